def attn_fwd(
    Q,
    K,
    V,
    Out,
    Lse,
    sm_scale,
    stride_qz,
    stride_qh,
    stride_qm,
    stride_qk,
    stride_kz,
    stride_kh,
    stride_kn,
    stride_kk,
    stride_vz,
    stride_vh,
    stride_vn,
    stride_vk,
    stride_oz,
    stride_oh,
    stride_om,
    stride_ok,
    seqlen_q,
    seqlen_k,
    BLOCK_M: tl.constexpr,
    BLOCK_N: tl.constexpr,
    HEAD_DIM: tl.constexpr,
    CAUSAL: tl.constexpr,
):
    start_m = tl.program_id(0)
    off_hz = tl.program_id(1)
    q_off = off_hz * stride_qh
    k_off = off_hz * stride_kh
    v_off = off_hz * stride_vh
    offs_m = start_m * BLOCK_M + tl.arange(0, BLOCK_M)
    offs_d = tl.arange(0, HEAD_DIM)
    offs_n = tl.arange(0, BLOCK_N)
    q_ptrs = Q + q_off + offs_m[:, None] * stride_qm + offs_d[None, :] * stride_qk
    k_ptrs = K + k_off + offs_d[:, None] * stride_kk + offs_n[None, :] * stride_kn
    v_ptrs = V + v_off + offs_n[:, None] * stride_vn + offs_d[None, :] * stride_vk
    m_i = tl.full([BLOCK_M], float("-inf"), dtype=tl.float32)
    l_i = tl.zeros([BLOCK_M], dtype=tl.float32) + 1.0
    acc = tl.zeros([BLOCK_M, HEAD_DIM], dtype=tl.float32)
    q = tl.load(q_ptrs)
    acc, l_i, m_i = _attn_fwd_inner(
        acc,
        l_i,
        m_i,
        q,
        k_ptrs,
        v_ptrs,
        sm_scale,
        stride_kn,
        stride_vn,
        start_m,
        seqlen_k,
        BLOCK_M,
        BLOCK_N,
        HEAD_DIM,
        CAUSAL,
    )
    acc = acc / l_i[:, None]
    lse = m_i + tl.math.log2(l_i) / 1.4426950408889634
    o_ptrs = (
        Out
        + off_hz * stride_oh
        + offs_m[:, None] * stride_om
        + offs_d[None, :] * stride_ok
    )
    tl.store(o_ptrs, acc.to(Out.dtype.element_ty))
    tl.store(Lse + off_hz * seqlen_q + offs_m, lse)

# config = {"BLOCK_M": 64, "BLOCK_N": 32, "HEAD_DIM": 512, "arch": "sm_100", "causal": false, "dtype": "fp8e4m3", "num_stages": 2, "num_warps": 4}
# arch = sm_100


// ===== COMPILED SASS (sm_100a) =====

	.target	sm_100a

	.elftype	@"ET_EXEC"


//--------------------- .note.nv.tkinfo           --------------------------
	.section	.note.nv.tkinfo,"",@"SHT_NOTE"
	.sectionflags	@"SHF_NOTE_NV_TKINFO"
	.tkinfo
        /*0018*/ 	.word	0x00000081
        /*0030*/ 	.string	""
        /*0030*/ 	.string	"ptxas-blackwell"
        /*0030*/ 	.string	"Cuda compilation tools, release 12.9, V12.9.86"
        /*0030*/ 	.string	"Build cuda_12.9.r12.9/compiler.36037853_0"
        /*0030*/ 	.string	"-v  -suppress-debug-info  -lineinfo  -arch sm_100a "



//--------------------- .note.nv.cuver            --------------------------
	.section	.note.nv.cuver,"",@"SHT_NOTE"
	.sectionflags	@"SHF_NOTE_NV_CUVER"
        /*0018*/ 	.short	0x0001
        /*001a*/ 	.short	0x0064
        /*001c*/ 	.short	0x0001
        /*001e*/ 	.short	0x0000
        /*0020*/ 	.short	0x0001
        /*0022*/ 	.short	0x0000


//--------------------- .nv.info                  --------------------------
	.section	.nv.info,"",@"SHT_CUDA_INFO"
	.align	4


	//----- nvinfo : EIATTR_REGCOUNT
	.align		4
        /*0000*/ 	.byte	0x04, 0x2f
        /*0002*/ 	.short	(.L_5 - .L_4)
	.align		4
.L_4:
        /*0004*/ 	.word	index@(attn_fwd)
        /*0008*/ 	.word	0x000000ff


	//----- nvinfo : EIATTR_FRAME_SIZE
	.align		4
.L_5:
        /*000c*/ 	.byte	0x04, 0x11
        /*000e*/ 	.short	(.L_7 - .L_6)
	.align		4
.L_6:
        /*0010*/ 	.word	index@($__internal_2_$__cuda_sm10x_tcgen05_guardrail_trap_unallocated_columns_being_dealloced)
        /*0014*/ 	.word	0x00000a48


	//----- nvinfo : EIATTR_FRAME_SIZE
	.align		4
.L_7:
        /*0018*/ 	.byte	0x04, 0x11
        /*001a*/ 	.short	(.L_9 - .L_8)
	.align		4
.L_8:
        /*001c*/ 	.word	index@($__internal_1_$__cuda_sm10x_tcgen05_guardrail_trap_phase_invalid_during_alloc)
        /*0020*/ 	.word	0x00000a48


	//----- nvinfo : EIATTR_FRAME_SIZE
	.align		4
.L_9:
        /*0024*/ 	.byte	0x04, 0x11
        /*0026*/ 	.short	(.L_11 - .L_10)
	.align		4
.L_10:
        /*0028*/ 	.word	index@($__internal_0_$__cuda_sm10x_tcgen05_guardrail_trap_col_being_dealloced_not_returned_by_alloc)
        /*002c*/ 	.word	0x00000a48


	//----- nvinfo : EIATTR_FRAME_SIZE
	.align		4
.L_11:
        /*0030*/ 	.byte	0x04, 0x11
        /*0032*/ 	.short	(.L_13 - .L_12)
	.align		4
.L_12:
        /*0034*/ 	.word	index@(attn_fwd)
        /*0038*/ 	.word	0x00000a48


	//----- nvinfo : EIATTR_MIN_STACK_SIZE
	.align		4
.L_13:
        /*003c*/ 	.byte	0x04, 0x12
        /*003e*/ 	.short	(.L_15 - .L_14)
	.align		4
.L_14:
        /*0040*/ 	.word	index@(attn_fwd)
        /*0044*/ 	.word	0x00000a48
.L_15:


//--------------------- .nv.info.attn_fwd         --------------------------
	.section	.nv.info.attn_fwd,"",@"SHT_CUDA_INFO"
	.sectionflags	@""
	.align	4


	//----- nvinfo : EIATTR_CUDA_API_VERSION
	.align		4
        /*0000*/ 	.byte	0x04, 0x37
        /*0002*/ 	.short	(.L_17 - .L_16)
.L_16:
        /*0004*/ 	.word	0x00000081


	//----- nvinfo : EIATTR_KPARAM_INFO
	.align		4
.L_17:
        /*0008*/ 	.byte	0x04, 0x17
        /*000a*/ 	.short	(.L_19 - .L_18)
.L_18:
        /*000c*/ 	.word	0x00000000
        /*0010*/ 	.short	0x0019
        /*0012*/ 	.short	0x0080
        /*0014*/ 	.byte	0x00, 0xf4, 0x21, 0x00


	//----- nvinfo : EIATTR_KPARAM_INFO
	.align		4
.L_19:
        /*0018*/ 	.byte	0x04, 0x17
        /*001a*/ 	.short	(.L_21 - .L_20)
.L_20:
        /*001c*/ 	.word	0x00000000
        /*0020*/ 	.short	0x0018
        /*0022*/ 	.short	0x0078
        /*0024*/ 	.byte	0x00, 0xf4, 0x21, 0x00


	//----- nvinfo : EIATTR_KPARAM_INFO
	.align		4
.L_21:
        /*0028*/ 	.byte	0x04, 0x17
        /*002a*/ 	.short	(.L_23 - .L_22)
.L_22:
        /*002c*/ 	.word	0x00000000
        /*0030*/ 	.short	0x0017
        /*0032*/ 	.short	0x0070
        /*0034*/ 	.byte	0x00, 0xf0, 0x11, 0x00


	//----- nvinfo : EIATTR_KPARAM_INFO
	.align		4
.L_23:
        /*0038*/ 	.byte	0x04, 0x17
        /*003a*/ 	.short	(.L_25 - .L_24)
.L_24:
        /*003c*/ 	.word	0x00000000
        /*0040*/ 	.short	0x0016
        /*0042*/ 	.short	0x006c
        /*0044*/ 	.byte	0x00, 0xf0, 0x11, 0x00


	//----- nvinfo : EIATTR_KPARAM_INFO
	.align		4
.L_25:
        /*0048*/ 	.byte	0x04, 0x17
        /*004a*/ 	.short	(.L_27 - .L_26)
.L_26:
        /*004c*/ 	.word	0x00000000
        /*0050*/ 	.short	0x0015
        /*0052*/ 	.short	0x0068
        /*0054*/ 	.byte	0x00, 0xf0, 0x11, 0x00


	//----- nvinfo : EIATTR_KPARAM_INFO
	.align		4
.L_27:
        /*0058*/ 	.byte	0x04, 0x17
        /*005a*/ 	.short	(.L_29 - .L_28)
.L_28:
        /*005c*/ 	.word	0x00000000
        /*0060*/ 	.short	0x0014
        /*0062*/ 	.short	0x0064
        /*0064*/ 	.byte	0x00, 0xf0, 0x11, 0x00


	//----- nvinfo : EIATTR_KPARAM_INFO
	.align		4
.L_29:
        /*0068*/ 	.byte	0x04, 0x17
        /*006a*/ 	.short	(.L_31 - .L_30)
.L_30:
        /*006c*/ 	.word	0x00000000
        /*0070*/ 	.short	0x0013
        /*0072*/ 	.short	0x0060
        /*0074*/ 	.byte	0x00, 0xf0, 0x11, 0x00


	//----- nvinfo : EIATTR_KPARAM_INFO
	.align		4
.L_31:
        /*0078*/ 	.byte	0x04, 0x17
        /*007a*/ 	.short	(.L_33 - .L_32)
.L_32:
        /*007c*/ 	.word	0x00000000
        /*0080*/ 	.short	0x0012
        /*0082*/ 	.short	0x005c
        /*0084*/ 	.byte	0x00, 0xf0, 0x11, 0x00


	//----- nvinfo : EIATTR_KPARAM_INFO
	.align		4
.L_33:
        /*0088*/ 	.byte	0x04, 0x17
        /*008a*/ 	.short	(.L_35 - .L_34)
.L_34:
        /*008c*/ 	.word	0x00000000
        /*0090*/ 	.short	0x0011
        /*0092*/ 	.short	0x0058
        /*0094*/ 	.byte	0x00, 0xf0, 0x11, 0x00


	//----- nvinfo : EIATTR_KPARAM_INFO
	.align		4
.L_35:
        /*0098*/ 	.byte	0x04, 0x17
        /*009a*/ 	.short	(.L_37 - .L_36)
.L_36:
        /*009c*/ 	.word	0x00000000
        /*00a0*/ 	.short	0x0010
        /*00a2*/ 	.short	0x0054
        /*00a4*/ 	.byte	0x00, 0xf0, 0x11, 0x00


	//----- nvinfo : EIATTR_KPARAM_INFO
	.align		4
.L_37:
        /*00a8*/ 	.byte	0x04, 0x17
        /*00aa*/ 	.short	(.L_39 - .L_38)
.L_38:
        /*00ac*/ 	.word	0x00000000
        /*00b0*/ 	.short	0x000f
        /*00b2*/ 	.short	0x0050
        /*00b4*/ 	.byte	0x00, 0xf0, 0x11, 0x00


	//----- nvinfo : EIATTR_KPARAM_INFO
	.align		4
.L_39:
        /*00b8*/ 	.byte	0x04, 0x17
        /*00ba*/ 	.short	(.L_41 - .L_40)
.L_40:
        /*00bc*/ 	.word	0x00000000
        /*00c0*/ 	.short	0x000e
        /*00c2*/ 	.short	0x004c
        /*00c4*/ 	.byte	0x00, 0xf0, 0x11, 0x00


	//----- nvinfo : EIATTR_KPARAM_INFO
	.align		4
.L_41:
        /*00c8*/ 	.byte	0x04, 0x17
        /*00ca*/ 	.short	(.L_43 - .L_42)
.L_42:
        /*00cc*/ 	.word	0x00000000
        /*00d0*/ 	.short	0x000d
        /*00d2*/ 	.short	0x0048
        /*00d4*/ 	.byte	0x00, 0xf0, 0x11, 0x00


	//----- nvinfo : EIATTR_KPARAM_INFO
	.align		4
.L_43:
        /*00d8*/ 	.byte	0x04, 0x17
        /*00da*/ 	.short	(.L_45 - .L_44)
.L_44:
        /*00dc*/ 	.word	0x00000000
        /*00e0*/ 	.short	0x000c
        /*00e2*/ 	.short	0x0044
        /*00e4*/ 	.byte	0x00, 0xf0, 0x11, 0x00


	//----- nvinfo : EIATTR_KPARAM_INFO
	.align		4
.L_45:
        /*00e8*/ 	.byte	0x04, 0x17
        /*00ea*/ 	.short	(.L_47 - .L_46)
.L_46:
        /*00ec*/ 	.word	0x00000000
        /*00f0*/ 	.short	0x000b
        /*00f2*/ 	.short	0x0040
        /*00f4*/ 	.byte	0x00, 0xf0, 0x11, 0x00


	//----- nvinfo : EIATTR_KPARAM_INFO
	.align		4
.L_47:
        /*00f8*/ 	.byte	0x04, 0x17
        /*00fa*/ 	.short	(.L_49 - .L_48)
.L_48:
        /*00fc*/ 	.word	0x00000000
        /*0100*/ 	.short	0x000a
        /*0102*/ 	.short	0x003c
        /*0104*/ 	.byte	0x00, 0xf0, 0x11, 0x00


	//----- nvinfo : EIATTR_KPARAM_INFO
	.align		4
.L_49:
        /*0108*/ 	.byte	0x04, 0x17
        /*010a*/ 	.short	(.L_51 - .L_50)
.L_50:
        /*010c*/ 	.word	0x00000000
        /*0110*/ 	.short	0x0009
        /*0112*/ 	.short	0x0038
        /*0114*/ 	.byte	0x00, 0xf0, 0x11, 0x00


	//----- nvinfo : EIATTR_KPARAM_INFO
	.align		4
.L_51:
        /*0118*/ 	.byte	0x04, 0x17
        /*011a*/ 	.short	(.L_53 - .L_52)
.L_52:
        /*011c*/ 	.word	0x00000000
        /*0120*/ 	.short	0x0008
        /*0122*/ 	.short	0x0034
        /*0124*/ 	.byte	0x00, 0xf0, 0x11, 0x00


	//----- nvinfo : EIATTR_KPARAM_INFO
	.align		4
.L_53:
        /*0128*/ 	.byte	0x04, 0x17
        /*012a*/ 	.short	(.L_55 - .L_54)
.L_54:
        /*012c*/ 	.word	0x00000000
        /*0130*/ 	.short	0x0007
        /*0132*/ 	.short	0x0030
        /*0134*/ 	.byte	0x00, 0xf0, 0x11, 0x00


	//----- nvinfo : EIATTR_KPARAM_INFO
	.align		4
.L_55:
        /*0138*/ 	.byte	0x04, 0x17
        /*013a*/ 	.short	(.L_57 - .L_56)
.L_56:
        /*013c*/ 	.word	0x00000000
        /*0140*/ 	.short	0x0006
        /*0142*/ 	.short	0x002c
        /*0144*/ 	.byte	0x00, 0xf0, 0x11, 0x00


	//----- nvinfo : EIATTR_KPARAM_INFO
	.align		4
.L_57:
        /*0148*/ 	.byte	0x04, 0x17
        /*014a*/ 	.short	(.L_59 - .L_58)
.L_58:
        /*014c*/ 	.word	0x00000000
        /*0150*/ 	.short	0x0005
        /*0152*/ 	.short	0x0028
        /*0154*/ 	.byte	0x00, 0xf0, 0x11, 0x00


	//----- nvinfo : EIATTR_KPARAM_INFO
	.align		4
.L_59:
        /*0158*/ 	.byte	0x04, 0x17
        /*015a*/ 	.short	(.L_61 - .L_60)
.L_60:
        /*015c*/ 	.word	0x00000000
        /*0160*/ 	.short	0x0004
        /*0162*/ 	.short	0x0020
        /*0164*/ 	.byte	0x00, 0xf4, 0x21, 0x00


	//----- nvinfo : EIATTR_KPARAM_INFO
	.align		4
.L_61:
        /*0168*/ 	.byte	0x04, 0x17
        /*016a*/ 	.short	(.L_63 - .L_62)
.L_62:
        /*016c*/ 	.word	0x00000000
        /*0170*/ 	.short	0x0003
        /*0172*/ 	.short	0x0018
        /*0174*/ 	.byte	0x00, 0xf4, 0x21, 0x00


	//----- nvinfo : EIATTR_KPARAM_INFO
	.align		4
.L_63:
        /*0178*/ 	.byte	0x04, 0x17
        /*017a*/ 	.short	(.L_65 - .L_64)
.L_64:
        /*017c*/ 	.word	0x00000000
        /*0180*/ 	.short	0x0002
        /*0182*/ 	.short	0x0010
        /*0184*/ 	.byte	0x00, 0xf4, 0x21, 0x00


	//----- nvinfo : EIATTR_KPARAM_INFO
	.align		4
.L_65:
        /*0188*/ 	.byte	0x04, 0x17
        /*018a*/ 	.short	(.L_67 - .L_66)
.L_66:
        /*018c*/ 	.word	0x00000000
        /*0190*/ 	.short	0x0001
        /*0192*/ 	.short	0x0008
        /*0194*/ 	.byte	0x00, 0xf4, 0x21, 0x00


	//----- nvinfo : EIATTR_KPARAM_INFO
	.align		4
.L_67:
        /*0198*/ 	.byte	0x04, 0x17
        /*019a*/ 	.short	(.L_69 - .L_68)
.L_68:
        /*019c*/ 	.word	0x00000000
        /*01a0*/ 	.short	0x0000
        /*01a2*/ 	.short	0x0000
        /*01a4*/ 	.byte	0x00, 0xf4, 0x21, 0x00


	//----- nvinfo : EIATTR_AT_ENTRY_FRAGMENTS
	.align		4
.L_69:
        /*01a8*/ 	.byte	0x04, 0x4f
        /*01aa*/ 	.short	(.L_71 - .L_70)


	//   ....[0]....
.L_70:
        /*01ac*/ 	.word	0x00000004


	//----- nvinfo : EIATTR_RESERVED_SMEM_USED
	.align		4
.L_71:
        /*01b0*/ 	.byte	0x01, 0x41
	.zero		2


	//----- nvinfo : EIATTR_SPARSE_MMA_MASK
	.align		4
        /*01b4*/ 	.byte	0x03, 0x50
        /*01b6*/ 	.short	0x0000


	//----- nvinfo : EIATTR_TCGEN05_1CTA_USED
	.align		4
        /*01b8*/ 	.byte	0x01, 0x51
	.zero		2


	//----- nvinfo : EIATTR_MAXREG_COUNT
	.align		4
        /*01bc*/ 	.byte	0x03, 0x1b
        /*01be*/ 	.short	0x00ff


	//----- nvinfo : EIATTR_NUM_BARRIERS
	.align		4
        /*01c0*/ 	.byte	0x02, 0x4c
        /*01c2*/ 	.byte	0x01
	.zero		1


	//----- nvinfo : EIATTR_ANNOTATIONS
	.align		4
        /*01c4*/ 	.byte	0x04, 0x55
        /*01c6*/ 	.short	(.L_73 - .L_72)


	//   ....[0]....
.L_72:
        /*01c8*/ 	.word	0x00000001
        /*01cc*/ 	.byte	0x30, 0x05, 0x00, 0x00, 0x01, 0x00, 0x00, 0x00, 0xc0, 0x0c, 0x00, 0x00, 0x01, 0x00, 0x00, 0x00
        /* <DEDUP_REMOVED lines=391> */
        /*1a4c*/ 	.byte	0xb0, 0x82, 0x01, 0x00


	//----- nvinfo : EIATTR_INT_WARP_WIDE_INSTR_OFFSETS
	.align		4
.L_73:
        /*1a50*/ 	.byte	0x04, 0x31
        /*1a52*/ 	.short	(.L_75 - .L_74)


	//   ....[0]....
.L_74:
        /*1a54*/ 	.word	0x00005fb0


	//   ....[1]....
        /*1a58*/ 	.word	0x00005fd0


	//   ....[2]....
        /*1a5c*/ 	.word	0x00008ae0


	//   ....[3]....
        /*1a60*/ 	.word	0x00008ba0


	//   ....[4]....
        /*1a64*/ 	.word	0x00012840


	//   ....[5]....
        /*1a68*/ 	.word	0x00023cd0


	//   ....[6]....
        /*1a6c*/ 	.word	0x00023d20


	//----- nvinfo : EIATTR_COOP_GROUP_MASK_REGIDS
	.align		4
.L_75:
        /*1a70*/ 	.byte	0x04, 0x29
        /*1a72*/ 	.short	(.L_77 - .L_76)


	//   ....[0]....
.L_76:
        /*1a74*/ 	.word	0xffffffff


	//   ....[1]....
        /*1a78*/ 	.word	0xffffffff


	//   ....[2]....
        /*1a7c*/ 	.word	0xffffffff


	//   ....[3]....
        /*1a80*/ 	.word	0xffffffff


	//   ....[4]....
        /*1a84*/ 	.word	0xffffffff


	//   ....[5]....
        /*1a88*/ 	.word	0xffffffff


	//   ....[6]....
        /*1a8c*/ 	.word	0xffffffff


	//   ....[7]....
        /*1a90*/ 	.word	0xffffffff


	//----- nvinfo : EIATTR_COOP_GROUP_INSTR_OFFSETS
	.align		4
.L_77:
        /*1a94*/ 	.byte	0x04, 0x28
        /*1a96*/ 	.short	(.L_79 - .L_78)


	//   ....[0]....
.L_78:
        /*1a98*/ 	.word	0x00000070


	//   ....[1]....
        /*1a9c*/ 	.word	0x00000330


	//   ....[2]....
        /*1aa0*/ 	.word	0x0000d3c0


	//   ....[3]....
        /*1aa4*/ 	.word	0x0000e370


	//   ....[4]....
        /*1aa8*/ 	.word	0x00013130


	//   ....[5]....
        /*1aac*/ 	.word	0x00013550


	//   ....[6]....
        /*1ab0*/ 	.word	0x00023b60


	//   ....[7]....
        /*1ab4*/ 	.word	0x00023dd0


	//----- nvinfo : EIATTR_VRC_CTA_INIT_COUNT
	.align		4
.L_79:
        /*1ab8*/ 	.byte	0x02, 0x4a
        /*1aba*/ 	.byte	0x80
	.zero		1


	//----- nvinfo : EIATTR_MBARRIER_INSTR_OFFSETS
	.align		4
        /*1abc*/ 	.byte	0x04, 0x39
        /*1abe*/ 	.short	(.L_81 - .L_80)


	//   ....[0]....
.L_80:
        /*1ac0*/ 	.word	0x00006160
        /*1ac4*/ 	.word	0x000000ff
        /*1ac8*/ 	.word	0x00000000
        /*1acc*/ 	.short	0x0100
        /*1ace*/ 	.byte	0x04
	.zero		1


	//   ....[1]....
        /*1ad0*/ 	.word	0x00008b00
        /*1ad4*/ 	.word	0x000000ff
        /*1ad8*/ 	.word	0x00014808
        /*1adc*/ 	.short	0x0100
        /*1ade*/ 	.byte	0x06
	.zero		1


	//   ....[2]....
        /*1ae0*/ 	.word	0x00009470
        /*1ae4*/ 	.word	0x000000ff
        /*1ae8*/ 	.word	0x0000c000
        /*1aec*/ 	.short	0x0100
        /*1aee*/ 	.byte	0x06
	.zero		1


	//   ....[3]....
        /*1af0*/ 	.word	0x00009a90
        /*1af4*/ 	.word	0x000000ff
        /*1af8*/ 	.word	0x0000c000
        /*1afc*/ 	.short	0x010a
        /*1afe*/ 	.byte	0x06
	.zero		1


	//   ....[4]....
        /*1b00*/ 	.word	0x00009ba0
        /*1b04*/ 	.word	0x000000ff
        /*1b08*/ 	.word	0x0000c000
        /*1b0c*/ 	.short	0x0108
        /*1b0e*/ 	.byte	0x06
	.zero		1


	//   ....[5]....
        /*1b10*/ 	.word	0x00012ba0
        /*1b14*/ 	.word	0x000000ff
        /*1b18*/ 	.word	0x00014810
        /*1b1c*/ 	.short	0x0100
        /*1b1e*/ 	.byte	0x06
	.zero		1


	//   ....[6]....
        /*1b20*/ 	.word	0x00012ef0
        /*1b24*/ 	.word	0x000000ff
        /*1b28*/ 	.word	0x00014810
        /*1b2c*/ 	.short	0x010a
        /*1b2e*/ 	.byte	0x06
	.zero		1


	//   ....[7]....
        /*1b30*/ 	.word	0x00012f80
        /*1b34*/ 	.word	0x000000ff
        /*1b38*/ 	.word	0x00014810
        /*1b3c*/ 	.short	0x0108
        /*1b3e*/ 	.byte	0x06
	.zero		1


	//   ....[8]....
        /*1b40*/ 	.word	0x00012ff0
        /*1b44*/ 	.word	0x000000ff
        /*1b48*/ 	.word	0x00000000
        /*1b4c*/ 	.short	0x010a
        /*1b4e*/ 	.byte	0x04
	.zero		1


	//   ....[9]....
        /*1b50*/ 	.word	0x00018310
        /*1b54*/ 	.word	0x000000ff
        /*1b58*/ 	.word	0x00000000
        /*1b5c*/ 	.short	0x010a
        /*1b5e*/ 	.byte	0x04
	.zero		1


	//   ....[10]....
        /*1b60*/ 	.word	0x00018400
        /*1b64*/ 	.word	0x000000ff
        /*1b68*/ 	.word	0x00014800
        /*1b6c*/ 	.short	0x0108
        /*1b6e*/ 	.byte	0x06
	.zero		1


	//   ....[11]....
        /*1b70*/ 	.word	0x00018540
        /*1b74*/ 	.word	0x000000ff
        /*1b78*/ 	.word	0x00014808
        /*1b7c*/ 	.short	0x0108
        /*1b7e*/ 	.byte	0x06
	.zero		1


	//   ....[12]....
        /*1b80*/ 	.word	0x00023df0
        /*1b84*/ 	.word	0x000000ff
        /*1b88*/ 	.word	0x0000c000
        /*1b8c*/ 	.short	0x010a
        /*1b8e*/ 	.byte	0x06
	.zero		1


	//   ....[13]....
        /*1b90*/ 	.word	0x00023e20
        /*1b94*/ 	.word	0x000000ff
        /*1b98*/ 	.word	0x00014810
        /*1b9c*/ 	.short	0x010a
        /*1b9e*/ 	.byte	0x06
	.zero		1


	//   ....[14]....
        /*1ba0*/ 	.word	0x00023e50
        /*1ba4*/ 	.word	0x000000ff
        /*1ba8*/ 	.word	0x00000000
        /*1bac*/ 	.short	0x010a
        /*1bae*/ 	.byte	0x04
	.zero		1


	//   ....[15]....
        /*1bb0*/ 	.word	0x00023e80
        /*1bb4*/ 	.word	0x000000ff
        /*1bb8*/ 	.word	0x00000000
        /*1bbc*/ 	.short	0x010a
        /*1bbe*/ 	.byte	0x04
	.zero		1


	//----- nvinfo : EIATTR_NUM_MBARRIERS
	.align		4
.L_81:
        /*1bc0*/ 	.byte	0x03, 0x38
        /*1bc2*/ 	.short	0xffff


	//----- nvinfo : EIATTR_EXIT_INSTR_OFFSETS
	.align		4
        /*1bc4*/ 	.byte	0x04, 0x1c
        /*1bc6*/ 	.short	(.L_83 - .L_82)


	//   ....[0]....
.L_82:
        /*1bc8*/ 	.word	0x00023de0


	//----- nvinfo : EIATTR_REQNTID
	.align		4
.L_83:
        /*1bcc*/ 	.byte	0x04, 0x10
        /*1bce*/ 	.short	(.L_85 - .L_84)
.L_84:
        /*1bd0*/ 	.word	0x00000080
        /*1bd4*/ 	.word	0x00000001
        /*1bd8*/ 	.word	0x00000001


	//----- nvinfo : EIATTR_CRS_STACK_SIZE
	.align		4
.L_85:
        /*1bdc*/ 	.byte	0x04, 0x1e
        /*1bde*/ 	.short	(.L_87 - .L_86)
.L_86:
        /*1be0*/ 	.word	0x00000000


	//----- nvinfo : EIATTR_CBANK_PARAM_SIZE
	.align		4
.L_87:
        /*1be4*/ 	.byte	0x03, 0x19
        /*1be6*/ 	.short	0x0088


	//----- nvinfo : EIATTR_PARAM_CBANK
	.align		4
        /*1be8*/ 	.byte	0x04, 0x0a
        /*1bea*/ 	.short	(.L_89 - .L_88)
	.align		4
.L_88:
        /*1bec*/ 	.word	index@(.nv.constant0.attn_fwd)
        /*1bf0*/ 	.short	0x0380
        /*1bf2*/ 	.short	0x0088


	//----- nvinfo : EIATTR_SW_WAR
	.align		4
.L_89:
        /*1bf4*/ 	.byte	0x04, 0x36
        /*1bf6*/ 	.short	(.L_91 - .L_90)
.L_90:
        /*1bf8*/ 	.word	0x00000008
.L_91:


//--------------------- .nv.compat                --------------------------
	.section	.nv.compat,"",@"SHT_CUDA_COMPAT_INFO"
	.align	4
        /*0000*/ 	.byte	0x02, 0x02, 0x02, 0x00, 0x02, 0x05, 0x05, 0x00, 0x02, 0x03, 0x00, 0x00, 0x02, 0x06, 0x01, 0x00


//--------------------- .nv.callgraph             --------------------------
	.section	.nv.callgraph,"",@"SHT_CUDA_CALLGRAPH"
	.align	4
	.sectionentsize	8
	.align		4
        /*0000*/ 	.word	0x00000000
	.align		4
        /*0004*/ 	.word	0xffffffff
	.align		4
        /*0008*/ 	.word	0x00000000
	.align		4
        /*000c*/ 	.word	0xfffffffe
	.align		4
        /*0010*/ 	.word	0x00000000
	.align		4
        /*0014*/ 	.word	0xfffffffd
	.align		4
        /*0018*/ 	.word	0x00000000
	.align		4
        /*001c*/ 	.word	0xfffffffc


//--------------------- .nv.constant4             --------------------------
	.section	.nv.constant4,"a",@progbits
	.align	8
	.align		8
.nv.constant4:
        /*0000*/ 	.dword	_$_str


//--------------------- .text.attn_fwd            --------------------------
	.section	.text.attn_fwd,"ax",@progbits
	.align	128
        .global         attn_fwd
        .type           attn_fwd,@function
        .size           attn_fwd,(.L_x_28 - attn_fwd)
        .other          attn_fwd,@"STO_CUDA_ENTRY STV_DEFAULT"
attn_fwd:
.text.attn_fwd:
[----:B------:R-:W0:Y:S01]  /*0000*/  LDC R1, c[0x0][0x37c] ;  /* 0x0000df00ff017b82 */ /* 0x000e220000000800 */
[----:B------:R-:W1:Y:S01]  /*0010*/  S2R R0, SR_TID.X ;  /* 0x0000000000007919 */ /* 0x000e620000002100 */
[----:B0-----:R-:W-:Y:S01]  /*0020*/  VIADD R1, R1, 0xfffff5b8 ;  /* 0xfffff5b801017836 */ /* 0x001fe20000000000 */
[----:B-1----:R-:W-:-:S13]  /*0030*/  ISETP.GE.U32.AND P0, PT, R0, 0x20, PT ;  /* 0x000000200000780c */ /* 0x002fda0003f06070 */
[----:B------:R-:W-:Y:S02]  /*0040*/  VOTEU.ANY UP0, P0 ;  /* 0x0000000000ff7886 */ /* 0x000fe40000000100 */
[----:B------:R-:W-:Y:S05]  /*0050*/  BRA.U UP0, `(.L_x_0) ;  /* 0x0000000100b87547 */ /* 0x000fea000b800000 */
[----:B------:R-:W0:Y:S01]  /*0060*/  S2UR UR6, SR_CgaCtaId ;  /* 0x00000000000679c3 */ /* 0x000e220000008800 */
[----:B------:R-:W-:Y:S01]  /*0070*/  NOP ;  /* 0x0000000000007918 */ /* 0x000fe20000000000 */
[----:B------:R-:W-:Y:S02]  /*0080*/  UMOV UR4, 0x40 ;  /* 0x0000004000047882 */ /* 0x000fe40000000000 */
[----:B0-----:R-:W-:-:S09]  /*0090*/  ULEA UR4, UR6, UR4, 0x18 ;  /* 0x0000000406047291 */ /* 0x001fd2000f8ec0ff */
[----:B------:R-:W0:Y:S01]  /*00a0*/  LDS.U8 R0, [UR4] ;  /* 0x00000004ff007984 */ /* 0x000e220008000000 */
[----:B------:R-:W-:Y:S02]  /*00b0*/  UMOV UR4, 0x400 ;  /* 0x0000040000047882 */ /* 0x000fe40000000000 */
[----:B------:R-:W-:Y:S01]  /*00c0*/  ULEA UR4, UR6, UR4, 0x18 ;  /* 0x0000000406047291 */ /* 0x000fe2000f8ec0ff */
[----:B0-----:R-:W-:-:S13]  /*00d0*/  ISETP.NE.AND P0, PT, R0, RZ, PT ;  /* 0x000000ff0000720c */ /* 0x001fda0003f05270 */
[----:B------:R-:W-:Y:S05]  /*00e0*/  @P0 BRA `(.L_x_1) ;  /* 0x00000000007c0947 */ /* 0x000fea0003800000 */
[----:B------:R-:W-:-:S13]  /*00f0*/  ELECT P0, URZ, PT ;  /* 0x0000000000ff782f */ /* 0x000fda0003800000 */
[----:B------:R-:W-:Y:S05]  /*0100*/  @!P0 BRA `(.L_x_2) ;  /* 0x0000000000848947 */ /* 0x000fea0003800000 */
[----:B------:R-:W-:Y:S01]  /*0110*/  UMOV UR5, 0x10 ;  /* 0x0000001000057882 */ /* 0x000fe20000000000 */
[----:B------:R-:W-:Y:S02]  /*0120*/  IMAD.MOV.U32 R4, RZ, RZ, 0x1 ;  /* 0x00000001ff047424 */ /* 0x000fe400078e00ff */
[----:B------:R-:W-:Y:S02]  /*0130*/  IMAD.MOV.U32 R5, RZ, RZ, 0xffff ;  /* 0x0000ffffff057424 */ /* 0x000fe400078e00ff */
[----:B------:R-:W-:Y:S04]  /*0140*/  DEPBAR.LE SB0, 0x36 ;  /* 0x00008d800000791a */ /* 0x000fe80000000000 */
[----:B------:R-:W0:Y:S02]  /*0150*/  UTCATOMSWS.FIND_AND_SET.ALIGN UP1, UR5, UR5 ;  /* 0x00000005000575e3 */ /* 0x000e240008020800 */
[----:B0-----:R-:W-:-:S04]  /*0160*/  PLOP3.LUT P0, PT, PT, PT, UP1, 0x80, 0x8 ;  /* 0x000000000008781c */ /* 0x001fc80003f0f018 */
[----:B------:R-:W-:-:S04]  /*0170*/  SEL R0, RZ, 0xffffffff, !P0 ;  /* 0xffffffffff007807 */ /* 0x000fc80004000000 */
[----:B------:R-:W-:Y:S01]  /*0180*/  ISETP.NE.AND P0, PT, R0, RZ, PT ;  /* 0x000000ff0000720c */ /* 0x000fe20003f05270 */
[----:B------:R-:W-:-:S12]  /*0190*/  IMAD.U32 R0, RZ, RZ, UR5 ;  /* 0x00000005ff007e24 */ /* 0x000fd8000f8e00ff */
[----:B------:R-:W-:Y:S05]  /*01a0*/  @P0 BRA `(.L_x_3) ;  /* 0x0000000000240947 */ /* 0x000fea0003800000 */
.L_x_4:
[----:B------:R-:W-:Y:S05]  /*01b0*/  NANOSLEEP 0x64 ;  /* 0x000000640000795d */ /* 0x000fea0003800000 */
[----:B------:R-:W-:-:S05]  /*01c0*/  UMOV UR5, 0x10 ;  /* 0x0000001000057882 */ /* 0x000fca0000000000 */
[----:B------:R-:W-:Y:S04]  /*01d0*/  DEPBAR.LE SB0, 0x36 ;  /* 0x00008d800000791a */ /* 0x000fe80000000000 */
[----:B------:R-:W0:Y:S02]  /*01e0*/  UTCATOMSWS.FIND_AND_SET.ALIGN UP1, UR5, UR5 ;  /* 0x00000005000575e3 */ /* 0x000e240008020800 */
[----:B0-----:R-:W-:-:S04]  /*01f0*/  PLOP3.LUT P0, PT, PT, PT, UP1, 0x80, 0x8 ;  /* 0x000000000008781c */ /* 0x001fc80003f0f018 */
[----:B------:R-:W-:-:S04]  /*0200*/  SEL R0, RZ, 0xffffffff, !P0 ;  /* 0xffffffffff007807 */ /* 0x000fc80004000000 */
[----:B------:R-:W-:Y:S01]  /*0210*/  ISETP.NE.AND P0, PT, R0, RZ, PT ;  /* 0x000000ff0000720c */ /* 0x000fe20003f05270 */
[----:B------:R-:W-:-:S12]  /*0220*/  IMAD.U32 R0, RZ, RZ, UR5 ;  /* 0x00000005ff007e24 */ /* 0x000fd8000f8e00ff */
[----:B------:R-:W-:Y:S05]  /*0230*/  @!P0 BRA `(.L_x_4) ;  /* 0xfffffffc00dc8947 */ /* 0x000fea000383ffff */
.L_x_3:
[C---:B------:R-:W-:Y:S01]  /*0240*/  VIADD R3, R0.reuse, 0x10 ;  /* 0x0000001000037836 */ /* 0x040fe20000000000 */
[----:B------:R-:W-:Y:S01]  /*0250*/  UMOV UR5, 0x50 ;  /* 0x0000005000057882 */ /* 0x000fe20000000000 */
[----:B------:R-:W-:Y:S01]  /*0260*/  SHF.L.U32 R2, R5, R0, RZ ;  /* 0x0000000005027219 */ /* 0x000fe200000006ff */
[----:B------:R-:W-:Y:S01]  /*0270*/  ULEA UR5, UR6, UR5, 0x18 ;  /* 0x0000000506057291 */ /* 0x000fe2000f8ec0ff */
[----:B------:R-:W-:Y:S01]  /*0280*/  IMAD.SHL.U32 R0, R0, 0x20, RZ ;  /* 0x0000002000007824 */ /* 0x000fe200078e00ff */
[----:B------:R-:W-:-:S04]  /*0290*/  SHF.L.U32 R3, R4, R3, RZ ;  /* 0x0000000304037219 */ /* 0x000fc800000006ff */
[----:B------:R-:W-:-:S05]  /*02a0*/  LOP3.LUT R2, R3, R2, RZ, 0xfc, !PT ;  /* 0x0000000203027212 */ /* 0x000fca00078efcff */
[----:B------:R0:W-:Y:S04]  /*02b0*/  ATOMS.OR RZ, [UR5], R2 ;  /* 0x00000002ffff798c */ /* 0x0001e8000b000005 */
[----:B------:R0:W-:Y:S01]  /*02c0*/  STS [UR4], R0 ;  /* 0x00000000ff007988 */ /* 0x0001e20008000804 */
[----:B------:R-:W-:Y:S05]  /*02d0*/  BRA `(.L_x_2) ;  /* 0x0000000000107947 */ /* 0x000fea0003800000 */
.L_x_1:
[----:B------:R-:W-:Y:S01]  /*02e0*/  IMAD.MOV.U32 R0, RZ, RZ, -0x1 ;  /* 0xffffffffff007424 */ /* 0x000fe200078e00ff */
[----:B------:R-:W-:-:S04]  /*02f0*/  MOV R2, 0x320 ;  /* 0x0000032000027802 */ /* 0x000fc80000000f00 */
[----:B------:R0:W-:Y:S03]  /*0300*/  STS [UR4], R0 ;  /* 0x00000000ff007988 */ /* 0x0001e60008000804 */
[----:B0-----:R-:W-:Y:S05]  /*0310*/  CALL.REL.NOINC `($__internal_1_$__cuda_sm10x_tcgen05_guardrail_trap_phase_invalid_during_alloc) ;  /* 0x0000023800f07944 */ /* 0x001fea0003c00000 */
.L_x_2:
[----:B------:R-:W-:Y:S05]  /*0320*/  WARPSYNC.ALL ;  /* 0x0000000000007948 */ /* 0x000fea0003800000 */
[----:B------:R-:W-:Y:S01]  /*0330*/  NOP ;  /* 0x0000000000007918 */ /* 0x000fe20000000000 */
.L_x_0:
[----:B------:R-:W1:Y:S01]  /*0340*/  S2R R232, SR_TID.X ;  /* 0x0000000000e87919 */ /* 0x000e620000002100 */
[----:B------:R-:W2:Y:S01]  /*0350*/  S2UR UR7, SR_CgaCtaId ;  /* 0x00000000000779c3 */ /* 0x000ea20000008800 */
[----:B------:R-:W-:Y:S01]  /*0360*/  UMOV UR6, 0x400 ;  /* 0x0000040000067882 */ /* 0x000fe20000000000 */
[----:B------:R-:W3:Y:S01]  /*0370*/  LDCU.64 UR4, c[0x0][0x3b0] ;  /* 0x00007600ff0477ac */ /* 0x000ee20008000a00 */
[----:B------:R-:W4:Y:S01]  /*0380*/  S2R R3, SR_CTAID.X ;  /* 0x0000000000037919 */ /* 0x000f220000002500 */
[----:B------:R-:W0:Y:S04]  /*0390*/  LDCU.64 UR10, c[0x0][0x358] ;  /* 0x00006b00ff0a77ac */ /* 0x000e280008000a00 */
[----:B------:R-:W3:Y:S08]  /*03a0*/  S2UR UR8, SR_CTAID.Y ;  /* 0x00000000000879c3 */ /* 0x000ef00000002600 */
[----:B------:R-:W5:Y:S01]  /*03b0*/  LDC R86, c[0x0][0x3b8] ;  /* 0x0000ee00ff567b82 */ /* 0x000f620000000800 */
[----:B--2---:R-:W-:-:S07]  /*03c0*/  ULEA UR6, UR7, UR6, 0x18 ;  /* 0x0000000607067291 */ /* 0x004fce000f8ec0ff */
[----:B------:R-:W2:Y:S01]  /*03d0*/  LDC.64 R10, c[0x0][0x380] ;  /* 0x0000e000ff0a7b82 */ /* 0x000ea20000000a00 */
[C---:B01----:R-:W-:Y:S01]  /*03e0*/  LOP3.LUT R0, R232.reuse, 0x3f, RZ, 0xc0, !PT ;  /* 0x0000003fe8007812 */ /* 0x043fe200078ec0ff */
[----:B---3--:R-:W-:Y:S01]  /*03f0*/  UIMAD UR4, UR8, UR4, URZ ;  /* 0x00000004080472a4 */ /* 0x008fe2000f8e02ff */
[----:B------:R-:W-:Y:S02]  /*0400*/  SHF.R.U32.HI R2, RZ, 0x6, R232 ;  /* 0x00000006ff027819 */ /* 0x000fe400000116e8 */
[----:B------:R-:W-:Y:S01]  /*0410*/  LEA.HI R7, R232, 0xe, RZ, 0x1a ;  /* 0x0000000ee8077811 */ /* 0x000fe200078fd0ff */
[----:B----4-:R-:W-:Y:S01]  /*0420*/  IMAD R4, R3, 0x40, R0 ;  /* 0x0000004003047824 */ /* 0x010fe200078e0200 */
[----:B------:R-:W-:Y:S01]  /*0430*/  SGXT.U32 R3, R2, 0x1 ;  /* 0x000000010203781a */ /* 0x000fe20000000000 */
[----:B------:R-:W-:Y:S02]  /*0440*/  BAR.SYNC.DEFER_BLOCKING 0x0 ;  /* 0x0000000000007b1d */ /* 0x000fe40000010000 */
[----:B------:R-:W-:Y:S01]  /*0450*/  IMAD R5, R4, UR5, RZ ;  /* 0x0000000504057c24 */ /* 0x000fe2000f8e02ff */
[----:B------:R-:W-:Y:S01]  /*0460*/  USHF.R.S32.HI UR5, URZ, 0x1f, UR4 ;  /* 0x0000001fff057899 */ /* 0x000fe20008011404 */
[----:B-----5:R-:W-:-:S02]  /*0470*/  IMAD R9, R3, R86, RZ ;  /* 0x0000005603097224 */ /* 0x020fc400078e02ff */
[----:B------:R-:W-:Y:S01]  /*0480*/  IMAD R0, R7, R86, RZ ;  /* 0x0000005607007224 */ /* 0x000fe200078e02ff */
[----:B------:R-:W-:Y:S01]  /*0490*/  SHF.R.S32.HI R4, RZ, 0x1f, R5 ;  /* 0x0000001fff047819 */ /* 0x000fe20000011405 */
[----:B------:R-:W-:Y:S01]  /*04a0*/  IMAD R7, R86, 0x2, R9 ;  /* 0x0000000256077824 */ /* 0x000fe200078e0209 */
[----:B--2---:R-:W-:-:S03]  /*04b0*/  IADD3 R3, P0, P1, R5, UR4, R10 ;  /* 0x0000000405037c10 */ /* 0x004fc6000f91e00a */
[----:B------:R-:W-:Y:S01]  /*04c0*/  IMAD R5, R86, 0x2, R7 ;  /* 0x0000000256057824 */ /* 0x000fe200078e0207 */
[----:B------:R-:W-:Y:S02]  /*04d0*/  IADD3.X R4, PT, PT, R4, UR5, R11, P0, P1 ;  /* 0x0000000504047c10 */ /* 0x000fe400087e240b */
[-C--:B------:R-:W-:Y:S02]  /*04e0*/  IADD3 R84, P0, PT, R9, R3.reuse, RZ ;  /* 0x0000000309547210 */ /* 0x080fe40007f1e0ff */
[-C--:B------:R-:W-:Y:S02]  /*04f0*/  IADD3 R66, P2, PT, R7, R3.reuse, RZ ;  /* 0x0000000307427210 */ /* 0x080fe40007f5e0ff */
[----:B------:R-:W-:Y:S02]  /*0500*/  IADD3 R14, P3, PT, R0, R3, RZ ;  /* 0x00000003000e7210 */ /* 0x000fe40007f7e0ff */
[----:B------:R-:W-:Y:S01]  /*0510*/  LEA.HI.X.SX32 R85, R9, R4, 0x1, P0 ;  /* 0x0000000409557211 */ /* 0x000fe200000f0eff */
[----:B------:R-:W0:Y:S04]  /*0520*/  LDS R2, [UR6] ;  /* 0x00000006ff027984 */ /* 0x000e280008000800 */
[----:B0-----:R0:W-:Y:S01]  /*0530*/  STL [R1+0x4], R2 ;  /* 0x0000040201007387 */ /* 0x0011e20000100800 */
[----:B------:R-:W-:Y:S06]  /*0540*/  BAR.SYNC.DEFER_BLOCKING 0x0 ;  /* 0x0000000000007b1d */ /* 0x000fec0000010000 */
[----:B------:R-:W-:Y:S05]  /*0550*/  BRA.U UP0, `(.L_x_5) ;  /* 0x0000000100187547 */ /* 0x000fea000b800000 */
[----:B------:R-:W-:Y:S01]  /*0560*/  ELECT P0, URZ, PT ;  /* 0x0000000000ff782f */ /* 0x000fe20003800000 */
[----:B0-----:R-:W-:Y:S01]  /*0570*/  IMAD.MOV.U32 R2, RZ, RZ, 0x1 ;  /* 0x00000001ff027424 */ /* 0x001fe200078e00ff */
[----:B------:R-:W-:Y:S01]  /*0580*/  UMOV UR4, 0x40 ;  /* 0x0000004000047882 */ /* 0x000fe20000000000 */
[----:B------:R-:W-:Y:S01]  /*0590*/  UVIRTCOUNT.DEALLOC.SMPOOL 0x80 ;  /* 0x000000800000784c */ /* 0x000fe20000000000 */
[----:B------:R-:W-:-:S09]  /*05a0*/  ULEA UR4, UR7, UR4, 0x18 ;  /* 0x0000000407047291 */ /* 0x000fd2000f8ec0ff */
[----:B------:R1:W-:Y:S03]  /*05b0*/  @P0 STS.U8 [UR4], R2 ;  /* 0x00000002ff000988 */ /* 0x0003e60008000004 */
.L_x_5:
[-C--:B------:R-:W-:Y:S01]  /*05c0*/  IADD3 R6, P0, PT, R5, R3.reuse, RZ ;  /* 0x0000000305067210 */ /* 0x080fe20007f1e0ff */
[C---:B------:R-:W-:Y:S01]  /*05d0*/  IMAD R9, R86.reuse, 0x2, R5 ;  /* 0x0000000256097824 */ /* 0x040fe200078e0205 */
[-C--:B------:R-:W-:Y:S01]  /*05e0*/  LEA.HI.X.SX32 R67, R7, R4.reuse, 0x1, P2 ;  /* 0x0000000407437211 */ /* 0x080fe200010f0eff */
[----:B------:R-:W2:Y:S01]  /*05f0*/  LDG.E.U8 R84, desc[UR10][R84.64] ;  /* 0x0000000a54547981 */ /* 0x000ea2000c1e1100 */
[-C--:B------:R-:W-:Y:S01]  /*0600*/  LEA.HI.X.SX32 R7, R5, R4.reuse, 0x1, P0 ;  /* 0x0000000405077211 */ /* 0x080fe200000f0eff */
[----:B------:R-:W3:Y:S01]  /*0610*/  LDC R158, c[0x0][0x3b8] ;  /* 0x0000ee00ff9e7b82 */ /* 0x000ee20000000800 */
[CC--:B------:R-:W-:Y:S01]  /*0620*/  IADD3 R8, P0, PT, R9.reuse, R3.reuse, RZ ;  /* 0x0000000309087210 */ /* 0x0c0fe20007f1e0ff */
[----:B------:R-:W-:Y:S01]  /*0630*/  IMAD R5, R86, 0x2, R9 ;  /* 0x0000000256057824 */ /* 0x000fe200078e0209 */
[-C--:B------:R-:W-:Y:S01]  /*0640*/  LEA.HI.X.SX32 R15, R0, R4.reuse, 0x1, P3 ;  /* 0x00000004000f7211 */ /* 0x080fe200018f0eff */
[----:B01----:R-:W4:Y:S01]  /*0650*/  LDG.E.U8 R2, desc[UR10][R6.64] ;  /* 0x0000000a06027981 */ /* 0x003f22000c1e1100 */
[----:B------:R-:W-:Y:S01]  /*0660*/  LEA.HI.X.SX32 R9, R9, R4, 0x1, P0 ;  /* 0x0000000409097211 */ /* 0x000fe200000f0eff */
[----:B------:R-:W0:Y:S02]  /*0670*/  LDCU UR4, c[0x0][0x3b8] ;  /* 0x00007700ff0477ac */ /* 0x000e240008000800 */
[----:B------:R1:W5:Y:S01]  /*0680*/  LDG.E.U8 R18, desc[UR10][R14.64] ;  /* 0x0000000a0e127981 */ /* 0x000362000c1e1100 */
[----:B------:R-:W0:Y:S08]  /*0690*/  LDC R205, c[0x0][0x3b8] ;  /* 0x0000ee00ffcd7b82 */ /* 0x000e300000000800 */
[----:B------:R-:W0:Y:S01]  /*06a0*/  LDC R182, c[0x0][0x3b8] ;  /* 0x0000ee00ffb67b82 */ /* 0x000e220000000800 */
[----:B------:R1:W2:Y:S01]  /*06b0*/  LDG.E.U8 R0, desc[UR10][R8.64] ;  /* 0x0000000a08007981 */ /* 0x0002a2000c1e1100 */
[----:B------:R-:W-:Y:S01]  /*06c0*/  IADD3 R10, P0, PT, R5, R3, RZ ;  /* 0x00000003050a7210 */ /* 0x000fe20007f1e0ff */
[----:B------:R-:W-:-:S05]  /*06d0*/  IMAD R13, R86, 0x2, R5 ;  /* 0x00000002560d7824 */ /* 0x000fca00078e0205 */
[----:B------:R-:W0:Y:S01]  /*06e0*/  LDC R185, c[0x0][0x3b8] ;  /* 0x0000ee00ffb97b82 */ /* 0x000e220000000800 */
[-C--:B------:R-:W-:Y:S01]  /*06f0*/  LEA.HI.X.SX32 R11, R5, R4.reuse, 0x1, P0 ;  /* 0x00000004050b7211 */ /* 0x080fe200000f0eff */
[C---:B------:R-:W-:Y:S01]  /*0700*/  IMAD R5, R86.reuse, 0x2, R13 ;  /* 0x0000000256057824 */ /* 0x040fe200078e020d */
[CC--:B------:R-:W-:Y:S01]  /*0710*/  IADD3 R12, P0, PT, R13.reuse, R3.reuse, RZ ;  /* 0x000000030d0c7210 */ /* 0x0c0fe20007f1e0ff */
[----:B------:R-:W3:Y:S04]  /*0720*/  LDG.E.U8 R66, desc[UR10][R66.64] ;  /* 0x0000000a42427981 */ /* 0x000ee8000c1e1100 */
[----:B------:R-:W0:Y:S01]  /*0730*/  LDC R207, c[0x0][0x3b8] ;  /* 0x0000ee00ffcf7b82 */ /* 0x000e220000000800 */
[C---:B------:R-:W-:Y:S01]  /*0740*/  IMAD R17, R86.reuse, 0x4, R5 ;  /* 0x0000000456117824 */ /* 0x040fe200078e0205 */
[-C--:B------:R-:W-:Y:S01]  /*0750*/  LEA.HI.X.SX32 R13, R13, R4.reuse, 0x1, P0 ;  /* 0x000000040d0d7211 */ /* 0x080fe200000f0eff */
[----:B------:R-:W3:Y:S01]  /*0760*/  LDG.E.U8 R83, desc[UR10][R10.64] ;  /* 0x0000000a0a537981 */ /* 0x000ee2000c1e1100 */
[-C--:B-1----:R-:W-:Y:S01]  /*0770*/  IADD3 R14, P0, PT, R5, R3.reuse, RZ ;  /* 0x00000003050e7210 */ /* 0x082fe20007f1e0ff */
[C---:B------:R-:W-:Y:S01]  /*0780*/  IMAD R19, R86.reuse, 0x2, R17 ;  /* 0x0000000256137824 */ /* 0x040fe200078e0211 */
[-C--:B------:R-:W-:Y:S01]  /*0790*/  IADD3 R16, P1, PT, R17, R3.reuse, RZ ;  /* 0x0000000311107210 */ /* 0x080fe20007f3e0ff */
[----:B------:R1:W3:Y:S01]  /*07a0*/  LDG.E.U8 R55, desc[UR10][R12.64] ;  /* 0x0000000a0c377981 */ /* 0x0002e2000c1e1100 */
[-C--:B------:R-:W-:Y:S01]  /*07b0*/  LEA.HI.X.SX32 R15, R5, R4.reuse, 0x1, P0 ;  /* 0x00000004050f7211 */ /* 0x080fe200000f0eff */
[C---:B------:R-:W-:Y:S01]  /*07c0*/  IMAD R5, R86.reuse, 0x2, R19 ;  /* 0x0000000256057824 */ /* 0x040fe200078e0213 */
[-C--:B------:R-:W-:Y:S01]  /*07d0*/  IADD3 R44, P0, PT, R19, R3.reuse, RZ ;  /* 0x00000003132c7210 */ /* 0x080fe20007f1e0ff */
[----:B------:R-:W0:Y:S01]  /*07e0*/  LDC R170, c[0x0][0x3b8] ;  /* 0x0000ee00ffaa7b82 */ /* 0x000e220000000800 */
[-C--:B------:R-:W-:Y:S01]  /*07f0*/  LEA.HI.X.SX32 R17, R17, R4.reuse, 0x1, P1 ;  /* 0x0000000411117211 */ /* 0x080fe200008f0eff */
[----:B------:R1:W3:Y:S01]  /*0800*/  LDG.E.U8 R251, desc[UR10][R14.64] ;  /* 0x0000000a0efb7981 */ /* 0x0002e2000c1e1100 */
[-C--:B------:R-:W-:Y:S01]  /*0810*/  LEA.HI.X.SX32 R45, R19, R4.reuse, 0x1, P0 ;  /* 0x00000004132d7211 */ /* 0x080fe200000f0eff */
[C---:B------:R-:W-:Y:S01]  /*0820*/  IMAD R9, R86.reuse, 0x2, R5 ;  /* 0x0000000256097824 */ /* 0x040fe200078e0205 */
[CC--:B------:R-:W-:Y:S01]  /*0830*/  IADD3 R6, P0, PT, R5.reuse, R3.reuse, RZ ;  /* 0x0000000305067210 */ /* 0x0c0fe20007f1e0ff */
[----:B------:R1:W3:Y:S02]  /*0840*/  LDG.E.U8 R89, desc[UR10][R16.64] ;  /* 0x0000000a10597981 */ /* 0x0002e4000c1e1100 */
[----:B------:R-:W0:Y:S01]  /*0850*/  LDC R186, c[0x0][0x3b8] ;  /* 0x0000ee00ffba7b82 */ /* 0x000e220000000800 */
[-C--:B------:R-:W-:Y:S01]  /*0860*/  LEA.HI.X.SX32 R7, R5, R4.reuse, 0x1, P0 ;  /* 0x0000000405077211 */ /* 0x080fe200000f0eff */
[C---:B------:R-:W-:Y:S01]  /*0870*/  IMAD R5, R86.reuse, 0x2, R9 ;  /* 0x0000000256057824 */ /* 0x040fe200078e0209 */
[----:B------:R-:W3:Y:S05]  /*0880*/  LDG.E.U8 R44, desc[UR10][R44.64] ;  /* 0x0000000a2c2c7981 */ /* 0x000eea000c1e1100 */
[----:B------:R-:W0:Y:S01]  /*0890*/  LDC R206, c[0x0][0x3b8] ;  /* 0x0000ee00ffce7b82 */ /* 0x000e220000000800 */
[C---:B-1----:R-:W-:Y:S01]  /*08a0*/  IMAD R13, R86.reuse, 0x2, R5 ;  /* 0x00000002560d7824 */ /* 0x042fe200078e0205 */
[-C--:B------:R-:W-:Y:S01]  /*08b0*/  IADD3 R10, P1, PT, R5, R3.reuse, RZ ;  /* 0x00000003050a7210 */ /* 0x080fe20007f3e0ff */
[----:B------:R1:W3:Y:S01]  /*08c0*/  LDG.E.U8 R250, desc[UR10][R6.64] ;  /* 0x0000000a06fa7981 */ /* 0x0002e2000c1e1100 */
[-C--:B------:R-:W-:Y:S01]  /*08d0*/  IADD3 R8, P0, PT, R9, R3.reuse, RZ ;  /* 0x0000000309087210 */ /* 0x080fe20007f1e0ff */
[C---:B------:R-:W-:Y:S01]  /*08e0*/  IMAD R15, R86.reuse, 0x2, R13 ;  /* 0x00000002560f7824 */ /* 0x040fe200078e020d */
[-C--:B------:R-:W-:Y:S01]  /*08f0*/  LEA.HI.X.SX32 R11, R5, R4.reuse, 0x1, P1 ;  /* 0x00000004050b7211 */ /* 0x080fe200008f0eff */
[----:B------:R-:W0:Y:S01]  /*0900*/  LDCU UR5, c[0x0][0x3b8] ;  /* 0x00007700ff0577ac */ /* 0x000e220008000800 */
[-C--:B------:R-:W-:Y:S01]  /*0910*/  LEA.HI.X.SX32 R9, R9, R4.reuse, 0x1, P0 ;  /* 0x0000000409097211 */ /* 0x080fe200000f0eff */
[C---:B------:R-:W-:Y:S01]  /*0920*/  IMAD R5, R86.reuse, 0x4, R15 ;  /* 0x0000000456057824 */ /* 0x040fe200078e020f */
[CC--:B------:R-:W-:Y:S01]  /*0930*/  IADD3 R12, P0, PT, R13.reuse, R3.reuse, RZ ;  /* 0x000000030d0c7210 */ /* 0x0c0fe20007f1e0ff */
[----:B------:R-:W3:Y:S01]  /*0940*/  LDG.E.U8 R88, desc[UR10][R10.64] ;  /* 0x0000000a0a587981 */ /* 0x000ee2000c1e1100 */
[----:B------:R-:W0:Y:S01]  /*0950*/  LDC R188, c[0x0][0x3b8] ;  /* 0x0000ee00ffbc7b82 */ /* 0x000e220000000800 */
[C---:B------:R-:W-:Y:S01]  /*0960*/  IMAD R17, R86.reuse, 0x2, R5 ;  /* 0x0000000256117824 */ /* 0x040fe200078e0205 */
[-C--:B------:R-:W-:Y:S01]  /*0970*/  LEA.HI.X.SX32 R13, R13, R4.reuse, 0x1, P0 ;  /* 0x000000040d0d7211 */ /* 0x080fe200000f0eff */
[----:B------:R-:W0:Y:S01]  /*0980*/  LDCU UR14, c[0x0][0x3c0] ;  /* 0x00007800ff0e77ac */ /* 0x000e220008000800 */
[-C--:B------:R-:W-:Y:S01]  /*0990*/  IADD3 R228, P0, PT, R15, R3.reuse, RZ ;  /* 0x000000030fe47210 */ /* 0x080fe20007f1e0ff */
[C---:B------:R-:W-:Y:S01]  /*09a0*/  IMAD R19, R86.reuse, 0x2, R17 ;  /* 0x0000000256137824 */ /* 0x040fe200078e0211 */
[-C--:B-1----:R-:W-:Y:S01]  /*09b0*/  IADD3 R6, P1, PT, R5, R3.reuse, RZ ;  /* 0x0000000305067210 */ /* 0x082fe20007f3e0ff */
[----:B------:R1:W3:Y:S01]  /*09c0*/  LDG.E.U8 R65, desc[UR10][R12.64] ;  /* 0x0000000a0c417981 */ /* 0x0002e2000c1e1100 */
[-C--:B------:R-:W-:Y:S01]  /*09d0*/  LEA.HI.X.SX32 R229, R15, R4.reuse, 0x1, P0 ;  /* 0x000000040fe57211 */ /* 0x080fe200000f0eff */
[C---:B------:R-:W-:Y:S01]  /*09e0*/  IMAD R15, R86.reuse, 0x2, R19 ;  /* 0x00000002560f7824 */ /* 0x040fe200078e0213 */
[-C--:B------:R-:W-:Y:S01]  /*09f0*/  LEA.HI.X.SX32 R7, R5, R4.reuse, 0x1, P1 ;  /* 0x0000000405077211 */ /* 0x080fe200008f0eff */
[----:B------:R-:W0:Y:S08]  /*0a00*/  LDC R190, c[0x0][0x3b8] ;  /* 0x0000ee00ffbe7b82 */ /* 0x000e300000000800 */
[----:B------:R-:W0:Y:S01]  /*0a10*/  LDC R230, c[0x0][0x3b8] ;  /* 0x0000ee00ffe67b82 */ /* 0x000e220000000800 */
[CC--:B-1----:R-:W-:Y:S01]  /*0a20*/  IADD3 R12, P1, PT, R15.reuse, R3.reuse, RZ ;  /* 0x000000030f0c7210 */ /* 0x0c2fe20007f3e0ff */
[----:B------:R-:W-:Y:S01]  /*0a30*/  IMAD R5, R86, 0x2, R15 ;  /* 0x0000000256057824 */ /* 0x000fe200078e020f */
[----:B------:R-:W3:Y:S01]  /*0a40*/  LDG.E.U8 R91, desc[UR10][R6.64] ;  /* 0x0000000a065b7981 */ /* 0x000ee2000c1e1100 */
[C---:B------:R-:W-:Y:S01]  /*0a50*/  LEA.HI R231, R232.reuse, 0x2e, RZ, 0x1a ;  /* 0x0000002ee8e77811 */ /* 0x040fe200078fd0ff */
[----:B------:R-:W1:Y:S01]  /*0a60*/  LDCU UR8, c[0x0][0x3c8] ;  /* 0x00007900ff0877ac */ /* 0x000e620008000800 */
[----:B------:R-:W-:Y:S01]  /*0a70*/  LEA.HI.X.SX32 R13, R15, R4, 0x1, P1 ;  /* 0x000000040f0d7211 */ /* 0x000fe200008f0eff */
[----:B------:R1:W3:Y:S01]  /*0a80*/  LDG.E.U8 R228, desc[UR10][R228.64] ;  /* 0x0000000ae4e47981 */ /* 0x0002e2000c1e1100 */
[----:B------:R-:W-:Y:S01]  /*0a90*/  LEA.HI R233, R232, 0x3e, RZ, 0x1a ;  /* 0x0000003ee8e97811 */ /* 0x000fe200078fd0ff */
[----:B------:R-:W0:Y:S01]  /*0aa0*/  S2UR UR7, SR_CTAID.Y ;  /* 0x00000000000779c3 */ /* 0x000e220000002600 */
[----:B------:R-:W0:Y:S01]  /*0ab0*/  LDCU UR38, c[0x0][0x3f0] ;  /* 0x00007e00ff2677ac */ /* 0x000e220008000800 */
[----:B------:R-:W0:Y:S06]  /*0ac0*/  LDCU UR15, c[0x0][0x3c4] ;  /* 0x00007880ff0f77ac */ /* 0x000e2c0008000800 */
[----:B-1----:R-:W1:Y:S01]  /*0ad0*/  LDC R229, c[0x0][0x3b8] ;  /* 0x0000ee00ffe57b82 */ /* 0x002e620000000800 */
[----:B------:R-:W0:Y:S01]  /*0ae0*/  LDCU UR12, c[0x0][0x3c4] ;  /* 0x00007880ff0c77ac */ /* 0x000e220008000800 */
        /* <DEDUP_REMOVED lines=29> */
[----:B-----5:R-:W-:Y:S04]  /*0cc0*/  STL [R1+0x10], R18 ;  /* 0x0000101201007387 */ /* 0x020fe80000100800 */
[----:B----4-:R4:W-:Y:S04]  /*0cd0*/  STL [R1], R2 ;  /* 0x0000000201007387 */ /* 0x0109e80000100800 */
[----:B--2---:R2:W-:Y:S04]  /*0ce0*/  STL [R1+0x14], R0 ;  /* 0x0000140001007387 */ /* 0x0045e80000100800 */
[----:B----4-:R4:W5:Y:S04]  /*0cf0*/  LDG.E.U8 R2, desc[UR10][R8.64] ;  /* 0x0000000a08027981 */ /* 0x010968000c1e1100 */
[----:B--2---:R-:W2:Y:S01]  /*0d00*/  LDG.E.U8 R0, desc[UR10][R12.64] ;  /* 0x0000000a0c007981 */ /* 0x004ea2000c1e1100 */
[----:B----4-:R-:W-:-:S04]  /*0d10*/  IADD3 R8, P0, PT, R17, R3, RZ ;  /* 0x0000000311087210 */ /* 0x010fc80007f1e0ff */
[----:B------:R-:W-:Y:S01]  /*0d20*/  LEA.HI.X.SX32 R9, R17, R4, 0x1, P0 ;  /* 0x0000000411097211 */ /* 0x000fe200000f0eff */
[----:B------:R-:W-:Y:S01]  /*0d30*/  IMAD R17, R86, 0x2, R5 ;  /* 0x0000000256117824 */ /* 0x000fe200078e0205 */
[----:B------:R-:W-:-:S03]  /*0d40*/  IADD3 R10, P0, PT, R19, R3, RZ ;  /* 0x00000003130a7210 */ /* 0x000fc60007f1e0ff */
[C---:B------:R-:W-:Y:S01]  /*0d50*/  IMAD R21, R86.reuse, 0x2, R17 ;  /* 0x0000000256157824 */ /* 0x040fe200078e0211 */
[-C--:B------:R-:W-:Y:S01]  /*0d60*/  LEA.HI.X.SX32 R11, R19, R4.reuse, 0x1, P0 ;  /* 0x00000004130b7211 */ /* 0x080fe200000f0eff */
[----:B------:R4:W3:Y:S02]  /*0d70*/  LDG.E.U8 R43, desc[UR10][R8.64] ;  /* 0x0000000a082b7981 */ /* 0x0008e4000c1e1100 */
[C---:B------:R-:W-:Y:S01]  /*0d80*/  IMAD R19, R86.reuse, 0x4, R21 ;  /* 0x0000000456137824 */ /* 0x040fe200078e0215 */
[C---:B------:R-:W-:Y:S01]  /*0d90*/  IADD3 R14, P0, PT, R5.reuse, R3, RZ ;  /* 0x00000003050e7210 */ /* 0x040fe20007f1e0ff */
[----:B------:R0:W3:Y:S02]  /*0da0*/  LDG.E.U8 R227, desc[UR10][R10.64] ;  /* 0x0000000a0ae37981 */ /* 0x0000e4000c1e1100 */
[----:B------:R-:W-:Y:S01]  /*0db0*/  IMAD R23, R86, 0x2, R19 ;  /* 0x0000000256177824 */ /* 0x000fe200078e0213 */
[----:B------:R-:W-:-:S03]  /*0dc0*/  LEA.HI.X.SX32 R15, R5, R4, 0x1, P0 ;  /* 0x00000004050f7211 */ /* 0x000fc600000f0eff */
[C---:B------:R-:W-:Y:S01]  /*0dd0*/  IMAD R5, R86.reuse, 0x2, R23 ;  /* 0x0000000256057824 */ /* 0x040fe200078e0217 */
[-C--:B------:R-:W-:Y:S01]  /*0de0*/  IADD3 R56, P0, PT, R17, R3.reuse, RZ ;  /* 0x0000000311387210 */ /* 0x080fe20007f1e0ff */
[----:B------:R0:W3:Y:S02]  /*0df0*/  LDG.E.U8 R90, desc[UR10][R14.64] ;  /* 0x0000000a0e5a7981 */ /* 0x0000e4000c1e1100 */
[C---:B------:R-:W-:Y:S01]  /*0e00*/  IMAD R133, R86.reuse, 0x2, R5 ;  /* 0x0000000256857824 */ /* 0x040fe200078e0205 */
[-C--:B------:R-:W-:Y:S02]  /*0e10*/  IADD3 R6, P1, PT, R21, R3.reuse, RZ ;  /* 0x0000000315067210 */ /* 0x080fe40007f3e0ff */
[-C--:B------:R-:W-:Y:S01]  /*0e20*/  LEA.HI.X.SX32 R57, R17, R4.reuse, 0x1, P0 ;  /* 0x0000000411397211 */ /* 0x080fe200000f0eff */
[C---:B------:R-:W-:Y:S01]  /*0e30*/  IMAD R17, R86.reuse, 0x2, R133 ;  /* 0x0000000256117824 */ /* 0x040fe200078e0285 */
[-C--:B------:R-:W-:Y:S02]  /*0e40*/  LEA.HI.X.SX32 R7, R21, R4.reuse, 0x1, P1 ;  /* 0x0000000415077211 */ /* 0x080fe400008f0eff */
[-C--:B----4-:R-:W-:Y:S01]  /*0e50*/  IADD3 R8, P0, PT, R19, R3.reuse, RZ ;  /* 0x0000000313087210 */ /* 0x090fe20007f1e0ff */
[C---:B------:R-:W-:Y:S01]  /*0e60*/  IMAD R21, R86.reuse, 0x2, R17 ;  /* 0x0000000256157824 */ /* 0x040fe200078e0211 */
[-C--:B------:R-:W-:Y:S01]  /*0e70*/  IADD3 R12, P1, PT, R5, R3.reuse, RZ ;  /* 0x00000003050c7210 */ /* 0x080fe20007f3e0ff */
[----:B------:R4:W3:Y:S01]  /*0e80*/  LDG.E.U8 R226, desc[UR10][R6.64] ;  /* 0x0000000a06e27981 */ /* 0x0008e2000c1e1100 */
[-C--:B------:R-:W-:Y:S01]  /*0e90*/  LEA.HI.X.SX32 R9, R19, R4.reuse, 0x1, P0 ;  /* 0x0000000413097211 */ /* 0x080fe200000f0eff */
[C---:B------:R-:W-:Y:S01]  /*0ea0*/  IMAD R19, R86.reuse, 0x2, R21 ;  /* 0x0000000256137824 */ /* 0x040fe200078e0215 */
[CC--:B0-----:R-:W-:Y:S01]  /*0eb0*/  IADD3 R10, P0, PT, R23.reuse, R3.reuse, RZ ;  /* 0x00000003170a7210 */ /* 0x0c1fe20007f1e0ff */
[----:B------:R-:W3:Y:S02]  /*0ec0*/  LDG.E.U8 R56, desc[UR10][R56.64] ;  /* 0x0000000a38387981 */ /* 0x000ee4000c1e1100 */
[C---:B------:R-:W-:Y:S01]  /*0ed0*/  IMAD R25, R86.reuse, 0x4, R19 ;  /* 0x0000000456197824 */ /* 0x040fe200078e0213 */
[-C--:B------:R-:W-:Y:S01]  /*0ee0*/  LEA.HI.X.SX32 R11, R23, R4.reuse, 0x1, P0 ;  /* 0x00000004170b7211 */ /* 0x080fe200000f0eff */
[----:B------:R0:W3:Y:S02]  /*0ef0*/  LDG.E.U8 R93, desc[UR10][R8.64] ;  /* 0x0000000a085d7981 */ /* 0x0000e4000c1e1100 */
[C---:B------:R-:W-:Y:S01]  /*0f00*/  IMAD R23, R86.reuse, 0x2, R25 ;  /* 0x0000000256177824 */ /* 0x040fe200078e0219 */
[-C--:B------:R-:W-:Y:S01]  /*0f10*/  LEA.HI.X.SX32 R13, R5, R4.reuse, 0x1, P1 ;  /* 0x00000004050d7211 */ /* 0x080fe200008f0eff */
[----:B------:R0:W3:Y:S02]  /*0f20*/  LDG.E.U8 R51, desc[UR10][R10.64] ;  /* 0x0000000a0a337981 */ /* 0x0000e4000c1e1100 */
[C---:B------:R-:W-:Y:S01]  /*0f30*/  IMAD R5, R86.reuse, 0x2, R23 ;  /* 0x0000000256057824 */ /* 0x040fe200078e0217 */
[C---:B------:R-:W-:Y:S01]  /*0f40*/  IADD3 R14, P0, PT, R17.reuse, R3, RZ ;  /* 0x00000003110e7210 */ /* 0x040fe20007f1e0ff */
[----:B------:R1:W3:Y:S02]  /*0f50*/  LDG.E.U8 R225, desc[UR10][R12.64] ;  /* 0x0000000a0ce17981 */ /* 0x0002e4000c1e1100 */
[----:B----4-:R-:W-:Y:S01]  /*0f60*/  IMAD R6, R86, 0x2, R5 ;  /* 0x0000000256067824 */ /* 0x010fe200078e0205 */
[----:B------:R-:W-:-:S02]  /*0f70*/  LEA.HI.X.SX32 R15, R17, R4, 0x1, P0 ;  /* 0x00000004110f7211 */ /* 0x000fc400000f0eff */
[-C--:B------:R-:W-:Y:S01]  /*0f80*/  IADD3 R16, P0, PT, R21, R3.reuse, RZ ;  /* 0x0000000315107210 */ /* 0x080fe20007f1e0ff */
[C---:B------:R-:W-:Y:S01]  /*0f90*/  IMAD R7, R86.reuse, 0x2, R6 ;  /* 0x0000000256077824 */ /* 0x040fe200078e0206 */
[----:B0-----:R-:W-:Y:S01]  /*0fa0*/  IADD3 R8, P1, PT, R19, R3, RZ ;  /* 0x0000000313087210 */ /* 0x001fe20007f3e0ff */
[----:B------:R0:W4:Y:S01]  /*0fb0*/  LDG.E.U8 R92, desc[UR10][R14.64] ;  /* 0x0000000a0e5c7981 */ /* 0x000122000c1e1100 */
[-C--:B------:R-:W-:Y:S01]  /*0fc0*/  LEA.HI.X.SX32 R17, R21, R4.reuse, 0x1, P0 ;  /* 0x0000000415117211 */ /* 0x080fe200000f0eff */
[----:B------:R-:W-:Y:S01]  /*0fd0*/  IMAD R21, R86, 0x2, R7 ;  /* 0x0000000256157824 */ /* 0x000fe200078e0207 */
[----:B------:R-:W-:-:S03]  /*0fe0*/  LEA.HI.X.SX32 R9, R19, R4, 0x1, P1 ;  /* 0x0000000413097211 */ /* 0x000fc600008f0eff */
[C---:B------:R-:W-:Y:S01]  /*0ff0*/  IMAD R19, R86.reuse, 0x2, R21 ;  /* 0x0000000256137824 */ /* 0x040fe200078e0215 */
[CC--:B------:R-:W-:Y:S01]  /*1000*/  IADD3 R10, P0, PT, R25.reuse, R3.reuse, RZ ;  /* 0x00000003190a7210 */ /* 0x0c0fe20007f1e0ff */
[----:B------:R0:W3:Y:S02]  /*1010*/  LDG.E.U8 R53, desc[UR10][R16.64] ;  /* 0x0000000a10357981 */ /* 0x0000e4000c1e1100 */
[C---:B------:R-:W-:Y:S01]  /*1020*/  IMAD R27, R86.reuse, 0x4, R19 ;  /* 0x00000004561b7824 */ /* 0x040fe200078e0213 */
[-C--:B------:R-:W-:Y:S01]  /*1030*/  LEA.HI.X.SX32 R11, R25, R4.reuse, 0x1, P0 ;  /* 0x00000004190b7211 */ /* 0x080fe200000f0eff */
[----:B------:R0:W3:Y:S01]  /*1040*/  LDG.E.U8 R224, desc[UR10][R8.64] ;  /* 0x0000000a08e07981 */ /* 0x0000e2000c1e1100 */
[-C--:B-1----:R-:W-:Y:S01]  /*1050*/  IADD3 R12, P0, PT, R23, R3.reuse, RZ ;  /* 0x00000003170c7210 */ /* 0x082fe20007f1e0ff */
[C---:B------:R-:W-:Y:S01]  /*1060*/  IMAD R29, R86.reuse, 0x2, R27 ;  /* 0x00000002561d7824 */ /* 0x040fe200078e021b */
[-C--:B0-----:R-:W-:Y:S01]  /*1070*/  IADD3 R14, P1, PT, R5, R3.reuse, RZ ;  /* 0x00000003050e7210 */ /* 0x081fe20007f3e0ff */
[----:B------:R0:W3:Y:S01]  /*1080*/  LDG.E.U8 R95, desc[UR10][R10.64] ;  /* 0x0000000a0a5f7981 */ /* 0x0000e2000c1e1100 */
[----:B------:R-:W-:Y:S01]  /*1090*/  LEA.HI.X.SX32 R13, R23, R4, 0x1, P0 ;  /* 0x00000004170d7211 */ /* 0x000fe200000f0eff */
[----:B------:R-:W-:Y:S01]  /*10a0*/  IMAD R23, R86, 0x2, R29 ;  /* 0x0000000256177824 */ /* 0x000fe200078e021d */
[----:B------:R-:W-:-:S03]  /*10b0*/  IADD3 R16, P0, PT, R7, R3, RZ ;  /* 0x0000000307107210 */ /* 0x000fc60007f1e0ff */
[C---:B------:R-:W-:Y:S01]  /*10c0*/  IMAD R25, R86.reuse, 0x2, R23 ;  /* 0x0000000256197824 */ /* 0x040fe200078e0217 */
[-C--:B------:R-:W-:Y:S01]  /*10d0*/  LEA.HI.X.SX32 R15, R5, R4.reuse, 0x1, P1 ;  /* 0x00000004050f7211 */ /* 0x080fe200008f0eff */
[----:B------:R1:W3:Y:S02]  /*10e0*/  LDG.E.U8 R42, desc[UR10][R12.64] ;  /* 0x0000000a0c2a7981 */ /* 0x0002e4000c1e1100 */
[C---:B------:R-:W-:Y:S01]  /*10f0*/  IMAD R5, R86.reuse, 0x2, R25 ;  /* 0x0000000256057824 */ /* 0x040fe200078e0219 */
[-C--:B------:R-:W-:Y:S01]  /*1100*/  LEA.HI.X.SX32 R17, R7, R4.reuse, 0x1, P0 ;  /* 0x0000000407117211 */ /* 0x080fe200000f0eff */
[----:B------:R1:W3:Y:S01]  /*1110*/  LDG.E.U8 R223, desc[UR10][R14.64] ;  /* 0x0000000a0edf7981 */ /* 0x0002e2000c1e1100 */
[-C--:B------:R-:W-:Y:S01]  /*1120*/  IADD3 R8, P0, PT, R21, R3.reuse, RZ ;  /* 0x0000000315087210 */ /* 0x080fe20007f1e0ff */
[C---:B------:R-:W-:Y:S01]  /*1130*/  IMAD R7, R86.reuse, 0x2, R5 ;  /* 0x0000000256077824 */ /* 0x040fe200078e0205 */
[----:B0-----:R-:W-:Y:S01]  /*1140*/  IADD3 R10, P1, PT, R19, R3, RZ ;  /* 0x00000003130a7210 */ /* 0x001fe20007f3e0ff */
[----:B------:R-:W3:Y:S01]  /*1150*/  LDG.E.U8 R94, desc[UR10][R16.64] ;  /* 0x0000000a105e7981 */ /* 0x000ee2000c1e1100 */
[-C--:B------:R-:W-:Y:S01]  /*1160*/  LEA.HI.X.SX32 R9, R21, R4.reuse, 0x1, P0 ;  /* 0x0000000415097211 */ /* 0x080fe200000f0eff */
[----:B------:R-:W-:Y:S01]  /*1170*/  IMAD R21, R86, 0x2, R7 ;  /* 0x0000000256157824 */ /* 0x000fe200078e0207 */
[----:B------:R-:W-:-:S02]  /*1180*/  LEA.HI.X.SX32 R11, R19, R4, 0x1, P1 ;  /* 0x00000004130b7211 */ /* 0x000fc400008f0eff */
[CC--:B-1----:R-:W-:Y:S01]  /*1190*/  IADD3 R12, P0, PT, R27.reuse, R3.reuse, RZ ;  /* 0x000000031b0c7210 */ /* 0x0c2fe20007f1e0ff */
[C---:B------:R-:W-:Y:S01]  /*11a0*/  IMAD R19, R86.reuse, 0x4, R21 ;  /* 0x0000000456137824 */ /* 0x040fe200078e0215 */
[----:B------:R0:W3:Y:S02]  /*11b0*/  LDG.E.U8 R57, desc[UR10][R8.64] ;  /* 0x0000000a08397981 */ /* 0x0000e4000c1e1100 */
[-C--:B------:R-:W-:Y:S01]  /*11c0*/  LEA.HI.X.SX32 R13, R27, R4.reuse, 0x1, P0 ;  /* 0x000000041b0d7211 */ /* 0x080fe200000f0eff */
[C---:B------:R-:W-:Y:S01]  /*11d0*/  IMAD R27, R86.reuse, 0x2, R19 ;  /* 0x00000002561b7824 */ /* 0x040fe200078e0213 */
[CC--:B------:R-:W-:Y:S01]  /*11e0*/  IADD3 R14, P0, PT, R29.reuse, R3.reuse, RZ ;  /* 0x000000031d0e7210 */ /* 0x0c0fe20007f1e0ff */
[----:B------:R1:W3:Y:S02]  /*11f0*/  LDG.E.U8 R222, desc[UR10][R10.64] ;  /* 0x0000000a0ade7981 */ /* 0x0002e4000c1e1100 */
[C---:B------:R-:W-:Y:S01]  /*1200*/  IMAD R31, R86.reuse, 0x2, R27 ;  /* 0x00000002561f7824 */ /* 0x040fe200078e021b */
[-C--:B------:R-:W-:Y:S01]  /*1210*/  LEA.HI.X.SX32 R15, R29, R4.reuse, 0x1, P0 ;  /* 0x000000041d0f7211 */ /* 0x080fe200000f0eff */
[----:B------:R1:W3:Y:S02]  /*1220*/  LDG.E.U8 R97, desc[UR10][R12.64] ;  /* 0x0000000a0c617981 */ /* 0x0002e4000c1e1100 */
[C---:B------:R-:W-:Y:S01]  /*1230*/  IMAD R24, R86.reuse, 0x2, R31 ;  /* 0x0000000256187824 */ /* 0x040fe200078e021f */
[C---:B0-----:R-:W-:Y:S01]  /*1240*/  IADD3 R8, P0, PT, R5.reuse, R3, RZ ;  /* 0x0000000305087210 */ /* 0x041fe20007f1e0ff */
[----:B------:R0:W3:Y:S02]  /*1250*/  LDG.E.U8 R64, desc[UR10][R14.64] ;  /* 0x0000000a0e407981 */ /* 0x0000e4000c1e1100 */
[----:B------:R-:W-:Y:S01]  /*1260*/  IMAD R29, R86, 0x2, R24 ;  /* 0x00000002561d7824 */ /* 0x000fe200078e0218 */
[----:B------:R-:W-:-:S03]  /*1270*/  LEA.HI.X.SX32 R9, R5, R4, 0x1, P0 ;  /* 0x0000000405097211 */ /* 0x000fc600000f0eff */
[C---:B------:R-:W-:Y:S01]  /*1280*/  IMAD R5, R86.reuse, 0x2, R29 ;  /* 0x0000000256057824 */ /* 0x040fe200078e021d */
[-C--:B------:R-:W-:Y:S01]  /*1290*/  IADD3 R16, P1, PT, R23, R3.reuse, RZ ;  /* 0x0000000317107210 */ /* 0x080fe20007f3e0ff */
[----:B------:R-:W3:Y:S01]  /*12a0*/  LDG.E.U8 R96, desc[UR10][R8.64] ;  /* 0x0000000a08607981 */ /* 0x000ee2000c1e1100 */
[-C--:B-1----:R-:W-:Y:S01]  /*12b0*/  IADD3 R10, P0, PT, R7, R3.reuse, RZ ;  /* 0x00000003070a7210 */ /* 0x082fe20007f1e0ff */
[C---:B------:R-:W-:Y:S01]  /*12c0*/  IMAD R33, R86.reuse, 0x2, R5 ;  /* 0x0000000256217824 */ /* 0x040fe200078e0205 */
[-C--:B------:R-:W-:Y:S02]  /*12d0*/  LEA.HI.X.SX32 R17, R23, R4.reuse, 0x1, P1 ;  /* 0x0000000417117211 */ /* 0x080fe400008f0eff */
[-C--:B------:R-:W-:Y:S02]  /*12e0*/  IADD3 R12, P1, PT, R21, R3.reuse, RZ ;  /* 0x00000003150c7210 */ /* 0x080fe40007f3e0ff */
[-C--:B------:R-:W-:Y:S01]  /*12f0*/  LEA.HI.X.SX32 R11, R7, R4.reuse, 0x1, P0 ;  /* 0x00000004070b7211 */ /* 0x080fe200000f0eff */
[C---:B------:R-:W-:Y:S01]  /*1300*/  IMAD R7, R86.reuse, 0x4, R33 ;  /* 0x0000000456077824 */ /* 0x040fe200078e0221 */
[-C--:B------:R-:W-:Y:S01]  /*1310*/  LEA.HI.X.SX32 R13, R21, R4.reuse, 0x1, P1 ;  /* 0x00000004150d7211 */ /* 0x080fe200008f0eff */
[----:B------:R1:W3:Y:S02]  /*1320*/  LDG.E.U8 R221, desc[UR10][R16.64] ;  /* 0x0000000a10dd7981 */ /* 0x0002e4000c1e1100 */
[C---:B------:R-:W-:Y:S01]  /*1330*/  IMAD R21, R86.reuse, 0x2, R7 ;  /* 0x0000000256157824 */ /* 0x040fe200078e0207 */
[C---:B0-----:R-:W-:Y:S01]  /*1340*/  IADD3 R14, P0, PT, R19.reuse, R3, RZ ;  /* 0x00000003130e7210 */ /* 0x041fe20007f1e0ff */
[----:B------:R0:W3:Y:S02]  /*1350*/  LDG.E.U8 R220, desc[UR10][R12.64] ;  /* 0x0000000a0cdc7981 */ /* 0x0000e4000c1e1100 */
[----:B-1----:R-:W-:Y:S01]  /*1360*/  IMAD R17, R86, 0x2, R21 ;  /* 0x0000000256117824 */ /* 0x002fe200078e0215 */
[----:B------:R-:W-:-:S03]  /*1370*/  LEA.HI.X.SX32 R15, R19, R4, 0x1, P0 ;  /* 0x00000004130f7211 */ /* 0x000fc600000f0eff */
[C---:B------:R-:W-:Y:S01]  /*1380*/  IMAD R23, R86.reuse, 0x2, R17 ;  /* 0x0000000256177824 */ /* 0x040fe200078e0211 */
[C---:B------:R-:W-:Y:S01]  /*1390*/  IADD3 R40, P0, PT, R27.reuse, R3, RZ ;  /* 0x000000031b287210 */ /* 0x040fe20007f1e0ff */
[----:B------:R-:W3:Y:S02]  /*13a0*/  LDG.E.U8 R99, desc[UR10][R14.64] ;  /* 0x0000000a0e637981 */ /* 0x000ee4000c1e1100 */
[----:B------:R-:W-:Y:S01]  /*13b0*/  IMAD R19, R86, 0x2, R23 ;  /* 0x0000000256137824 */ /* 0x000fe200078e0217 */
[----:B------:R-:W-:-:S03]  /*13c0*/  LEA.HI.X.SX32 R41, R27, R4, 0x1, P0 ;  /* 0x000000041b297211 */ /* 0x000fc600000f0eff */
[----:B------:R-:W-:Y:S01]  /*13d0*/  IMAD R27, R86, 0x2, R19 ;  /* 0x00000002561b7824 */ /* 0x000fe200078e0213 */
[CC--:B------:R-:W-:Y:S01]  /*13e0*/  IADD3 R8, P1, PT, R31.reuse, R3.reuse, RZ ;  /* 0x000000031f087210 */ /* 0x0c0fe20007f3e0ff */
[----:B------:R-:W3:Y:S03]  /*13f0*/  LDG.E.U8 R40, desc[UR10][R40.64] ;  /* 0x0000000a28287981 */ /* 0x000ee6000c1e1100 */
[----:B------:R-:W-:Y:S02]  /*1400*/  LEA.HI.X.SX32 R9, R31, R4, 0x1, P1 ;  /* 0x000000041f097211 */ /* 0x000fe400008f0eff */
[----:B0-----:R-:W-:-:S03]  /*1410*/  IADD3 R12, P1, PT, R33, R3, RZ ;  /* 0x00000003210c7210 */ /* 0x001fc60007f3e0ff */
[----:B------:R-:W3:Y:S01]  /*1420*/  LDG.E.U8 R219, desc[UR10][R8.64] ;  /* 0x0000000a08db7981 */ /* 0x000ee2000c1e1100 */
[----:B------:R-:W-:-:S05]  /*1430*/  LEA.HI.X.SX32 R13, R33, R4, 0x1, P1 ;  /* 0x00000004210d7211 */ /* 0x000fca00008f0eff */
[----:B------:R-:W3:Y:S04]  /*1440*/  LDG.E.U8 R218, desc[UR10][R12.64] ;  /* 0x0000000a0cda7981 */ /* 0x000ee8000c1e1100 */
[----:B-----5:R-:W-:Y:S04]  /*1450*/  STL [R1+0xc], R2 ;  /* 0x00000c0201007387 */ /* 0x020fe80000100800 */
[----:B--2---:R0:W-:Y:S04]  /*1460*/  STL [R1+0x8], R0 ;  /* 0x0000080001007387 */ /* 0x0041e80000100800 */
[----:B0-----:R0:W2:Y:S02]  /*1470*/  LDG.E.U8 R0, desc[UR10][R10.64] ;  /* 0x0000000a0a007981 */ /* 0x0010a4000c1e1100 */
[----:B0-----:R-:W-:-:S04]  /*1480*/  IADD3 R10, P0, PT, R29, R3, RZ ;  /* 0x000000031d0a7210 */ /* 0x001fc80007f1e0ff */
[----:B------:R-:W-:Y:S01]  /*1490*/  LEA.HI.X.SX32 R11, R29, R4, 0x1, P0 ;  /* 0x000000041d0b7211 */ /* 0x000fe200000f0eff */
[----:B------:R-:W-:Y:S01]  /*14a0*/  IMAD R29, R86, 0x2, R27 ;  /* 0x00000002561d7824 */ /* 0x000fe200078e021b */
[----:B------:R-:W-:-:S03]  /*14b0*/  IADD3 R58, P0, PT, R5, R3, RZ ;  /* 0x00000003053a7210 */ /* 0x000fc60007f1e0ff */
[C---:B------:R-:W-:Y:S01]  /*14c0*/  IMAD R31, R86.reuse, 0x4, R29 ;  /* 0x00000004561f7824 */ /* 0x040fe200078e021d */
[-C--:B------:R-:W-:Y:S01]  /*14d0*/  LEA.HI.X.SX32 R59, R5, R4.reuse, 0x1, P0 ;  /* 0x00000004053b7211 */ /* 0x080fe200000f0eff */
[----:B------:R0:W5:Y:S02]  /*14e0*/  LDG.E.U8 R98, desc[UR10][R10.64] ;  /* 0x0000000a0a627981 */ /* 0x000164000c1e1100 */
[C---:B------:R-:W-:Y:S01]  /*14f0*/  IMAD R5, R86.reuse, 0x2, R31 ;  /* 0x0000000256057824 */ /* 0x040fe200078e021f */
[C---:B------:R-:W-:Y:S01]  /*1500*/  IADD3 R14, P0, PT, R7.reuse, R3, RZ ;  /* 0x00000003070e7210 */ /* 0x040fe20007f1e0ff */
[----:B------:R-:W2:Y:S02]  /*1510*/  LDG.E.U8 R58, desc[UR10][R58.64] ;  /* 0x0000000a3a3a7981 */ /* 0x000ea4000c1e1100 */
[----:B------:R-:W-:Y:S01]  /*1520*/  IMAD R33, R86, 0x2, R5 ;  /* 0x0000000256217824 */ /* 0x000fe200078e0205 */
[----:B------:R-:W-:-:S03]  /*1530*/  LEA.HI.X.SX32 R15, R7, R4, 0x1, P0 ;  /* 0x00000004070f7211 */ /* 0x000fc600000f0eff */
[C---:B------:R-:W-:Y:S01]  /*1540*/  IMAD R22, R86.reuse, 0x2, R33 ;  /* 0x0000000256167824 */ /* 0x040fe200078e0221 */
[-C--:B------:R-:W-:Y:S01]  /*1550*/  IADD3 R8, P0, PT, R21, R3.reuse, RZ ;  /* 0x0000000315087210 */ /* 0x080fe20007f1e0ff */
[----:B------:R1:W2:Y:S02]  /*1560*/  LDG.E.U8 R101, desc[UR10][R14.64] ;  /* 0x0000000a0e657981 */ /* 0x0002a4000c1e1100 */
[----:B------:R-:W-:Y:S01]  /*1570*/  IMAD R7, R86, 0x2, R22 ;  /* 0x0000000256077824 */ /* 0x000fe200078e0216 */
[----:B0-----:R-:W-:-:S03]  /*1580*/  IADD3 R10, P1, PT, R17, R3, RZ ;  /* 0x00000003110a7210 */ /* 0x001fc60007f3e0ff */
[C---:B------:R-:W-:Y:S01]  /*1590*/  IMAD R35, R86.reuse, 0x2, R7 ;  /* 0x0000000256237824 */ /* 0x040fe200078e0207 */
[-C--:B------:R-:W-:Y:S02]  /*15a0*/  LEA.HI.X.SX32 R9, R21, R4.reuse, 0x1, P0 ;  /* 0x0000000415097211 */ /* 0x080fe400000f0eff */
[-C--:B------:R-:W-:Y:S01]  /*15b0*/  IADD3 R16, P0, PT, R19, R3.reuse, RZ ;  /* 0x0000000313107210 */ /* 0x080fe20007f1e0ff */
[C---:B------:R-:W-:Y:S01]  /*15c0*/  IMAD R37, R86.reuse, 0x2, R35 ;  /* 0x0000000256257824 */ /* 0x040fe200078e0223 */
[-C--:B------:R-:W-:Y:S01]  /*15d0*/  LEA.HI.X.SX32 R11, R17, R4.reuse, 0x1, P1 ;  /* 0x00000004110b7211 */ /* 0x080fe200008f0eff */
[----:B------:R0:W2:Y:S01]  /*15e0*/  LDG.E.U8 R67, desc[UR10][R8.64] ;  /* 0x0000000a08437981 */ /* 0x0000a2000c1e1100 */
[-C--:B------:R-:W-:Y:S01]  /*15f0*/  LEA.HI.X.SX32 R17, R19, R4.reuse, 0x1, P0 ;  /* 0x0000000413117211 */ /* 0x080fe200000f0eff */
[C---:B------:R-:W-:Y:S01]  /*1600*/  IMAD R19, R86.reuse, 0x4, R37 ;  /* 0x0000000456137824 */ /* 0x040fe200078e0225 */
[CC--:B------:R-:W-:Y:S01]  /*1610*/  IADD3 R12, P0, PT, R27.reuse, R3.reuse, RZ ;  /* 0x000000031b0c7210 */ /* 0x0c0fe20007f1e0ff */
[----:B------:R0:W2:Y:S02]  /*1620*/  LDG.E.U8 R217, desc[UR10][R10.64] ;  /* 0x0000000a0ad97981 */ /* 0x0000a4000c1e1100 */
[C---:B------:R-:W-:Y:S01]  /*1630*/  IMAD R39, R86.reuse, 0x2, R19 ;  /* 0x0000000256277824 */ /* 0x040fe200078e0213 */
[----:B------:R-:W-:Y:S01]  /*1640*/  LEA.HI.X.SX32 R13, R27, R4, 0x1, P0 ;  /* 0x000000041b0d7211 */ /* 0x000fe200000f0eff */
[----:B------:R4:W2:Y:S02]  /*1650*/  LDG.E.U8 R100, desc[UR10][R16.64] ;  /* 0x0000000a10647981 */ /* 0x0008a4000c1e1100 */
[C---:B------:R-:W-:Y:S01]  /*1660*/  IMAD R27, R86.reuse, 0x2, R39 ;  /* 0x00000002561b7824 */ /* 0x040fe200078e0227 */
[-C--:B-1----:R-:W-:Y:S01]  /*1670*/  IADD3 R14, P1, PT, R29, R3.reuse, RZ ;  /* 0x000000031d0e7210 */ /* 0x082fe20007f3e0ff */
[----:B------:R1:W2:Y:S02]  /*1680*/  LDG.E.U8 R49, desc[UR10][R12.64] ;  /* 0x0000000a0c317981 */ /* 0x0002a4000c1e1100 */
[----:B------:R-:W-:Y:S01]  /*1690*/  IMAD R21, R86, 0x2, R27 ;  /* 0x0000000256157824 */ /* 0x000fe200078e021b */
[----:B0-----:R-:W-:-:S02]  /*16a0*/  IADD3 R8, P0, PT, R31, R3, RZ ;  /* 0x000000031f087210 */ /* 0x001fc40007f1e0ff */
[-C--:B------:R-:W-:Y:S01]  /*16b0*/  LEA.HI.X.SX32 R15, R29, R4.reuse, 0x1, P1 ;  /* 0x000000041d0f7211 */ /* 0x080fe200008f0eff */
[C---:B------:R-:W-:Y:S01]  /*16c0*/  IMAD R29, R86.reuse, 0x2, R21 ;  /* 0x00000002561d7824 */ /* 0x040fe200078e0215 */
[-C--:B------:R-:W-:Y:S02]  /*16d0*/  LEA.HI.X.SX32 R9, R31, R4.reuse, 0x1, P0 ;  /* 0x000000041f097211 */ /* 0x080fe400000f0eff */
[-C--:B------:R-:W-:Y:S01]  /*16e0*/  IADD3 R10, P0, PT, R5, R3.reuse, RZ ;  /* 0x00000003050a7210 */ /* 0x080fe20007f1e0ff */
[C---:B------:R-:W-:Y:S01]  /*16f0*/  IMAD R31, R86.reuse, 0x2, R29 ;  /* 0x00000002561f7824 */ /* 0x040fe200078e021d */
[-C--:B----4-:R-:W-:Y:S01]  /*1700*/  IADD3 R16, P1, PT, R33, R3.reuse, RZ ;  /* 0x0000000321107210 */ /* 0x090fe20007f3e0ff */
[----:B------:R0:W4:Y:S01]  /*1710*/  LDG.E.U8 R216, desc[UR10][R14.64] ;  /* 0x0000000a0ed87981 */ /* 0x000122000c1e1100 */
[-C--:B------:R-:W-:Y:S01]  /*1720*/  LEA.HI.X.SX32 R11, R5, R4.reuse, 0x1, P0 ;  /* 0x00000004050b7211 */ /* 0x080fe200000f0eff */
[C---:B------:R-:W-:Y:S01]  /*1730*/  IMAD R5, R86.reuse, 0x2, R31 ;  /* 0x0000000256057824 */ /* 0x040fe200078e021f */
[----:B------:R-:W-:Y:S01]  /*1740*/  LEA.HI.X.SX32 R17, R33, R4, 0x1, P1 ;  /* 0x0000000421117211 */ /* 0x000fe200008f0eff */
[----:B------:R-:W2:Y:S01]  /*1750*/  LDG.E.U8 R103, desc[UR10][R8.64] ;  /* 0x0000000a08677981 */ /* 0x000ea2000c1e1100 */
[----:B-1----:R-:W-:Y:S01]  /*1760*/  IADD3 R12, P0, PT, R7, R3, RZ ;  /* 0x00000003070c7210 */ /* 0x002fe20007f1e0ff */
[----:B------:R-:W-:-:S02]  /*1770*/  IMAD R33, R86, 0x4, R5 ;  /* 0x0000000456217824 */ /* 0x000fc400078e0205 */
[----:B------:R1:W2:Y:S01]  /*1780*/  LDG.E.U8 R52, desc[UR10][R10.64] ;  /* 0x0000000a0a347981 */ /* 0x0002a2000c1e1100 */
[-C--:B------:R-:W-:Y:S01]  /*1790*/  LEA.HI.X.SX32 R13, R7, R4.reuse, 0x1, P0 ;  /* 0x00000004070d7211 */ /* 0x080fe200000f0eff */
[C---:B------:R-:W-:Y:S01]  /*17a0*/  IMAD R7, R86.reuse, 0x2, R33 ;  /* 0x0000000256077824 */ /* 0x040fe200078e0221 */
[CC--:B0-----:R-:W-:Y:S01]  /*17b0*/  IADD3 R14, P0, PT, R35.reuse, R3.reuse, RZ ;  /* 0x00000003230e7210 */ /* 0x0c1fe20007f1e0ff */
[----:B------:R-:W2:Y:S02]  /*17c0*/  LDG.E.U8 R215, desc[UR10][R16.64] ;  /* 0x0000000a10d77981 */ /* 0x000ea4000c1e1100 */
[C---:B------:R-:W-:Y:S01]  /*17d0*/  IMAD R41, R86.reuse, 0x2, R7 ;  /* 0x0000000256297824 */ /* 0x040fe200078e0207 */
[----:B------:R-:W-:Y:S01]  /*17e0*/  LEA.HI.X.SX32 R15, R35, R4, 0x1, P0 ;  /* 0x00000004230f7211 */ /* 0x000fe200000f0eff */
[----:B------:R0:W2:Y:S02]  /*17f0*/  LDG.E.U8 R102, desc[UR10][R12.64] ;  /* 0x0000000a0c667981 */ /* 0x0000a4000c1e1100 */
[C---:B------:R-:W-:Y:S01]  /*1800*/  IMAD R20, R86.reuse, 0x2, R41 ;  /* 0x0000000256147824 */ /* 0x040fe200078e0229 */
[-C--:B-1----:R-:W-:Y:S01]  /*1810*/  IADD3 R10, P0, PT, R19, R3.reuse, RZ ;  /* 0x00000003130a7210 */ /* 0x082fe20007f1e0ff */
[----:B------:R-:W2:Y:S02]  /*1820*/  LDG.E.U8 R59, desc[UR10][R14.64] ;  /* 0x0000000a0e3b7981 */ /* 0x000ea4000c1e1100 */
[----:B------:R-:W-:Y:S01]  /*1830*/  IMAD R35, R86, 0x2, R20 ;  /* 0x0000000256237824 */ /* 0x000fe200078e0214 */
[----:B------:R-:W-:-:S03]  /*1840*/  IADD3 R8, P1, PT, R37, R3, RZ ;  /* 0x0000000325087210 */ /* 0x000fc60007f3e0ff */
[----:B------:R-:W-:Y:S01]  /*1850*/  IMAD R47, R86, 0x2, R35 ;  /* 0x00000002562f7824 */ /* 0x000fe200078e0223 */
[----:B------:R-:W-:-:S03]  /*1860*/  LEA.HI.X.SX32 R11, R19, R4, 0x1, P0 ;  /* 0x00000004130b7211 */ /* 0x000fc600000f0eff */
[C---:B------:R-:W-:Y:S01]  /*1870*/  IMAD R63, R86.reuse, 0x2, R47 ;  /* 0x00000002563f7824 */ /* 0x040fe200078e022f */
[-C--:B------:R-:W-:Y:S01]  /*1880*/  LEA.HI.X.SX32 R9, R37, R4.reuse, 0x1, P1 ;  /* 0x0000000425097211 */ /* 0x080fe200008f0eff */
[----:B------:R-:W2:Y:S01]  /*1890*/  LDG.E.U8 R105, desc[UR10][R10.64] ;  /* 0x0000000a0a697981 */ /* 0x000ea2000c1e1100 */
[-C--:B------:R-:W-:Y:S01]  /*18a0*/  IADD3 R36, P0, PT, R39, R3.reuse, RZ ;  /* 0x0000000327247210 */ /* 0x080fe20007f1e0ff */
[C---:B------:R-:W-:Y:S01]  /*18b0*/  IMAD R69, R86.reuse, 0x4, R63 ;  /* 0x0000000456457824 */ /* 0x040fe200078e023f */
[-C--:B------:R-:W-:Y:S01]  /*18c0*/  IADD3 R212, P1, PT, R27, R3.reuse, RZ ;  /* 0x000000031bd47210 */ /* 0x080fe20007f3e0ff */
[----:B------:R1:W2:Y:S01]  /*18d0*/  LDG.E.U8 R214, desc[UR10][R8.64] ;  /* 0x0000000a08d67981 */ /* 0x0002a2000c1e1100 */
[-C--:B------:R-:W-:Y:S02]  /*18e0*/  LEA.HI.X.SX32 R37, R39, R4.reuse, 0x1, P0 ;  /* 0x0000000427257211 */ /* 0x080fe400000f0eff */
[-C--:B------:R-:W-:Y:S01]  /*18f0*/  LEA.HI.X.SX32 R213, R27, R4.reuse, 0x1, P1 ;  /* 0x000000041bd57211 */ /* 0x080fe200008f0eff */
[C---:B------:R-:W-:Y:S01]  /*1900*/  IMAD R27, R86.reuse, 0x2, R69 ;  /* 0x00000002561b7824 */ /* 0x040fe200078e0245 */
[CC--:B0-----:R-:W-:Y:S01]  /*1910*/  IADD3 R12, P0, PT, R29.reuse, R3.reuse, RZ ;  /* 0x000000031d0c7210 */ /* 0x0c1fe20007f1e0ff */
[----:B------:R-:W2:Y:S03]  /*1920*/  LDG.E.U8 R36, desc[UR10][R36.64] ;  /* 0x0000000a24247981 */ /* 0x000ea6000c1e1100 */
[-C--:B------:R-:W-:Y:S01]  /*1930*/  LEA.HI.X.SX32 R13, R29, R4.reuse, 0x1, P0 ;  /* 0x000000041d0d7211 */ /* 0x080fe200000f0eff */
[C---:B------:R-:W-:Y:S01]  /*1940*/  IMAD R29, R86.reuse, 0x2, R27 ;  /* 0x00000002561d7824 */ /* 0x040fe200078e021b */
[-C--:B------:R-:W-:Y:S01]  /*1950*/  IADD3 R38, P0, PT, R31, R3.reuse, RZ ;  /* 0x000000031f267210 */ /* 0x080fe20007f1e0ff */
[----:B------:R0:W2:Y:S02]  /*1960*/  LDG.E.U8 R212, desc[UR10][R212.64] ;  /* 0x0000000ad4d47981 */ /* 0x0000a4000c1e1100 */
[C---:B------:R-:W-:Y:S01]  /*1970*/  IMAD R19, R86.reuse, 0x2, R29 ;  /* 0x0000000256137824 */ /* 0x040fe200078e021d */
[----:B-1----:R-:W-:Y:S01]  /*1980*/  IADD3 R8, P1, PT, R5, R3, RZ ;  /* 0x0000000305087210 */ /* 0x002fe20007f3e0ff */
[----:B------:R-:W2:Y:S01]  /*1990*/  LDG.E.U8 R104, desc[UR10][R12.64] ;  /* 0x0000000a0c687981 */ /* 0x000ea2000c1e1100 */
[-C--:B------:R-:W-:Y:S01]  /*19a0*/  LEA.HI.X.SX32 R39, R31, R4.reuse, 0x1, P0 ;  /* 0x000000041f277211 */ /* 0x080fe200000f0eff */
[----:B------:R-:W-:Y:S01]  /*19b0*/  IMAD R31, R86, 0x2, R19 ;  /* 0x00000002561f7824 */ /* 0x000fe200078e0213 */
[----:B------:R-:W-:-:S02]  /*19c0*/  LEA.HI.X.SX32 R9, R5, R4, 0x1, P1 ;  /* 0x0000000405097211 */ /* 0x000fc400008f0eff */
[CC--:B------:R-:W-:Y:S01]  /*19d0*/  IADD3 R10, P0, PT, R33.reuse, R3.reuse, RZ ;  /* 0x00000003210a7210 */ /* 0x0c0fe20007f1e0ff */
[C---:B------:R-:W-:Y:S01]  /*19e0*/  IMAD R5, R86.reuse, 0x2, R31 ;  /* 0x0000000256057824 */ /* 0x040fe200078e021f */
[----:B------:R1:W2:Y:S01]  /*19f0*/  LDG.E.U8 R38, desc[UR10][R38.64] ;  /* 0x0000000a26267981 */ /* 0x0002a2000c1e1100 */
[----:B0-----:R-:W0:Y:S01]  /*1a00*/  LDC R213, c[0x0][0x3b8] ;  /* 0x0000ee00ffd57b82 */ /* 0x001e220000000800 */
        /* <DEDUP_REMOVED lines=8> */
[-C--:B------:R-:W-:Y:S01]  /*1a90*/  IADD3 R16, P0, PT, R35, R3.reuse, RZ ;  /* 0x0000000323107210 */ /* 0x080fe20007f1e0ff */
[----:B------:R-:W2:Y:S02]  /*1aa0*/  LDG.E.U8 R45, desc[UR10][R14.64] ;  /* 0x0000000a0e2d7981 */ /* 0x000ea4000c1e1100 */
[----:B-1----:R-:W-:Y:S01]  /*1ab0*/  IMAD R39, R86, 0x2, R7 ;  /* 0x0000000256277824 */ /* 0x002fe200078e0207 */
[----:B------:R-:W-:-:S03]  /*1ac0*/  IADD3 R12, P1, PT, R41, R3, RZ ;  /* 0x00000003290c7210 */ /* 0x000fc60007f3e0ff */
[----:B------:R-:W-:Y:S01]  /*1ad0*/  IMAD R18, R86, 0x2, R39 ;  /* 0x0000000256127824 */ /* 0x000fe200078e0227 */
[----:B------:R-:W-:-:S03]  /*1ae0*/  LEA.HI.X.SX32 R17, R35, R4, 0x1, P0 ;  /* 0x0000000423117211 */ /* 0x000fc600000f0eff */
[C---:B------:R-:W-:Y:S01]  /*1af0*/  IMAD R35, R86.reuse, 0x2, R18 ;  /* 0x0000000256237824 */ /* 0x040fe200078e0212 */
[-C--:B------:R-:W-:Y:S01]  /*1b00*/  LEA.HI.X.SX32 R13, R41, R4.reuse, 0x1, P1 ;  /* 0x00000004290d7211 */ /* 0x080fe200008f0eff */
[----:B------:R1:W2:Y:S01]  /*1b10*/  LDG.E.U8 R106, desc[UR10][R16.64] ;  /* 0x0000000a106a7981 */ /* 0x0002a2000c1e1100 */
[-C--:B------:R-:W-:Y:S01]  /*1b20*/  IADD3 R208, P1, PT, R63, R3.reuse, RZ ;  /* 0x000000033fd07210 */ /* 0x080fe20007f3e0ff */
[C---:B------:R-:W-:Y:S01]  /*1b30*/  IMAD R41, R86.reuse, 0x2, R35 ;  /* 0x0000000256297824 */ /* 0x040fe200078e0223 */
[----:B------:R-:W-:Y:S01]  /*1b40*/  IADD3 R60, P0, PT, R47, R3, RZ ;  /* 0x000000032f3c7210 */ /* 0x000fe20007f1e0ff */
[----:B------:R1:W2:Y:S01]  /*1b50*/  LDG.E.U8 R210, desc[UR10][R12.64] ;  /* 0x0000000a0cd27981 */ /* 0x0002a2000c1e1100 */
[-C--:B------:R-:W-:Y:S01]  /*1b60*/  LEA.HI.X.SX32 R209, R63, R4.reuse, 0x1, P1 ;  /* 0x000000043fd17211 */ /* 0x080fe200008f0eff */
[----:B------:R-:W-:Y:S01]  /*1b70*/  IMAD R63, R86, 0x2, R41 ;  /* 0x00000002563f7824 */ /* 0x000fe200078e0229 */
[----:B------:R-:W-:-:S03]  /*1b80*/  LEA.HI.X.SX32 R61, R47, R4, 0x1, P0 ;  /* 0x000000042f3d7211 */ /* 0x000fc600000f0eff */
[C---:B------:R-:W-:Y:S01]  /*1b90*/  IMAD R71, R86.reuse, 0x4, R63 ;  /* 0x0000000456477824 */ /* 0x040fe200078e023f */
[CC--:B------:R-:W-:Y:S01]  /*1ba0*/  IADD3 R8, P0, PT, R69.reuse, R3.reuse, RZ ;  /* 0x0000000345087210 */ /* 0x0c0fe20007f1e0ff */
[----:B------:R-:W2:Y:S02]  /*1bb0*/  LDG.E.U8 R60, desc[UR10][R60.64] ;  /* 0x0000000a3c3c7981 */ /* 0x000ea4000c1e1100 */
[C---:B------:R-:W-:Y:S01]  /*1bc0*/  IMAD R73, R86.reuse, 0x2, R71 ;  /* 0x0000000256497824 */ /* 0x040fe200078e0247 */
[-C--:B------:R-:W-:Y:S01]  /*1bd0*/  LEA.HI.X.SX32 R9, R69, R4.reuse, 0x1, P0 ;  /* 0x0000000445097211 */ /* 0x080fe200000f0eff */
[----:B------:R-:W2:Y:S01]  /*1be0*/  LDG.E.U8 R208, desc[UR10][R208.64] ;  /* 0x0000000ad0d07981 */ /* 0x000ea2000c1e1100 */
[-C--:B------:R-:W-:Y:S01]  /*1bf0*/  IADD3 R68, P0, PT, R27, R3.reuse, RZ ;  /* 0x000000031b447210 */ /* 0x080fe20007f1e0ff */
[C---:B------:R-:W-:Y:S01]  /*1c00*/  IMAD R75, R86.reuse, 0x2, R73 ;  /* 0x00000002564b7824 */ /* 0x040fe200078e0249 */
[-C--:B---3--:R-:W-:Y:S01]  /*1c10*/  IADD3 R10, P1, PT, R29, R3.reuse, RZ ;  /* 0x000000031d0a7210 */ /* 0x088fe20007f3e0ff */
[----:B------:R3:W2:Y:S01]  /*1c20*/  LDG.E.U8 R109, desc[UR10][R8.64] ;  /* 0x0000000a086d7981 */ /* 0x0006a2000c1e1100 */
[----:B------:R-:W-:Y:S01]  /*1c30*/  LEA.HI.X.SX32 R69, R27, R4, 0x1, P0 ;  /* 0x000000041b457211 */ /* 0x000fe200000f0eff */
[----:B-1----:R-:W-:Y:S01]  /*1c40*/  IMAD R17, R86, 0x2, R75 ;  /* 0x0000000256117824 */ /* 0x002fe200078e024b */
[----:B------:R-:W-:-:S02]  /*1c50*/  IADD3 R12, P0, PT, R31, R3, RZ ;  /* 0x000000031f0c7210 */ /* 0x000fc40007f1e0ff */
[-C--:B------:R-:W-:Y:S01]  /*1c60*/  LEA.HI.X.SX32 R11, R29, R4.reuse, 0x1, P1 ;  /* 0x000000041d0b7211 */ /* 0x080fe200008f0eff */
[C---:B------:R-:W-:Y:S01]  /*1c70*/  IMAD R29, R86.reuse, 0x2, R17 ;  /* 0x00000002561d7824 */ /* 0x040fe200078e0211 */
[-C--:B------:R-:W-:Y:S01]  /*1c80*/  LEA.HI.X.SX32 R13, R31, R4.reuse, 0x1, P0 ;  /* 0x000000041f0d7211 */ /* 0x080fe200000f0eff */
[----:B------:R1:W2:Y:S01]  /*1c90*/  LDG.E.U8 R68, desc[UR10][R68.64] ;  /* 0x0000000a44447981 */ /* 0x0002a2000c1e1100 */
[-C--:B------:R-:W-:Y:S01]  /*1ca0*/  IADD3 R14, P0, PT, R5, R3.reuse, RZ ;  /* 0x00000003050e7210 */ /* 0x080fe20007f1e0ff */
[C---:B------:R-:W-:Y:S01]  /*1cb0*/  IMAD R31, R86.reuse, 0x2, R29 ;  /* 0x00000002561f7824 */ /* 0x040fe200078e021d */
[-C--:B---3--:R-:W-:Y:S01]  /*1cc0*/  IADD3 R8, P1, PT, R33, R3.reuse, RZ ;  /* 0x0000000321087210 */ /* 0x088fe20007f3e0ff */
[----:B------:R3:W2:Y:S01]  /*1cd0*/  LDG.E.U8 R201, desc[UR10][R10.64] ;  /* 0x0000000a0ac97981 */ /* 0x0006a2000c1e1100 */
[-C--:B------:R-:W-:Y:S01]  /*1ce0*/  LEA.HI.X.SX32 R15, R5, R4.reuse, 0x1, P0 ;  /* 0x00000004050f7211 */ /* 0x080fe200000f0eff */
[C---:B------:R-:W-:Y:S01]  /*1cf0*/  IMAD R5, R86.reuse, 0x2, R31 ;  /* 0x0000000256057824 */ /* 0x040fe200078e021f */
[-C--:B------:R-:W-:Y:S01]  /*1d00*/  LEA.HI.X.SX32 R9, R33, R4.reuse, 0x1, P1 ;  /* 0x0000000421097211 */ /* 0x080fe200008f0eff */
[----:B------:R-:W2:Y:S01]  /*1d10*/  LDG.E.U8 R87, desc[UR10][R12.64] ;  /* 0x0000000a0c577981 */ /* 0x000ea2000c1e1100 */
[----:B------:R-:W0:Y:S01]  /*1d20*/  LDC R209, c[0x0][0x3b8] ;  /* 0x0000ee00ffd17b82 */ /* 0x000e220000000800 */
[C---:B------:R-:W-:Y:S01]  /*1d30*/  IMAD R33, R86.reuse, 0x4, R5 ;  /* 0x0000000456217824 */ /* 0x040fe200078e0205 */
[CC--:B------:R-:W-:Y:S01]  /*1d40*/  IADD3 R26, P0, PT, R37.reuse, R3.reuse, RZ ;  /* 0x00000003251a7210 */ /* 0x0c0fe20007f1e0ff */
[----:B------:R3:W2:Y:S02]  /*1d50*/  LDG.E.U8 R199, desc[UR10][R8.64] ;  /* 0x0000000a08c77981 */ /* 0x0006a4000c1e1100 */
[C---:B-1----:R-:W-:Y:S01]  /*1d60*/  IMAD R69, R86.reuse, 0x2, R33 ;  /* 0x0000000256457824 */ /* 0x042fe200078e0221 */
[-C--:B------:R-:W-:Y:S01]  /*1d70*/  LEA.HI.X.SX32 R27, R37, R4.reuse, 0x1, P0 ;  /* 0x00000004251b7211 */ /* 0x080fe200000f0eff */
[----:B------:R-:W2:Y:S02]  /*1d80*/  LDG.E.U8 R54, desc[UR10][R14.64] ;  /* 0x0000000a0e367981 */ /* 0x000ea4000c1e1100 */
[C---:B------:R-:W-:Y:S01]  /*1d90*/  IMAD R77, R86.reuse, 0x2, R69 ;  /* 0x00000002564d7824 */ /* 0x040fe200078e0245 */
[C---:B------:R-:W-:Y:S01]  /*1da0*/  IADD3 R46, P0, PT, R7.reuse, R3, RZ ;  /* 0x00000003072e7210 */ /* 0x040fe20007f1e0ff */
[----:B------:R-:W2:Y:S02]  /*1db0*/  LDG.E.U8 R79, desc[UR10][R26.64] ;  /* 0x0000000a1a4f7981 */ /* 0x000ea4000c1e1100 */
[----:B------:R-:W-:Y:S01]  /*1dc0*/  IMAD R16, R86, 0x2, R77 ;  /* 0x0000000256107824 */ /* 0x000fe200078e024d */
[----:B------:R-:W-:-:S02]  /*1dd0*/  LEA.HI.X.SX32 R47, R7, R4, 0x1, P0 ;  /* 0x00000004072f7211 */ /* 0x000fc400000f0eff */
[-C--:B------:R-:W-:Y:S01]  /*1de0*/  IADD3 R110, P0, PT, R35, R3.reuse, RZ ;  /* 0x00000003236e7210 */ /* 0x080fe20007f1e0ff */
[C---:B------:R-:W-:Y:S01]  /*1df0*/  IMAD R7, R86.reuse, 0x2, R16 ;  /* 0x0000000256077824 */ /* 0x040fe200078e0210 */
[----:B---3--:R-:W-:Y:S01]  /*1e00*/  IADD3 R10, P1, PT, R39, R3, RZ ;  /* 0x00000003270a7210 */ /* 0x008fe20007f3e0ff */
[----:B------:R-:W3:Y:S01]  /*1e10*/  LDG.E.U8 R46, desc[UR10][R46.64] ;  /* 0x0000000a2e2e7981 */ /* 0x000ee2000c1e1100 */
[-C--:B------:R-:W-:Y:S01]  /*1e20*/  LEA.HI.X.SX32 R111, R35, R4.reuse, 0x1, P0 ;  /* 0x00000004236f7211 */ /* 0x080fe200000f0eff */
[----:B------:R-:W-:Y:S01]  /*1e30*/  IMAD R35, R86, 0x2, R7 ;  /* 0x0000000256237824 */ /* 0x000fe200078e0207 */
[----:B------:R-:W-:-:S03]  /*1e40*/  LEA.HI.X.SX32 R11, R39, R4, 0x1, P1 ;  /* 0x00000004270b7211 */ /* 0x000fc600008f0eff */
[C---:B------:R-:W-:Y:S01]  /*1e50*/  IMAD R39, R86.reuse, 0x2, R35 ;  /* 0x0000000256277824 */ /* 0x040fe200078e0223 */
[CC--:B------:R-:W-:Y:S01]  /*1e60*/  IADD3 R8, P0, PT, R41.reuse, R3.reuse, RZ ;  /* 0x0000000329087210 */ /* 0x0c0fe20007f1e0ff */
[----:B------:R1:W2:Y:S02]  /*1e70*/  LDG.E.U8 R198, desc[UR10][R10.64] ;  /* 0x0000000a0ac67981 */ /* 0x0002a4000c1e1100 */
[C---:B------:R-:W-:Y:S01]  /*1e80*/  IMAD R81, R86.reuse, 0x4, R39 ;  /* 0x0000000456517824 */ /* 0x040fe200078e0227 */
[-C--:B------:R-:W-:Y:S01]  /*1e90*/  LEA.HI.X.SX32 R9, R41, R4.reuse, 0x1, P0 ;  /* 0x0000000429097211 */ /* 0x080fe200000f0eff */
[----:B------:R-:W2:Y:S01]  /*1ea0*/  LDG.E.U8 R110, desc[UR10][R110.64] ;  /* 0x0000000a6e6e7981 */ /* 0x000ea2000c1e1100 */
[-C--:B------:R-:W-:Y:S01]  /*1eb0*/  IADD3 R112, P0, PT, R71, R3.reuse, RZ ;  /* 0x0000000347707210 */ /* 0x080fe20007f1e0ff */
[C---:B------:R-:W-:Y:S01]  /*1ec0*/  IMAD R85, R86.reuse, 0x2, R81 ;  /* 0x0000000256557824 */ /* 0x040fe200078e0251 */
[-C--:B------:R-:W-:Y:S01]  /*1ed0*/  IADD3 R196, P1, PT, R63, R3.reuse, RZ ;  /* 0x000000033fc47210 */ /* 0x080fe20007f3e0ff */
[----:B------:R0:W2:Y:S01]  /*1ee0*/  LDG.E.U8 R61, desc[UR10][R8.64] ;  /* 0x0000000a083d7981 */ /* 0x0000a2000c1e1100 */
[----:B------:R-:W-:Y:S01]  /*1ef0*/  LEA.HI.X.SX32 R113, R71, R4, 0x1, P0 ;  /* 0x0000000447717211 */ /* 0x000fe200000f0eff */
[----:B------:R-:W-:Y:S01]  /*1f00*/  IMAD R71, R86, 0x2, R85 ;  /* 0x0000000256477824 */ /* 0x000fe200078e0255 */
[----:B-1----:R-:W-:-:S03]  /*1f10*/  IADD3 R10, P0, PT, R73, R3, RZ ;  /* 0x00000003490a7210 */ /* 0x002fc60007f1e0ff */
[C---:B------:R-:W-:Y:S01]  /*1f20*/  IMAD R15, R86.reuse, 0x2, R71 ;  /* 0x00000002560f7824 */ /* 0x040fe200078e0247 */
[-C--:B------:R-:W-:Y:S01]  /*1f30*/  LEA.HI.X.SX32 R197, R63, R4.reuse, 0x1, P1 ;  /* 0x000000043fc57211 */ /* 0x080fe200008f0eff */
[----:B------:R1:W2:Y:S01]  /*1f40*/  LDG.E.U8 R112, desc[UR10][R112.64] ;  /* 0x0000000a70707981 */ /* 0x0002a2000c1e1100 */
[-C--:B------:R-:W-:Y:S02]  /*1f50*/  IADD3 R12, P1, PT, R75, R3.reuse, RZ ;  /* 0x000000034b0c7210 */ /* 0x080fe40007f3e0ff */
[-C--:B------:R-:W-:Y:S01]  /*1f60*/  LEA.HI.X.SX32 R11, R73, R4.reuse, 0x1, P0 ;  /* 0x00000004490b7211 */ /* 0x080fe200000f0eff */
[C---:B------:R-:W-:Y:S01]  /*1f70*/  IMAD R73, R86.reuse, 0x2, R15 ;  /* 0x0000000256497824 */ /* 0x040fe200078e020f */
[-C--:B------:R-:W-:Y:S01]  /*1f80*/  LEA.HI.X.SX32 R13, R75, R4.reuse, 0x1, P1 ;  /* 0x000000044b0d7211 */ /* 0x080fe200008f0eff */
[----:B------:R-:W2:Y:S02]  /*1f90*/  LDG.E.U8 R196, desc[UR10][R196.64] ;  /* 0x0000000ac4c47981 */ /* 0x000ea4000c1e1100 */
[C---:B------:R-:W-:Y:S01]  /*1fa0*/  IMAD R75, R86.reuse, 0x2, R73 ;  /* 0x00000002564b7824 */ /* 0x040fe200078e0249 */
[-C--:B------:R-:W-:Y:S01]  /*1fb0*/  IADD3 R26, P0, PT, R29, R3.reuse, RZ ;  /* 0x000000031d1a7210 */ /* 0x080fe20007f1e0ff */
[----:B------:R1:W2:Y:S02]  /*1fc0*/  LDG.E.U8 R41, desc[UR10][R10.64] ;  /* 0x0000000a0a297981 */ /* 0x0002a4000c1e1100 */
[C---:B------:R-:W-:Y:S01]  /*1fd0*/  IMAD R115, R86.reuse, 0x2, R75 ;  /* 0x0000000256737824 */ /* 0x040fe200078e024b */
[----:B0-----:R-:W-:Y:S01]  /*1fe0*/  IADD3 R8, P1, PT, R5, R3, RZ ;  /* 0x0000000305087210 */ /* 0x001fe20007f3e0ff */
[----:B------:R0:W2:Y:S02]  /*1ff0*/  LDG.E.U8 R193, desc[UR10][R12.64] ;  /* 0x0000000a0cc17981 */ /* 0x0000a4000c1e1100 */
[----:B------:R-:W-:Y:S01]  /*2000*/  IMAD R119, R86, 0x4, R115 ;  /* 0x0000000456777824 */ /* 0x000fe200078e0273 */
[----:B------:R-:W-:-:S03]  /*2010*/  LEA.HI.X.SX32 R27, R29, R4, 0x1, P0 ;  /* 0x000000041d1b7211 */ /* 0x000fc600000f0eff */
[C---:B-1----:R-:W-:Y:S01]  /*2020*/  IMAD R113, R86.reuse, 0x2, R119 ;  /* 0x0000000256717824 */ /* 0x042fe200078e0277 */
[-C--:B------:R-:W-:Y:S01]  /*2030*/  IADD3 R28, P0, PT, R31, R3.reuse, RZ ;  /* 0x000000031f1c7210 */ /* 0x080fe20007f1e0ff */
[----:B------:R1:W2:Y:S01]  /*2040*/  LDG.E.U8 R111, desc[UR10][R26.64] ;  /* 0x0000000a1a6f7981 */ /* 0x0002a2000c1e1100 */
[-C--:B------:R-:W-:Y:S01]  /*2050*/  LEA.HI.X.SX32 R9, R5, R4.reuse, 0x1, P1 ;  /* 0x0000000405097211 */ /* 0x080fe200008f0eff */
[C---:B------:R-:W-:Y:S01]  /*2060*/  IMAD R5, R86.reuse, 0x2, R113 ;  /* 0x0000000256057824 */ /* 0x040fe200078e0271 */
[-C--:B------:R-:W-:Y:S02]  /*2070*/  LEA.HI.X.SX32 R29, R31, R4.reuse, 0x1, P0 ;  /* 0x000000041f1d7211 */ /* 0x080fe400000f0eff */
[CC--:B------:R-:W-:Y:S01]  /*2080*/  IADD3 R10, P0, PT, R33.reuse, R3.reuse, RZ ;  /* 0x00000003210a7210 */ /* 0x0c0fe20007f1e0ff */
[C---:B------:R-:W-:Y:S01]  /*2090*/  IMAD R14, R86.reuse, 0x2, R5 ;  /* 0x00000002560e7824 */ /* 0x040fe200078e0205 */
[----:B------:R-:W2:Y:S02]  /*20a0*/  LDG.E.U8 R191, desc[UR10][R8.64] ;  /* 0x0000000a08bf7981 */ /* 0x000ea4000c1e1100 */
[-C--:B------:R-:W-:Y:S01]  /*20b0*/  LEA.HI.X.SX32 R11, R33, R4.reuse, 0x1, P0 ;  /* 0x00000004210b7211 */ /* 0x080fe200000f0eff */
[C---:B------:R-:W-:Y:S01]  /*20c0*/  IMAD R33, R86.reuse, 0x2, R14 ;  /* 0x0000000256217824 */ /* 0x040fe200078e020e */
[-C--:B0-----:R-:W-:Y:S01]  /*20d0*/  IADD3 R12, P0, PT, R69, R3.reuse, RZ ;  /* 0x00000003450c7210 */ /* 0x081fe20007f1e0ff */
[----:B------:R-:W2:Y:S01]  /*20e0*/  LDG.E.U8 R37, desc[UR10][R28.64] ;  /* 0x0000000a1c257981 */ /* 0x000ea2000c1e1100 */
[-C--:B-1----:R-:W-:Y:S01]  /*20f0*/  IADD3 R26, P1, PT, R77, R3.reuse, RZ ;  /* 0x000000034d1a7210 */ /* 0x082fe20007f3e0ff */
[C---:B------:R-:W-:Y:S01]  /*2100*/  IMAD R121, R86.reuse, 0x2, R33 ;  /* 0x0000000256797824 */ /* 0x040fe200078e0221 */
[-C--:B------:R-:W-:Y:S01]  /*2110*/  LEA.HI.X.SX32 R13, R69, R4.reuse, 0x1, P0 ;  /* 0x00000004450d7211 */ /* 0x080fe200000f0eff */
[----:B------:R0:W2:Y:S01]  /*2120*/  LDG.E.U8 R108, desc[UR10][R10.64] ;  /* 0x0000000a0a6c7981 */ /* 0x0000a2000c1e1100 */
[-C--:B------:R-:W-:Y:S01]  /*2130*/  LEA.HI.X.SX32 R27, R77, R4.reuse, 0x1, P1 ;  /* 0x000000044d1b7211 */ /* 0x080fe200008f0eff */
[C---:B------:R-:W-:Y:S01]  /*2140*/  IMAD R77, R86.reuse, 0x2, R121 ;  /* 0x00000002564d7824 */ /* 0x040fe200078e0279 */
[CC--:B------:R-:W-:Y:S01]  /*2150*/  IADD3 R130, P0, PT, R7.reuse, R3.reuse, RZ ;  /* 0x0000000307827210 */ /* 0x0c0fe20007f1e0ff */
[----:B------:R1:W2:Y:S03]  /*2160*/  LDG.E.U8 R47, desc[UR10][R12.64] ;  /* 0x0000000a0c2f7981 */ /* 0x0002a6000c1e1100 */
[-C--:B------:R-:W-:Y:S01]  /*2170*/  LEA.HI.X.SX32 R131, R7, R4.reuse, 0x1, P0 ;  /* 0x0000000407837211 */ /* 0x080fe200000f0eff */
[C---:B------:R-:W-:Y:S01]  /*2180*/  IMAD R7, R86.reuse, 0x4, R77 ;  /* 0x0000000456077824 */ /* 0x040fe200078e024d */
[CC--:B------:R-:W-:Y:S01]  /*2190*/  IADD3 R62, P0, PT, R35.reuse, R3.reuse, RZ ;  /* 0x00000003233e7210 */ /* 0x0c0fe20007f1e0ff */
[----:B------:R-:W2:Y:S02]  /*21a0*/  LDG.E.U8 R149, desc[UR10][R26.64] ;  /* 0x0000000a1a957981 */ /* 0x000ea4000c1e1100 */
[C---:B------:R-:W-:Y:S01]  /*21b0*/  IMAD R123, R86.reuse, 0x2, R7 ;  /* 0x00000002567b7824 */ /* 0x040fe200078e0207 */
[-C--:B------:R-:W-:Y:S01]  /*21c0*/  LEA.HI.X.SX32 R63, R35, R4.reuse, 0x1, P0 ;  /* 0x00000004233f7211 */ /* 0x080fe200000f0eff */
[----:B------:R1:W2:Y:S02]  /*21d0*/  LDG.E.U8 R130, desc[UR10][R130.64] ;  /* 0x0000000a82827981 */ /* 0x0002a4000c1e1100 */
[C---:B------:R-:W-:Y:S01]  /*21e0*/  IMAD R35, R86.reuse, 0x2, R123 ;  /* 0x0000000256237824 */ /* 0x040fe200078e027b */
[C---:B0-----:R-:W-:Y:S01]  /*21f0*/  IADD3 R10, P0, PT, R81.reuse, R3, RZ ;  /* 0x00000003510a7210 */ /* 0x041fe20007f1e0ff */
[----:B------:R-:W2:Y:S02]  /*2200*/  LDG.E.U8 R62, desc[UR10][R62.64] ;  /* 0x0000000a3e3e7981 */ /* 0x000ea4000c1e1100 */
[----:B-1----:R-:W-:Y:S01]  /*2210*/  IMAD R13, R86, 0x2, R35 ;  /* 0x00000002560d7824 */ /* 0x002fe200078e0223 */
[----:B------:R-:W-:-:S03]  /*2220*/  LEA.HI.X.SX32 R11, R81, R4, 0x1, P0 ;  /* 0x00000004510b7211 */ /* 0x000fc600000f0eff */
[----:B------:R-:W-:Y:S01]  /*2230*/  IMAD R81, R86, 0x2, R13 ;  /* 0x0000000256517824 */ /* 0x000fe200078e020d */
[----:B------:R-:W-:-:S03]  /*2240*/  IADD3 R30, P0, PT, R85, R3, RZ ;  /* 0x00000003551e7210 */ /* 0x000fc60007f1e0ff */
[----:B------:R-:W-:Y:S01]  /*2250*/  IMAD R125, R86, 0x2, R81 ;  /* 0x00000002567d7824 */ /* 0x000fe200078e0251 */
[----:B------:R-:W-:-:S03]  /*2260*/  LEA.HI.X.SX32 R31, R85, R4, 0x1, P0 ;  /* 0x00000004551f7211 */ /* 0x000fc600000f0eff */
[C---:B------:R-:W-:Y:S01]  /*2270*/  IMAD R127, R86.reuse, 0x2, R125 ;  /* 0x00000002567f7824 */ /* 0x040fe200078e027d */
[-C--:B------:R-:W-:Y:S01]  /*2280*/  IADD3 R116, P0, PT, R73, R3.reuse, RZ ;  /* 0x0000000349747210 */ /* 0x080fe20007f1e0ff */
[----:B------:R-:W2:Y:S01]  /*2290*/  LDG.E.U8 R85, desc[UR10][R10.64] ;  /* 0x0000000a0a557981 */ /* 0x000ea2000c1e1100 */
[-C--:B------:R-:W-:Y:S01]  /*22a0*/  IADD3 R8, P1, PT, R39, R3.reuse, RZ ;  /* 0x0000000327087210 */ /* 0x080fe20007f3e0ff */
[C---:B------:R-:W-:Y:S01]  /*22b0*/  IMAD R129, R86.reuse, 0x4, R127 ;  /* 0x0000000456817824 */ /* 0x040fe200078e027f */
[-C--:B------:R-:W-:Y:S02]  /*22c0*/  LEA.HI.X.SX32 R117, R73, R4.reuse, 0x1, P0 ;  /* 0x0000000449757211 */ /* 0x080fe400000f0eff */
[----:B------:R-:W-:Y:S01]  /*22d0*/  LEA.HI.X.SX32 R9, R39, R4, 0x1, P1 ;  /* 0x0000000427097211 */ /* 0x000fe200008f0eff */
[C---:B------:R-:W-:Y:S01]  /*22e0*/  IMAD R73, R86.reuse, 0x2, R129 ;  /* 0x0000000256497824 */ /* 0x040fe200078e0281 */
[----:B------:R-:W-:Y:S01]  /*22f0*/  IADD3 R28, P1, PT, R71, R3, RZ ;  /* 0x00000003471c7210 */ /* 0x000fe20007f3e0ff */
[----:B------:R-:W2:Y:S02]  /*2300*/  LDG.E.U8 R116, desc[UR10][R116.64] ;  /* 0x0000000a74747981 */ /* 0x000ea4000c1e1100 */
[----:B------:R-:W-:-:S02]  /*2310*/  IMAD R131, R86, 0x2, R73 ;  /* 0x0000000256837824 */ /* 0x000fc400078e0249 */
[----:B------:R0:W2:Y:S02]  /*2320*/  LDG.E.U8 R148, desc[UR10][R8.64] ;  /* 0x0000000a08947981 */ /* 0x0000a4000c1e1100 */
[----:B------:R-:W-:Y:S01]  /*2330*/  IMAD R12, R86, 0x2, R131 ;  /* 0x00000002560c7824 */ /* 0x000fe200078e0283 */
[----:B------:R-:W-:Y:S01]  /*2340*/  LEA.HI.X.SX32 R29, R71, R4, 0x1, P1 ;  /* 0x00000004471d7211 */ /* 0x000fe200008f0eff */
[----:B------:R-:W2:Y:S01]  /*2350*/  LDG.E.U8 R39, desc[UR10][R30.64] ;  /* 0x0000000a1e277981 */ /* 0x000ea2000c1e1100 */
[----:B------:R-:W-:-:S03]  /*2360*/  IADD3 R26, P1, PT, R115, R3, RZ ;  /* 0x00000003731a7210 */ /* 0x000fc60007f3e0ff */
[----:B------:R-:W2:Y:S01]  /*2370*/  LDG.E.U8 R143, desc[UR10][R28.64] ;  /* 0x0000000a1c8f7981 */ /* 0x000ea2000c1e1100 */
[----:B0-----:R-:W-:-:S04]  /*2380*/  IADD3 R8, P0, PT, R75, R3, RZ ;  /* 0x000000034b087210 */ /* 0x001fc80007f1e0ff */
[-C--:B------:R-:W-:Y:S01]  /*2390*/  LEA.HI.X.SX32 R9, R75, R4.reuse, 0x1, P0 ;  /* 0x000000044b097211 */ /* 0x080fe200000f0eff */
[----:B------:R-:W-:Y:S01]  /*23a0*/  IMAD R75, R86, 0x2, R12 ;  /* 0x00000002564b7824 */ /* 0x000fe200078e020c */
[----:B------:R-:W-:-:S03]  /*23b0*/  LEA.HI.X.SX32 R27, R115, R4, 0x1, P1 ;  /* 0x00000004731b7211 */ /* 0x000fc600008f0eff */
[C---:B------:R-:W-:Y:S01]  /*23c0*/  IMAD R115, R86.reuse, 0x2, R75 ;  /* 0x0000000256737824 */ /* 0x040fe200078e024b */
[-C--:B------:R-:W-:Y:S01]  /*23d0*/  IADD3 R118, P0, PT, R119, R3.reuse, RZ ;  /* 0x0000000377767210 */ /* 0x080fe20007f1e0ff */
[----:B------:R0:W2:Y:S02]  /*23e0*/  LDG.E.U8 R48, desc[UR10][R8.64] ;  /* 0x0000000a08307981 */ /* 0x0000a4000c1e1100 */
[C---:B------:R-:W-:Y:S01]  /*23f0*/  IMAD R135, R86.reuse, 0x2, R115 ;  /* 0x0000000256877824 */ /* 0x040fe200078e0273 */
[-C--:B------:R-:W-:Y:S01]  /*2400*/  IADD3 R138, P1, PT, R5, R3.reuse, RZ ;  /* 0x00000003058a7210 */ /* 0x080fe20007f3e0ff */
[----:B------:R1:W2:Y:S01]  /*2410*/  LDG.E.U8 R142, desc[UR10][R26.64] ;  /* 0x0000000a1a8e7981 */ /* 0x0002a2000c1e1100 */
[-C--:B------:R-:W-:Y:S01]  /*2420*/  LEA.HI.X.SX32 R119, R119, R4.reuse, 0x1, P0 ;  /* 0x0000000477777211 */ /* 0x080fe200000f0eff */
[C---:B------:R-:W-:Y:S01]  /*2430*/  IMAD R117, R86.reuse, 0x4, R135 ;  /* 0x0000000456757824 */ /* 0x040fe200078e0287 */
[-C--:B------:R-:W-:Y:S02]  /*2440*/  IADD3 R10, P0, PT, R113, R3.reuse, RZ ;  /* 0x00000003710a7210 */ /* 0x080fe40007f1e0ff */
[-C--:B------:R-:W-:Y:S01]  /*2450*/  LEA.HI.X.SX32 R139, R5, R4.reuse, 0x1, P1 ;  /* 0x00000004058b7211 */ /* 0x080fe200008f0eff */
[C---:B------:R-:W-:Y:S01]  /*2460*/  IMAD R5, R86.reuse, 0x2, R117 ;  /* 0x0000000256057824 */ /* 0x040fe200078e0275 */
[----:B------:R-:W-:Y:S01]  /*2470*/  LEA.HI.X.SX32 R11, R113, R4, 0x1, P0 ;  /* 0x00000004710b7211 */ /* 0x000fe200000f0eff */
[----:B------:R-:W2:Y:S01]  /*2480*/  LDG.E.U8 R118, desc[UR10][R118.64] ;  /* 0x0000000a76767981 */ /* 0x000ea2000c1e1100 */
[----:B0-----:R-:W-:Y:S01]  /*2490*/  IADD3 R8, P0, PT, R33, R3, RZ ;  /* 0x0000000321087210 */ /* 0x001fe20007f1e0ff */
[----:B------:R-:W-:-:S02]  /*24a0*/  IMAD R141, R86, 0x2, R5 ;  /* 0x00000002568d7824 */ /* 0x000fc400078e0205 */
[----:B------:R0:W2:Y:S01]  /*24b0*/  LDG.E.U8 R69, desc[UR10][R10.64] ;  /* 0x0000000a0a457981 */ /* 0x0000a2000c1e1100 */
[-C--:B------:R-:W-:Y:S02]  /*24c0*/  LEA.HI.X.SX32 R9, R33, R4.reuse, 0x1, P0 ;  /* 0x0000000421097211 */ /* 0x080fe400000f0eff */
[-C--:B------:R-:W-:Y:S01]  /*24d0*/  IADD3 R28, P0, PT, R121, R3.reuse, RZ ;  /* 0x00000003791c7210 */ /* 0x080fe20007f1e0ff */
[----:B------:R-:W2:Y:S01]  /*24e0*/  LDG.E.U8 R138, desc[UR10][R138.64] ;  /* 0x0000000a8a8a7981 */ /* 0x000ea2000c1e1100 */
[----:B-1----:R-:W-:Y:S01]  /*24f0*/  IADD3 R26, P1, PT, R77, R3, RZ ;  /* 0x000000034d1a7210 */ /* 0x002fe20007f3e0ff */
[C---:B0-----:R-:W-:Y:S01]  /*2500*/  IMAD R11, R86.reuse, 0x2, R141 ;  /* 0x00000002560b7824 */ /* 0x041fe200078e028d */
[-C--:B------:R-:W-:Y:S01]  /*2510*/  LEA.HI.X.SX32 R29, R121, R4.reuse, 0x1, P0 ;  /* 0x00000004791d7211 */ /* 0x080fe200000f0eff */
[----:B------:R0:W2:Y:S02]  /*2520*/  LDG.E.U8 R113, desc[UR10][R8.64] ;  /* 0x0000000a08717981 */ /* 0x0000a4000c1e1100 */
[C---:B------:R-:W-:Y:S01]  /*2530*/  IMAD R145, R86.reuse, 0x2, R11 ;  /* 0x0000000256917824 */ /* 0x040fe200078e020b */
[----:B------:R-:W-:Y:S01]  /*2540*/  LEA.HI.X.SX32 R27, R77, R4, 0x1, P1 ;  /* 0x000000044d1b7211 */ /* 0x000fe200008f0eff */
[----:B------:R1:W2:Y:S02]  /*2550*/  LDG.E.U8 R63, desc[UR10][R28.64] ;  /* 0x0000000a1c3f7981 */ /* 0x0002a4000c1e1100 */
[----:B------:R-:W-:-:S02]  /*2560*/  IMAD R77, R86, 0x2, R145 ;  /* 0x00000002564d7824 */ /* 0x000fc400078e0291 */
[----:B------:R1:W2:Y:S01]  /*2570*/  LDG.E.U8 R137, desc[UR10][R26.64] ;  /* 0x0000000a1a897981 */ /* 0x0002a2000c1e1100 */
[----:B0-----:R-:W-:-:S04]  /*2580*/  IADD3 R8, P0, PT, R7, R3, RZ ;  /* 0x0000000307087210 */ /* 0x001fc80007f1e0ff */
[----:B------:R-:W-:Y:S01]  /*2590*/  LEA.HI.X.SX32 R9, R7, R4, 0x1, P0 ;  /* 0x0000000407097211 */ /* 0x000fe200000f0eff */
[----:B------:R-:W-:-:S04]  /*25a0*/  IMAD R7, R86, 0x2, R77 ;  /* 0x0000000256077824 */ /* 0x000fc800078e024d */
[C---:B------:R-:W-:Y:S01]  /*25b0*/  IMAD R147, R86.reuse, 0x4, R7 ;  /* 0x0000000456937824 */ /* 0x040fe200078e0207 */
[-C--:B-1----:R-:W-:Y:S01]  /*25c0*/  IADD3 R28, P0, PT, R123, R3.reuse, RZ ;  /* 0x000000037b1c7210 */ /* 0x082fe20007f1e0ff */
[----:B------:R0:W2:Y:S02]  /*25d0*/  LDG.E.U8 R119, desc[UR10][R8.64] ;  /* 0x0000000a08777981 */ /* 0x0000a4000c1e1100 */
[----:B------:R-:W-:Y:S01]  /*25e0*/  IMAD R151, R86, 0x2, R147 ;  /* 0x0000000256977824 */ /* 0x000fe200078e0293 */
[----:B------:R-:W-:-:S03]  /*25f0*/  IADD3 R26, P1, PT, R35, R3, RZ ;  /* 0x00000003231a7210 */ /* 0x000fc60007f3e0ff */
[C---:B------:R-:W-:Y:S01]  /*2600*/  IMAD R153, R86.reuse, 0x2, R151 ;  /* 0x0000000256997824 */ /* 0x040fe200078e0297 */
[-C--:B------:R-:W-:Y:S02]  /*2610*/  LEA.HI.X.SX32 R29, R123, R4.reuse, 0x1, P0 ;  /* 0x000000047b1d7211 */ /* 0x080fe400000f0eff */
[-C--:B------:R-:W-:Y:S01]  /*2620*/  LEA.HI.X.SX32 R27, R35, R4.reuse, 0x1, P1 ;  /* 0x00000004231b7211 */ /* 0x080fe200008f0eff */
[C---:B------:R-:W-:Y:S01]  /*2630*/  IMAD R10, R86.reuse, 0x2, R153 ;  /* 0x00000002560a7824 */ /* 0x040fe200078e0299 */
[C---:B0-----:R-:W-:Y:S01]  /*2640*/  IADD3 R8, P0, PT, R81.reuse, R3, RZ ;  /* 0x0000000351087210 */ /* 0x041fe20007f1e0ff */
[----:B------:R0:W2:Y:S02]  /*2650*/  LDG.E.U8 R50, desc[UR10][R28.64] ;  /* 0x0000000a1c327981 */ /* 0x0000a4000c1e1100 */
[C---:B------:R-:W-:Y:S01]  /*2660*/  IMAD R155, R86.reuse, 0x2, R10 ;  /* 0x00000002569b7824 */ /* 0x040fe200078e020a */
[----:B------:R-:W-:Y:S01]  /*2670*/  LEA.HI.X.SX32 R9, R81, R4, 0x1, P0 ;  /* 0x0000000451097211 */ /* 0x000fe200000f0eff */
[----:B------:R1:W2:Y:S02]  /*2680*/  LDG.E.U8 R35, desc[UR10][R26.64] ;  /* 0x0000000a1a237981 */ /* 0x0002a4000c1e1100 */
[----:B------:R-:W-:-:S02]  /*2690*/  IMAD R157, R86, 0x2, R155 ;  /* 0x00000002569d7824 */ /* 0x000fc400078e029b */
[----:B------:R4:W2:Y:S01]  /*26a0*/  LDG.E.U8 R121, desc[UR10][R8.64] ;  /* 0x0000000a08797981 */ /* 0x0008a2000c1e1100 */
[-C--:B0-----:R-:W-:Y:S02]  /*26b0*/  IADD3 R28, P0, PT, R125, R3.reuse, RZ ;  /* 0x000000037d1c7210 */ /* 0x081fe40007f1e0ff */
[-C--:B-1----:R-:W-:Y:S02]  /*26c0*/  IADD3 R26, P1, PT, R127, R3.reuse, RZ ;  /* 0x000000037f1a7210 */ /* 0x082fe40007f3e0ff */
[-C--:B------:R-:W-:Y:S02]  /*26d0*/  LEA.HI.X.SX32 R29, R125, R4.reuse, 0x1, P0 ;  /* 0x000000047d1d7211 */ /* 0x080fe400000f0eff */
[-C--:B------:R-:W-:Y:S01]  /*26e0*/  LEA.HI.X.SX32 R27, R127, R4.reuse, 0x1, P1 ;  /* 0x000000047f1b7211 */ /* 0x080fe200008f0eff */
[C---:B------:R-:W-:Y:S01]  /*26f0*/  IMAD R127, R86.reuse, 0x2, R157 ;  /* 0x00000002567f7824 */ /* 0x040fe200078e029d */
[CC--:B----4-:R-:W-:Y:S01]  /*2700*/  IADD3 R8, P0, PT, R129.reuse, R3.reuse, RZ ;  /* 0x0000000381087210 */ /* 0x0d0fe20007f1e0ff */
[----:B------:R-:W4:Y:S03]  /*2710*/  LDG.E.U8 R71, desc[UR10][R28.64] ;  /* 0x0000000a1c477981 */ /* 0x000f26000c1e1100 */
[----:B------:R-:W-:Y:S01]  /*2720*/  LEA.HI.X.SX32 R9, R129, R4, 0x1, P0 ;  /* 0x0000000481097211 */ /* 0x000fe200000f0eff */
[C---:B------:R-:W-:Y:S01]  /*2730*/  IMAD R129, R86.reuse, 0x4, R127 ;  /* 0x0000000456817824 */ /* 0x040fe200078e027f */
[----:B------:R0:W2:Y:S03]  /*2740*/  LDG.E.U8 R34, desc[UR10][R26.64] ;  /* 0x0000000a1a227981 */ /* 0x0000a6000c1e1100 */
[C---:B------:R-:W-:Y:S01]  /*2750*/  IMAD R161, R86.reuse, 0x2, R129 ;  /* 0x0000000256a17824 */ /* 0x040fe200078e0281 */
[----:B------:R1:W2:Y:S03]  /*2760*/  LDG.E.U8 R120, desc[UR10][R8.64] ;  /* 0x0000000a08787981 */ /* 0x0002a6000c1e1100 */
[----:B------:R-:W-:Y:S01]  /*2770*/  IMAD R163, R86, 0x2, R161 ;  /* 0x0000000256a37824 */ /* 0x000fe200078e02a1 */
[----:B0-----:R-:W-:-:S03]  /*2780*/  IADD3 R26, P1, PT, R131, R3, RZ ;  /* 0x00000003831a7210 */ /* 0x001fc60007f3e0ff */
[----:B-1----:R-:W-:Y:S01]  /*2790*/  IMAD R9, R86, 0x2, R163 ;  /* 0x0000000256097824 */ /* 0x002fe200078e02a3 */
[----:B------:R-:W-:-:S03]  /*27a0*/  LEA.HI.X.SX32 R27, R131, R4, 0x1, P1 ;  /* 0x00000004831b7211 */ /* 0x000fc600008f0eff */
[C---:B------:R-:W-:Y:S02]  /*27b0*/  IMAD R165, R86.reuse, 0x2, R9 ;  /* 0x0000000256a57824 */ /* 0x040fe400078e0209 */
[----:B------:R0:W2:Y:S02]  /*27c0*/  LDG.E.U8 R33, desc[UR10][R26.64] ;  /* 0x0000000a1a217981 */ /* 0x0000a4000c1e1100 */
[----:B------:R-:W-:Y:S01]  /*27d0*/  IMAD R167, R86, 0x2, R165 ;  /* 0x0000000256a77824 */ /* 0x000fe200078e02a5 */
[----:B------:R-:W-:-:S03]  /*27e0*/  IADD3 R30, P0, PT, R73, R3, RZ ;  /* 0x00000003491e7210 */ /* 0x000fc60007f1e0ff */
[C---:B------:R-:W-:Y:S01]  /*27f0*/  IMAD R175, R86.reuse, 0x2, R167 ;  /* 0x0000000256af7824 */ /* 0x040fe200078e02a7 */
[-C--:B0-----:R-:W-:Y:S02]  /*2800*/  IADD3 R26, P1, PT, R135, R3.reuse, RZ ;  /* 0x00000003871a7210 */ /* 0x081fe40007f3e0ff */
[-C--:B------:R-:W-:Y:S02]  /*2810*/  LEA.HI.X.SX32 R31, R73, R4.reuse, 0x1, P0 ;  /* 0x00000004491f7211 */ /* 0x080fe400000f0eff */
[-C--:B------:R-:W-:Y:S01]  /*2820*/  LEA.HI.X.SX32 R27, R135, R4.reuse, 0x1, P1 ;  /* 0x00000004871b7211 */ /* 0x080fe200008f0eff */
[C---:B------:R-:W-:Y:S01]  /*2830*/  IMAD R135, R86.reuse, 0x4, R175 ;  /* 0x0000000456877824 */ /* 0x040fe200078e02af */
[CC--:B------:R-:W-:Y:S01]  /*2840*/  IADD3 R28, P0, PT, R75.reuse, R3.reuse, RZ ;  /* 0x000000034b1c7210 */ /* 0x0c0fe20007f1e0ff */
[----:B------:R0:W2:Y:S02]  /*2850*/  LDG.E.U8 R70, desc[UR10][R30.64] ;  /* 0x0000000a1e467981 */ /* 0x0000a4000c1e1100 */
[C---:B------:R-:W-:Y:S01]  /*2860*/  IMAD R179, R86.reuse, 0x2, R135 ;  /* 0x0000000256b37824 */ /* 0x040fe200078e0287 */
[----:B------:R-:W-:Y:S01]  /*2870*/  LEA.HI.X.SX32 R29, R75, R4, 0x1, P0 ;  /* 0x000000044b1d7211 */ /* 0x000fe200000f0eff */
[----:B------:R1:W2:Y:S01]  /*2880*/  LDG.E.U8 R32, desc[UR10][R26.64] ;  /* 0x0000000a1a207981 */ /* 0x0002a2000c1e1100 */
[----:B------:R-:W-:Y:S01]  /*2890*/  IADD3 R72, P0, PT, R115, R3, RZ ;  /* 0x0000000373487210 */ /* 0x000fe20007f1e0ff */
[----:B------:R-:W-:-:S02]  /*28a0*/  IMAD R181, R86, 0x2, R179 ;  /* 0x0000000256b57824 */ /* 0x000fc400078e02b3 */
[----:B------:R1:W2:Y:S01]  /*28b0*/  LDG.E.U8 R131, desc[UR10][R28.64] ;  /* 0x0000000a1c837981 */ /* 0x0002a2000c1e1100 */
[----:B------:R-:W-:Y:S01]  /*28c0*/  LEA.HI.X.SX32 R73, R115, R4, 0x1, P0 ;  /* 0x0000000473497211 */ /* 0x000fe200000f0eff */
[----:B------:R-:W-:Y:S01]  /*28d0*/  IMAD R8, R86, 0x2, R181 ;  /* 0x0000000256087824 */ /* 0x000fe200078e02b5 */
[----:B------:R-:W-:-:S03]  /*28e0*/  IADD3 R114, P0, PT, R117, R3, RZ ;  /* 0x0000000375727210 */ /* 0x000fc60007f1e0ff */
[C---:B------:R-:W-:Y:S01]  /*28f0*/  IMAD R183, R86.reuse, 0x2, R8 ;  /* 0x0000000256b77824 */ /* 0x040fe200078e0208 */
[-C--:B------:R-:W-:Y:S01]  /*2900*/  LEA.HI.X.SX32 R115, R117, R4.reuse, 0x1, P0 ;  /* 0x0000000475737211 */ /* 0x080fe200000f0eff */
[----:B------:R-:W2:Y:S01]  /*2910*/  LDG.E.U8 R72, desc[UR10][R72.64] ;  /* 0x0000000a48487981 */ /* 0x000ea2000c1e1100 */
[-C--:B0-----:R-:W-:Y:S01]  /*2920*/  IADD3 R30, P0, PT, R5, R3.reuse, RZ ;  /* 0x00000003051e7210 */ /* 0x081fe20007f1e0ff */
[C---:B------:R-:W-:Y:S01]  /*2930*/  IMAD R139, R86.reuse, 0x2, R183 ;  /* 0x00000002568b7824 */ /* 0x040fe200078e02b7 */
[-C--:B-1----:R-:W-:Y:S01]  /*2940*/  IADD3 R26, P1, PT, R141, R3.reuse, RZ ;  /* 0x000000038d1a7210 */ /* 0x082fe20007f3e0ff */
[----:B------:R-:W2:Y:S01]  /*2950*/  LDG.E.U8 R114, desc[UR10][R114.64] ;  /* 0x0000000a72727981 */ /* 0x000ea2000c1e1100 */
[-C--:B------:R-:W-:Y:S02]  /*2960*/  LEA.HI.X.SX32 R31, R5, R4.reuse, 0x1, P0 ;  /* 0x00000004051f7211 */ /* 0x080fe400000f0eff */
[----:B------:R-:W-:Y:S01]  /*2970*/  IADD3 R28, P0, PT, R145, R3, RZ ;  /* 0x00000003911c7210 */ /* 0x000fe20007f1e0ff */
[----:B------:R-:W-:Y:S01]  /*2980*/  IMAD R169, R86, 0x2, R139 ;  /* 0x0000000256a97824 */ /* 0x000fe200078e028b */
[-C--:B------:R-:W-:Y:S01]  /*2990*/  LEA.HI.X.SX32 R27, R141, R4.reuse, 0x1, P1 ;  /* 0x000000048d1b7211 */ /* 0x080fe200008f0eff */
[----:B------:R-:W2:Y:S01]  /*29a0*/  LDG.E.U8 R73, desc[UR10][R30.64] ;  /* 0x0000000a1e497981 */ /* 0x000ea2000c1e1100 */
[----:B------:R-:W-:-:S02]  /*29b0*/  LEA.HI.X.SX32 R29, R145, R4, 0x1, P0 ;  /* 0x00000004911d7211 */ /* 0x000fc400000f0eff */
[C---:B------:R-:W-:Y:S01]  /*29c0*/  IADD3 R74, P0, PT, R77.reuse, R3, RZ ;  /* 0x000000034d4a7210 */ /* 0x040fe20007f1e0ff */
[----:B------:R-:W-:Y:S02]  /*29d0*/  IMAD R141, R86, 0x4, R169 ;  /* 0x00000004568d7824 */ /* 0x000fe400078e02a9 */
[----:B------:R-:W2:Y:S01]  /*29e0*/  LDG.E.U8 R81, desc[UR10][R28.64] ;  /* 0x0000000a1c517981 */ /* 0x000ea2000c1e1100 */
[----:B------:R-:W-:-:S03]  /*29f0*/  LEA.HI.X.SX32 R75, R77, R4, 0x1, P0 ;  /* 0x000000044d4b7211 */ /* 0x000fc600000f0eff */
[----:B------:R0:W2:Y:S01]  /*2a00*/  LDG.E.U8 R31, desc[UR10][R26.64] ;  /* 0x0000000a1a1f7981 */ /* 0x0000a2000c1e1100 */
[CC--:B------:R-:W-:Y:S01]  /*2a10*/  IADD3 R122, P0, PT, R147.reuse, R3.reuse, RZ ;  /* 0x00000003937a7210 */ /* 0x0c0fe20007f1e0ff */
[C---:B------:R-:W-:Y:S02]  /*2a20*/  IMAD R145, R86.reuse, 0x2, R141 ;  /* 0x0000000256917824 */ /* 0x040fe400078e028d */
[----:B------:R-:W2:Y:S01]  /*2a30*/  LDG.E.U8 R74, desc[UR10][R74.64] ;  /* 0x0000000a4a4a7981 */ /* 0x000ea2000c1e1100 */
[-C--:B------:R-:W-:Y:S02]  /*2a40*/  LEA.HI.X.SX32 R123, R147, R4.reuse, 0x1, P0 ;  /* 0x00000004937b7211 */ /* 0x080fe400000f0eff */
[-C--:B0-----:R-:W-:Y:S01]  /*2a50*/  IADD3 R26, P1, PT, R7, R3.reuse, RZ ;  /* 0x00000003071a7210 */ /* 0x081fe20007f3e0ff */
[----:B------:R-:W-:Y:S01]  /*2a60*/  IMAD R147, R86, 0x2, R145 ;  /* 0x0000000256937824 */ /* 0x000fe200078e0291 */
[----:B------:R-:W-:Y:S01]  /*2a70*/  IADD3 R76, P0, PT, R151, R3, RZ ;  /* 0x00000003974c7210 */ /* 0x000fe20007f1e0ff */
[----:B------:R-:W2:Y:S01]  /*2a80*/  LDG.E.U8 R117, desc[UR10][R122.64] ;  /* 0x0000000a7a757981 */ /* 0x000ea2000c1e1100 */
[----:B------:R-:W-:-:S05]  /*2a90*/  LEA.HI.X.SX32 R27, R7, R4, 0x1, P1 ;  /* 0x00000004071b7211 */ /* 0x000fca00008f0eff */
[----:B------:R0:W2:Y:S01]  /*2aa0*/  LDG.E.U8 R30, desc[UR10][R26.64] ;  /* 0x0000000a1a1e7981 */ /* 0x0000a2000c1e1100 */
[----:B------:R-:W-:Y:S01]  /*2ab0*/  LEA.HI.X.SX32 R77, R151, R4, 0x1, P0 ;  /* 0x00000004974d7211 */ /* 0x000fe200000f0eff */
[----:B0-----:R-:W-:Y:S01]  /*2ac0*/  IMAD R26, R86, 0x2, R147 ;  /* 0x00000002561a7824 */ /* 0x001fe200078e0293 */
[----:B------:R-:W-:-:S03]  /*2ad0*/  IADD3 R124, P0, PT, R155, R3, RZ ;  /* 0x000000039b7c7210 */ /* 0x000fc60007f1e0ff */
[----:B------:R0:W2:Y:S01]  /*2ae0*/  LDG.E.U8 R75, desc[UR10][R76.64] ;  /* 0x0000000a4c4b7981 */ /* 0x0000a2000c1e1100 */
[----:B------:R-:W-:-:S04]  /*2af0*/  IMAD R177, R86, 0x2, R26 ;  /* 0x0000000256b17824 */ /* 0x000fc800078e021a */
[----:B------:R-:W-:-:S04]  /*2b00*/  IMAD R151, R86, 0x2, R177 ;  /* 0x0000000256977824 */ /* 0x000fc800078e02b1 */
[----:B------:R-:W-:Y:S01]  /*2b10*/  IMAD R173, R86, 0x2, R151 ;  /* 0x0000000256ad7824 */ /* 0x000fe200078e0297 */
[----:B------:R-:W-:-:S03]  /*2b20*/  IADD3 R28, P1, PT, R153, R3, RZ ;  /* 0x00000003991c7210 */ /* 0x000fc60007f3e0ff */
[----:B------:R-:W-:Y:S01]  /*2b30*/  IMAD R171, R86, 0x4, R173 ;  /* 0x0000000456ab7824 */ /* 0x000fe200078e02ad */
[----:B------:R-:W-:-:S03]  /*2b40*/  LEA.HI.X.SX32 R125, R155, R4, 0x1, P0 ;  /* 0x000000049b7d7211 */ /* 0x000fc600000f0eff */
[C---:B------:R-:W-:Y:S01]  /*2b50*/  IMAD R155, R86.reuse, 0x2, R171 ;  /* 0x00000002569b7824 */ /* 0x040fe200078e02ab */
[-C--:B------:R-:W-:Y:S01]  /*2b60*/  LEA.HI.X.SX32 R29, R153, R4.reuse, 0x1, P1 ;  /* 0x00000004991d7211 */ /* 0x080fe200008f0eff */
[----:B------:R1:W2:Y:S02]  /*2b70*/  LDG.E.U8 R82, desc[UR10][R124.64] ;  /* 0x0000000a7c527981 */ /* 0x0002a4000c1e1100 */
[C---:B------:R-:W-:Y:S01]  /*2b80*/  IMAD R153, R86.reuse, 0x2, R155 ;  /* 0x0000000256997824 */ /* 0x040fe200078e029b */
[-C--:B0-----:R-:W-:Y:S02]  /*2b90*/  IADD3 R76, P0, PT, R157, R3.reuse, RZ ;  /* 0x000000039d4c7210 */ /* 0x081fe40007f1e0ff */
[-C--:B------:R-:W-:Y:S01]  /*2ba0*/  IADD3 R122, P1, PT, R127, R3.reuse, RZ ;  /* 0x000000037f7a7210 */ /* 0x080fe20007f3e0ff */
[C---:B------:R-:W-:Y:S01]  /*2bb0*/  IMAD R7, R86.reuse, 0x2, R153 ;  /* 0x0000000256077824 */ /* 0x040fe200078e0299 */
[-C--:B------:R-:W-:Y:S01]  /*2bc0*/  LEA.HI.X.SX32 R77, R157, R4.reuse, 0x1, P0 ;  /* 0x000000049d4d7211 */ /* 0x080fe200000f0eff */
[----:B------:R-:W2:Y:S01]  /*2bd0*/  LDG.E.U8 R29, desc[UR10][R28.64] ;  /* 0x0000000a1c1d7981 */ /* 0x000ea2000c1e1100 */
[-C--:B------:R-:W-:Y:S01]  /*2be0*/  IADD3 R126, P0, PT, R129, R3.reuse, RZ ;  /* 0x00000003817e7210 */ /* 0x080fe20007f1e0ff */
[C---:B------:R-:W-:Y:S01]  /*2bf0*/  IMAD R159, R86.reuse, 0x2, R7 ;  /* 0x00000002569f7824 */ /* 0x040fe200078e0207 */
[-C--:B------:R-:W-:Y:S01]  /*2c00*/  LEA.HI.X.SX32 R123, R127, R4.reuse, 0x1, P1 ;  /* 0x000000047f7b7211 */ /* 0x080fe200008f0eff */
[----:B------:R-:W2:Y:S01]  /*2c10*/  LDG.E.U8 R76, desc[UR10][R76.64] ;  /* 0x0000000a4c4c7981 */ /* 0x000ea2000c1e1100 */
[----:B------:R-:W-:Y:S01]  /*2c20*/  LEA.HI.X.SX32 R127, R129, R4, 0x1, P0 ;  /* 0x00000004817f7211 */ /* 0x000fe200000f0eff */
[----:B------:R-:W-:Y:S01]  /*2c30*/  IMAD R129, R86, 0x2, R159 ;  /* 0x0000000256817824 */ /* 0x000fe200078e029f */
[----:B-1----:R-:W-:-:S03]  /*2c40*/  IADD3 R124, P0, PT, R161, R3, RZ ;  /* 0x00000003a17c7210 */ /* 0x002fc60007f1e0ff */
[C---:B------:R-:W-:Y:S01]  /*2c50*/  IMAD R128, R86.reuse, 0x2, R129 ;  /* 0x0000000256807824 */ /* 0x040fe200078e0281 */
[----:B------:R-:W-:Y:S01]  /*2c60*/  LEA.HI.X.SX32 R125, R161, R4, 0x1, P0 ;  /* 0x00000004a17d7211 */ /* 0x000fe200000f0eff */
[----:B------:R0:W2:Y:S02]  /*2c70*/  LDG.E.U8 R115, desc[UR10][R126.64] ;  /* 0x0000000a7e737981 */ /* 0x0000a4000c1e1100 */
[C---:B------:R-:W-:Y:S02]  /*2c80*/  IMAD R161, R86.reuse, 0x4, R128 ;  /* 0x0000000456a17824 */ /* 0x040fe400078e0280 */
[----:B------:R1:W2:Y:S02]  /*2c90*/  LDG.E.U8 R28, desc[UR10][R122.64] ;  /* 0x0000000a7a1c7981 */ /* 0x0002a4000c1e1100 */
[C---:B------:R-:W-:Y:S02]  /*2ca0*/  IMAD R184, R86.reuse, 0x2, R161 ;  /* 0x0000000256b87824 */ /* 0x040fe400078e02a1 */
[----:B------:R3:W2:Y:S02]  /*2cb0*/  LDG.E.U8 R77, desc[UR10][R124.64] ;  /* 0x0000000a7c4d7981 */ /* 0x0006a4000c1e1100 */
[----:B------:R-:W-:Y:S01]  /*2cc0*/  IMAD R157, R86, 0x2, R184 ;  /* 0x00000002569d7824 */ /* 0x000fe200078e02b8 */
[----:B0-----:R-:W-:-:S03]  /*2cd0*/  IADD3 R126, P0, PT, R165, R3, RZ ;  /* 0x00000003a57e7210 */ /* 0x001fc60007f1e0ff */
[C---:B------:R-:W-:Y:S01]  /*2ce0*/  IMAD R5, R86.reuse, 0x2, R157 ;  /* 0x0000000256057824 */ /* 0x040fe200078e029d */
[-C--:B-1----:R-:W-:Y:S02]  /*2cf0*/  IADD3 R122, P1, PT, R163, R3.reuse, RZ ;  /* 0x00000003a37a7210 */ /* 0x082fe40007f3e0ff */
[-C--:B------:R-:W-:Y:S01]  /*2d00*/  LEA.HI.X.SX32 R127, R165, R4.reuse, 0x1, P0 ;  /* 0x00000004a57f7211 */ /* 0x080fe200000f0eff */
[C---:B------:R-:W-:Y:S01]  /*2d10*/  IMAD R165, R86.reuse, 0x2, R5 ;  /* 0x0000000256a57824 */ /* 0x040fe200078e0205 */
[-C--:B------:R-:W-:Y:S02]  /*2d20*/  LEA.HI.X.SX32 R123, R163, R4.reuse, 0x1, P1 ;  /* 0x00000004a37b7211 */ /* 0x080fe400008f0eff */
[CC--:B---3--:R-:W-:Y:S01]  /*2d30*/  IADD3 R124, P0, PT, R167.reuse, R3.reuse, RZ ;  /* 0x00000003a77c7210 */ /* 0x0c8fe20007f1e0ff */
[C---:B------:R-:W-:Y:S01]  /*2d40*/  IMAD R187, R86.reuse, 0x2, R165 ;  /* 0x0000000256bb7824 */ /* 0x040fe200078e02a5 */
[----:B------:R-:W3:Y:S02]  /*2d50*/  LDG.E.U8 R80, desc[UR10][R126.64] ;  /* 0x0000000a7e507981 */ /* 0x000ee4000c1e1100 */
[----:B------:R-:W-:Y:S01]  /*2d60*/  LEA.HI.X.SX32 R125, R167, R4, 0x1, P0 ;  /* 0x00000004a77d7211 */ /* 0x000fe200000f0eff */
[C---:B------:R-:W-:Y:S01]  /*2d70*/  IMAD R160, R86.reuse, 0x2, R187 ;  /* 0x0000000256a07824 */ /* 0x040fe200078e02bb */
[----:B------:R0:W2:Y:S03]  /*2d80*/  LDG.E.U8 R27, desc[UR10][R122.64] ;  /* 0x0000000a7a1b7981 */ /* 0x0000a6000c1e1100 */
[----:B------:R-:W-:Y:S01]  /*2d90*/  IMAD R167, R86, 0x4, R160 ;  /* 0x0000000456a77824 */ /* 0x000fe200078e02a0 */
[----:B------:R1:W2:Y:S01]  /*2da0*/  LDG.E.U8 R78, desc[UR10][R124.64] ;  /* 0x0000000a7c4e7981 */ /* 0x0002a2000c1e1100 */
[----:B0-----:R-:W-:-:S04]  /*2db0*/  IADD3 R122, P1, PT, R175, R3, RZ ;  /* 0x00000003af7a7210 */ /* 0x001fc80007f3e0ff */
[-C--:B------:R-:W-:Y:S02]  /*2dc0*/  LEA.HI.X.SX32 R123, R175, R4.reuse, 0x1, P1 ;  /* 0x00000004af7b7211 */ /* 0x080fe400008f0eff */
[-C--:B-1----:R-:W-:Y:S01]  /*2dd0*/  IADD3 R124, P1, PT, R181, R3.reuse, RZ ;  /* 0x00000003b57c7210 */ /* 0x082fe20007f3e0ff */
[C---:B------:R-:W-:Y:S01]  /*2de0*/  IMAD R189, R86.reuse, 0x2, R167 ;  /* 0x0000000256bd7824 */ /* 0x040fe200078e02a7 */
[-C--:B------:R-:W-:Y:S01]  /*2df0*/  IADD3 R126, P0, PT, R135, R3.reuse, RZ ;  /* 0x00000003877e7210 */ /* 0x080fe20007f1e0ff */
[----:B------:R0:W2:Y:S01]  /*2e00*/  LDG.E.U8 R2, desc[UR10][R122.64] ;  /* 0x0000000a7a027981 */ /* 0x0000a2000c1e1100 */
[-C--:B------:R-:W-:Y:S01]  /*2e10*/  LEA.HI.X.SX32 R125, R181, R4.reuse, 0x1, P1 ;  /* 0x00000004b57d7211 */ /* 0x080fe200008f0eff */
[C---:B------:R-:W-:Y:S01]  /*2e20*/  IMAD R163, R86.reuse, 0x2, R189 ;  /* 0x0000000256a37824 */ /* 0x040fe200078e02bd */
[----:B------:R-:W-:Y:S01]  /*2e30*/  LEA.HI.X.SX32 R127, R135, R4, 0x1, P0 ;  /* 0x00000004877f7211 */ /* 0x000fe200000f0eff */
[----:B------:R-:W1:Y:S02]  /*2e40*/  LDC R181, c[0x0][0x3b8] ;  /* 0x0000ee00ffb57b82 */ /* 0x000e640000000800 */
[----:B------:R5:W2:Y:S01]  /*2e50*/  LDG.E.U8 R135, desc[UR10][R124.64] ;  /* 0x0000000a7c877981 */ /* 0x000aa2000c1e1100 */
[----:B------:R-:W-:Y:S01]  /*2e60*/  IMAD R136, R86, 0x2, R163 ;  /* 0x0000000256887824 */ /* 0x000fe200078e02a3 */
[----:B0-----:R-:W-:-:S02]  /*2e70*/  IADD3 R122, P0, PT, R179, R3, RZ ;  /* 0x00000003b37a7210 */ /* 0x001fc40007f1e0ff */
[----:B------:R0:W2:Y:S01]  /*2e80*/  LDG.E.U8 R132, desc[UR10][R126.64] ;  /* 0x0000000a7e847981 */ /* 0x0000a2000c1e1100 */
[----:B-----5:R-:W-:-:S04]  /*2e90*/  IADD3 R124, P1, PT, R169, R3, RZ ;  /* 0x00000003a97c7210 */ /* 0x020fc80007f3e0ff */
[-C--:B------:R-:W-:Y:S01]  /*2ea0*/  LEA.HI.X.SX32 R125, R169, R4.reuse, 0x1, P1 ;  /* 0x00000004a97d7211 */ /* 0x080fe200008f0eff */
[C---:B------:R-:W-:Y:S01]  /*2eb0*/  IMAD R169, R86.reuse, 0x2, R136 ;  /* 0x0000000256a97824 */ /* 0x040fe200078e0288 */
[-C--:B------:R-:W-:Y:S02]  /*2ec0*/  LEA.HI.X.SX32 R123, R179, R4.reuse, 0x1, P0 ;  /* 0x00000004b37b7211 */ /* 0x080fe400000f0eff */
[CC--:B0-----:R-:W-:Y:S01]  /*2ed0*/  IADD3 R126, P0, PT, R183.reuse, R3.reuse, RZ ;  /* 0x00000003b77e7210 */ /* 0x0c1fe20007f1e0ff */
[C---:B------:R-:W-:Y:S02]  /*2ee0*/  IMAD R194, R86.reuse, 0x2, R169 ;  /* 0x0000000256c27824 */ /* 0x040fe400078e02a9 */
[----:B------:R0:W5:Y:S01]  /*2ef0*/  LDG.E.U8 R134, desc[UR10][R122.64] ;  /* 0x0000000a7a867981 */ /* 0x000162000c1e1100 */
[----:B------:R-:W-:Y:S01]  /*2f00*/  LEA.HI.X.SX32 R127, R183, R4, 0x1, P0 ;  /* 0x00000004b77f7211 */ /* 0x000fe200000f0eff */
[C---:B------:R-:W-:Y:S01]  /*2f10*/  IMAD R166, R86.reuse, 0x2, R194 ;  /* 0x0000000256a67824 */ /* 0x040fe200078e02c2 */
[----:B------:R-:W1:Y:S03]  /*2f20*/  LDC R183, c[0x0][0x3b8] ;  /* 0x0000ee00ffb77b82 */ /* 0x000e660000000800 */
[----:B------:R-:W-:Y:S01]  /*2f30*/  IMAD R175, R86, 0x4, R166 ;  /* 0x0000000456af7824 */ /* 0x000fe200078e02a6 */
[----:B0-----:R-:W-:-:S04]  /*2f40*/  IADD3 R122, P0, PT, R139, R3, RZ ;  /* 0x000000038b7a7210 */ /* 0x001fc80007f1e0ff */
[----:B------:R-:W-:Y:S02]  /*2f50*/  LEA.HI.X.SX32 R123, R139, R4, 0x1, P0 ;  /* 0x000000048b7b7211 */ /* 0x000fe400000f0eff */
[----:B------:R0:W2:Y:S01]  /*2f60*/  LDG.E.U8 R139, desc[UR10][R126.64] ;  /* 0x0000000a7e8b7981 */ /* 0x0000a2000c1e1100 */
[----:B------:R-:W-:-:S03]  /*2f70*/  IMAD R195, R86, 0x2, R175 ;  /* 0x0000000256c37824 */ /* 0x000fc600078e02af */
[----:B------:R0:W2:Y:S02]  /*2f80*/  LDG.E.U8 R140, desc[UR10][R122.64] ;  /* 0x0000000a7a8c7981 */ /* 0x0000a4000c1e1100 */
[----:B0-----:R-:W-:Y:S01]  /*2f90*/  IADD3 R126, P0, PT, R141, R3, RZ ;  /* 0x000000038d7e7210 */ /* 0x001fe20007f1e0ff */
[----:B------:R-:W-:-:S03]  /*2fa0*/  IMAD R168, R86, 0x2, R195 ;  /* 0x0000000256a87824 */ /* 0x000fc600078e02c3 */
[-C--:B------:R-:W-:Y:S02]  /*2fb0*/  LEA.HI.X.SX32 R127, R141, R4.reuse, 0x1, P0 ;  /* 0x000000048d7f7211 */ /* 0x080fe400000f0eff */
[----:B------:R0:W2:Y:S01]  /*2fc0*/  LDG.E.U8 R141, desc[UR10][R124.64] ;  /* 0x0000000a7c8d7981 */ /* 0x0000a2000c1e1100 */
[CC--:B------:R-:W-:Y:S01]  /*2fd0*/  IADD3 R122, P0, PT, R145.reuse, R3.reuse, RZ ;  /* 0x00000003917a7210 */ /* 0x0c0fe20007f1e0ff */
[C---:B------:R-:W-:Y:S02]  /*2fe0*/  IMAD R146, R86.reuse, 0x2, R168 ;  /* 0x0000000256927824 */ /* 0x040fe400078e02a8 */
[----:B------:R1:W2:Y:S01]  /*2ff0*/  LDG.E.U8 R144, desc[UR10][R126.64] ;  /* 0x0000000a7e907981 */ /* 0x0002a2000c1e1100 */
[----:B------:R-:W-:Y:S02]  /*3000*/  LEA.HI.X.SX32 R123, R145, R4, 0x1, P0 ;  /* 0x00000004917b7211 */ /* 0x000fe400000f0eff */
[----:B0-----:R-:W-:Y:S01]  /*3010*/  IADD3 R124, P1, PT, R147, R3, RZ ;  /* 0x00000003937c7210 */ /* 0x001fe20007f3e0ff */
[----:B------:R-:W-:-:S02]  /*3020*/  IMAD R179, R86, 0x2, R146 ;  /* 0x0000000256b37824 */ /* 0x000fc400078e0292 */
[----:B------:R0:W2:Y:S01]  /*3030*/  LDG.E.U8 R145, desc[UR10][R122.64] ;  /* 0x0000000a7a917981 */ /* 0x0000a2000c1e1100 */
[----:B------:R-:W-:Y:S02]  /*3040*/  LEA.HI.X.SX32 R125, R147, R4, 0x1, P1 ;  /* 0x00000004937d7211 */ /* 0x000fe400008f0eff */
[----:B-1----:R-:W-:-:S03]  /*3050*/  IADD3 R126, P0, PT, R177, R3, RZ ;  /* 0x00000003b17e7210 */ /* 0x002fc60007f1e0ff */
[----:B------:R1:W2:Y:S01]  /*3060*/  LDG.E.U8 R147, desc[UR10][R124.64] ;  /* 0x0000000a7c937981 */ /* 0x0002a2000c1e1100 */
[----:B------:R-:W-:Y:S01]  /*3070*/  LEA.HI.X.SX32 R127, R177, R4, 0x1, P0 ;  /* 0x00000004b17f7211 */ /* 0x000fe200000f0eff */
[C---:B------:R-:W-:Y:S01]  /*3080*/  IMAD R197, R86.reuse, 0x2, R179 ;  /* 0x0000000256c57824 */ /* 0x040fe200078e02b3 */
[-C--:B0-----:R-:W-:Y:S01]  /*3090*/  IADD3 R122, P1, PT, R173, R3.reuse, RZ ;  /* 0x00000003ad7a7210 */ /* 0x081fe20007f3e0ff */
[----:B------:R-:W0:Y:S02]  /*30a0*/  LDC R177, c[0x0][0x3b8] ;  /* 0x0000ee00ffb17b82 */ /* 0x000e240000000800 */
[----:B------:R1:W2:Y:S02]  /*30b0*/  LDG.E.U8 R150, desc[UR10][R126.64] ;  /* 0x0000000a7e967981 */ /* 0x0002a4000c1e1100 */
[----:B-1----:R-:W-:Y:S01]  /*30c0*/  IADD3 R124, P0, PT, R151, R3, RZ ;  /* 0x00000003977c7210 */ /* 0x002fe20007f1e0ff */
[----:B------:R-:W-:-:S03]  /*30d0*/  IMAD R174, R86, 0x2, R197 ;  /* 0x0000000256ae7824 */ /* 0x000fc600078e02c5 */
[-C--:B------:R-:W-:Y:S02]  /*30e0*/  LEA.HI.X.SX32 R125, R151, R4.reuse, 0x1, P0 ;  /* 0x00000004977d7211 */ /* 0x080fe400000f0eff */
[----:B------:R-:W-:Y:S02]  /*30f0*/  IADD3 R126, P0, PT, R171, R3, RZ ;  /* 0x00000003ab7e7210 */ /* 0x000fe40007f1e0ff */
[-C--:B------:R-:W-:Y:S01]  /*3100*/  LEA.HI.X.SX32 R123, R173, R4.reuse, 0x1, P1 ;  /* 0x00000004ad7b7211 */ /* 0x080fe200008f0eff */
[----:B------:R1:W2:Y:S01]  /*3110*/  LDG.E.U8 R151, desc[UR10][R124.64] ;  /* 0x0000000a7c977981 */ /* 0x0002a2000c1e1100 */
[----:B------:R-:W-:Y:S01]  /*3120*/  LEA.HI.X.SX32 R127, R171, R4, 0x1, P0 ;  /* 0x00000004ab7f7211 */ /* 0x000fe200000f0eff */
[C---:B------:R-:W-:Y:S02]  /*3130*/  IMAD R171, R86.reuse, 0x4, R174 ;  /* 0x0000000456ab7824 */ /* 0x040fe400078e02ae */
[----:B------:R4:W2:Y:S02]  /*3140*/  LDG.E.U8 R152, desc[UR10][R122.64] ;  /* 0x0000000a7a987981 */ /* 0x0008a4000c1e1100 */
[----:B------:R-:W-:-:S02]  /*3150*/  IMAD R200, R86, 0x2, R171 ;  /* 0x0000000256c87824 */ /* 0x000fc400078e02ab */
[----:B------:R4:W2:Y:S01]  /*3160*/  LDG.E.U8 R154, desc[UR10][R126.64] ;  /* 0x0000000a7e9a7981 */ /* 0x0008a2000c1e1100 */
[----:B-1----:R-:W-:Y:S01]  /*3170*/  IADD3 R124, P0, PT, R155, R3, RZ ;  /* 0x000000039b7c7210 */ /* 0x002fe20007f1e0ff */
[----:B------:R-:W-:-:S03]  /*3180*/  IMAD R173, R86, 0x2, R200 ;  /* 0x0000000256ad7824 */ /* 0x000fc600078e02c8 */
[-C--:B------:R-:W-:Y:S02]  /*3190*/  LEA.HI.X.SX32 R125, R155, R4.reuse, 0x1, P0 ;  /* 0x000000049b7d7211 */ /* 0x080fe400000f0eff */
[C---:B----4-:R-:W-:Y:S01]  /*31a0*/  IADD3 R122, P0, PT, R153.reuse, R3, RZ ;  /* 0x00000003997a7210 */ /* 0x050fe20007f1e0ff */
[----:B------:R-:W1:Y:S02]  /*31b0*/  LDC R126, c[0x0][0x3b8] ;  /* 0x0000ee00ff7e7b82 */ /* 0x000e640000000800 */
[----:B------:R4:W2:Y:S01]  /*31c0*/  LDG.E.U8 R155, desc[UR10][R124.64] ;  /* 0x0000000a7c9b7981 */ /* 0x0008a2000c1e1100 */
[----:B------:R-:W-:Y:S01]  /*31d0*/  LEA.HI.X.SX32 R123, R153, R4, 0x1, P0 ;  /* 0x00000004997b7211 */ /* 0x000fe200000f0eff */
[----:B------:R-:W-:-:S04]  /*31e0*/  IMAD R153, R86, 0x2, R173 ;  /* 0x0000000256997824 */ /* 0x000fc800078e02ad */
[C---:B------:R-:W-:Y:S01]  /*31f0*/  IMAD R127, R86.reuse, 0x2, R153 ;  /* 0x00000002567f7824 */ /* 0x040fe200078e0299 */
[----:B------:R0:W2:Y:S03]  /*3200*/  LDG.E.U8 R156, desc[UR10][R122.64] ;  /* 0x0000000a7a9c7981 */ /* 0x0000a6000c1e1100 */
[----:B------:R-:W-:-:S04]  /*3210*/  IMAD R203, R86, 0x2, R127 ;  /* 0x0000000256cb7824 */ /* 0x000fc800078e027f */
[----:B------:R-:W-:-:S04]  /*3220*/  IMAD R178, R86, 0x2, R203 ;  /* 0x0000000256b27824 */ /* 0x000fc800078e02cb */
[----:B------:R-:W-:-:S04]  /*3230*/  IMAD R172, R86, 0x4, R178 ;  /* 0x0000000456ac7824 */ /* 0x000fc800078e02b2 */
[----:B0-----:R-:W-:Y:S01]  /*3240*/  IMAD R202, R177, 0x2, R172 ;  /* 0x00000002b1ca7824 */ /* 0x001fe200078e02ac */
[----:B----4-:R-:W-:-:S03]  /*3250*/  IADD3 R124, P0, PT, R159, R3, RZ ;  /* 0x000000039f7c7210 */ /* 0x010fc60007f1e0ff */
[----:B------:R-:W-:Y:S01]  /*3260*/  IMAD R177, R181, 0x2, R202 ;  /* 0x00000002b5b17824 */ /* 0x000fe200078e02ca */
[----:B------:R-:W-:-:S03]  /*3270*/  LEA.HI.X.SX32 R125, R159, R4, 0x1, P0 ;  /* 0x000000049f7d7211 */ /* 0x000fc600000f0eff */
[----:B------:R-:W-:Y:S01]  /*3280*/  IMAD R158, R158, 0x2, R177 ;  /* 0x000000029e9e7824 */ /* 0x000fe200078e02b1 */
[----:B------:R-:W-:Y:S01]  /*3290*/  IADD3 R122, P0, PT, R161, R3, RZ ;  /* 0x00000003a17a7210 */ /* 0x000fe20007f1e0ff */
[----:B------:R0:W4:Y:S02]  /*32a0*/  LDG.E.U8 R159, desc[UR10][R124.64] ;  /* 0x0000000a7c9f7981 */ /* 0x000124000c1e1100 */
[----:B------:R-:W-:Y:S01]  /*32b0*/  IMAD R176, R183, 0x2, R158 ;  /* 0x00000002b7b07824 */ /* 0x000fe200078e029e */
[----:B------:R-:W-:-:S03]  /*32c0*/  LEA.HI.X.SX32 R123, R161, R4, 0x1, P0 ;  /* 0x00000004a17b7211 */ /* 0x000fc600000f0eff */
[----:B------:R-:W-:Y:S02]  /*32d0*/  IMAD R205, R205, 0x2, R176 ;  /* 0x00000002cdcd7824 */ /* 0x000fe400078e02b0 */
[----:B------:R1:W2:Y:S01]  /*32e0*/  LDG.E.U8 R161, desc[UR10][R122.64] ;  /* 0x0000000a7aa17981 */ /* 0x0002a2000c1e1100 */
[----:B0-----:R-:W-:Y:S01]  /*32f0*/  IADD3 R124, P0, PT, R165, R3, RZ ;  /* 0x00000003a57c7210 */ /* 0x001fe20007f1e0ff */
[----:B------:R-:W-:-:S03]  /*3300*/  IMAD R182, R182, 0x2, R205 ;  /* 0x00000002b6b67824 */ /* 0x000fc600078e02cd */
[----:B------:R-:W-:Y:S02]  /*3310*/  LEA.HI.X.SX32 R125, R165, R4, 0x1, P0 ;  /* 0x00000004a57d7211 */ /* 0x000fe400000f0eff */
[----:B-1----:R-:W-:-:S03]  /*3320*/  IADD3 R122, P0, PT, R167, R3, RZ ;  /* 0x00000003a77a7210 */ /* 0x002fc60007f1e0ff */
[----:B------:R0:W2:Y:S01]  /*3330*/  LDG.E.U8 R162, desc[UR10][R124.64] ;  /* 0x0000000a7ca27981 */ /* 0x0000a2000c1e1100 */
        /* <DEDUP_REMOVED lines=13> */
[----:B0-----:R-:W-:-:S04]  /*3410*/  IADD3 R124, P0, PT, R179, R3, RZ ;  /* 0x00000003b37c7210 */ /* 0x001fc80007f1e0ff */
[-C--:B------:R-:W-:Y:S02]  /*3420*/  LEA.HI.X.SX32 R125, R179, R4.reuse, 0x1, P0 ;  /* 0x00000004b37d7211 */ /* 0x080fe400000f0eff */
[----:B------:R-:W0:Y:S01]  /*3430*/  LDC R179, c[0x0][0x3b8] ;  /* 0x0000ee00ffb37b82 */ /* 0x000e220000000800 */
[----:B------:R-:W-:Y:S01]  /*3440*/  IMAD R206, R206, 0x2, R183 ;  /* 0x00000002cece7824 */ /* 0x000fe200078e02b7 */
[----:B-1----:R-:W-:Y:S01]  /*3450*/  IADD3 R122, P0, PT, R171, R3, RZ ;  /* 0x00000003ab7a7210 */ /* 0x002fe20007f1e0ff */
[----:B------:R1:W2:Y:S02]  /*3460*/  LDG.E.U8 R170, desc[UR10][R124.64] ;  /* 0x0000000a7caa7981 */ /* 0x0002a4000c1e1100 */
[----:B------:R-:W-:Y:S01]  /*3470*/  IMAD R185, R209, 0x2, R206 ;  /* 0x00000002d1b97824 */ /* 0x000fe200078e02ce */
[----:B------:R-:W-:-:S03]  /*3480*/  LEA.HI.X.SX32 R123, R171, R4, 0x1, P0 ;  /* 0x00000004ab7b7211 */ /* 0x000fc600000f0eff */
[----:B------:R-:W-:Y:S01]  /*3490*/  IMAD R186, R188, 0x4, R185 ;  /* 0x00000004bcba7824 */ /* 0x000fe200078e02b9 */
[-C--:B------:R-:W-:Y:S01]  /*34a0*/  IADD3 R126, P1, PT, R172, R3.reuse, RZ ;  /* 0x00000003ac7e7210 */ /* 0x080fe20007f3e0ff */
[----:B------:R1:W2:Y:S02]  /*34b0*/  LDG.E.U8 R171, desc[UR10][R122.64] ;  /* 0x0000000a7aab7981 */ /* 0x0002a4000c1e1100 */
[----:B-1----:R-:W-:Y:S01]  /*34c0*/  IADD3 R124, P0, PT, R127, R3, RZ ;  /* 0x000000037f7c7210 */ /* 0x002fe20007f1e0ff */
[----:B------:R-:W-:-:S03]  /*34d0*/  IMAD R209, R213, 0x2, R186 ;  /* 0x00000002d5d17824 */ /* 0x000fc600078e02ba */
[-C--:B------:R-:W-:Y:S02]  /*34e0*/  LEA.HI.X.SX32 R125, R127, R4.reuse, 0x1, P0 ;  /* 0x000000047f7d7211 */ /* 0x080fe400000f0eff */
[-C--:B------:R-:W-:Y:S02]  /*34f0*/  LEA.HI.X.SX32 R127, R172, R4.reuse, 0x1, P1 ;  /* 0x00000004ac7f7211 */ /* 0x080fe400008f0eff */
[-C--:B------:R-:W-:Y:S01]  /*3500*/  IADD3 R122, P0, PT, R176, R3.reuse, RZ ;  /* 0x00000003b07a7210 */ /* 0x080fe20007f1e0ff */
[----:B------:R-:W-:Y:S01]  /*3510*/  IMAD R190, R190, 0x2, R209 ;  /* 0x00000002bebe7824 */ /* 0x000fe200078e02d1 */
[----:B------:R1:W2:Y:S02]  /*3520*/  LDG.E.U8 R175, desc[UR10][R124.64] ;  /* 0x0000000a7caf7981 */ /* 0x0002a4000c1e1100 */
[----:B------:R-:W-:Y:S01]  /*3530*/  LEA.HI.X.SX32 R123, R176, R4, 0x1, P0 ;  /* 0x00000004b07b7211 */ /* 0x000fe200000f0eff */
[----:B0-----:R-:W-:Y:S01]  /*3540*/  IMAD R172, R179, 0x2, R190 ;  /* 0x00000002b3ac7824 */ /* 0x001fe200078e02be */
[----:B------:R0:W2:Y:S01]  /*3550*/  LDG.E.U8 R176, desc[UR10][R126.64] ;  /* 0x0000000a7eb07981 */ /* 0x0000a2000c1e1100 */
[----:B-1----:R-:W-:-:S03]  /*3560*/  IADD3 R124, P0, PT, R180, R3, RZ ;  /* 0x00000003b47c7210 */ /* 0x002fc60007f1e0ff */
[----:B------:R1:W2:Y:S01]  /*3570*/  LDG.E.U8 R179, desc[UR10][R122.64] ;  /* 0x0000000a7ab37981 */ /* 0x0002a2000c1e1100 */
[-C--:B0-----:R-:W-:Y:S01]  /*3580*/  IADD3 R126, P1, PT, R183, R3.reuse, RZ ;  /* 0x00000003b77e7210 */ /* 0x081fe20007f3e0ff */
[----:B------:R-:W-:Y:S01]  /*3590*/  IMAD R213, R229, 0x2, R172 ;  /* 0x00000002e5d57824 */ /* 0x000fe200078e02ac */
[-C--:B------:R-:W-:Y:S02]  /*35a0*/  LEA.HI.X.SX32 R125, R180, R4.reuse, 0x1, P0 ;  /* 0x00000004b47d7211 */ /* 0x080fe400000f0eff */
[-C--:B------:R-:W-:Y:S02]  /*35b0*/  LEA.HI.X.SX32 R127, R183, R4.reuse, 0x1, P1 ;  /* 0x00000004b77f7211 */ /* 0x080fe400008f0eff */
[CC--:B-1----:R-:W-:Y:S01]  /*35c0*/  IADD3 R122, P0, PT, R186.reuse, R3.reuse, RZ ;  /* 0x00000003ba7a7210 */ /* 0x0c2fe20007f1e0ff */
[----:B------:R0:W2:Y:S03]  /*35d0*/  LDG.E.U8 R180, desc[UR10][R124.64] ;  /* 0x0000000a7cb47981 */ /* 0x0000a6000c1e1100 */
[----:B------:R-:W-:Y:S01]  /*35e0*/  LEA.HI.X.SX32 R123, R186, R4, 0x1, P0 ;  /* 0x00000004ba7b7211 */ /* 0x000fe200000f0eff */
[----:B------:R1:W2:Y:S04]  /*35f0*/  LDG.E.U8 R183, desc[UR10][R126.64] ;  /* 0x0000000a7eb77981 */ /* 0x0002a8000c1e1100 */
[----:B------:R3:W2:Y:S01]  /*3600*/  LDG.E.U8 R186, desc[UR10][R122.64] ;  /* 0x0000000a7aba7981 */ /* 0x0006a2000c1e1100 */
[----:B0-----:R-:W-:-:S02]  /*3610*/  IADD3 R124, P1, PT, R213, R3, RZ ;  /* 0x00000003d57c7210 */ /* 0x001fc40007f3e0ff */
[-C--:B-1----:R-:W-:Y:S02]  /*3620*/  IADD3 R126, P0, PT, R129, R3.reuse, RZ ;  /* 0x00000003817e7210 */ /* 0x082fe40007f1e0ff */
[-C--:B------:R-:W-:Y:S02]  /*3630*/  LEA.HI.X.SX32 R125, R213, R4.reuse, 0x1, P1 ;  /* 0x00000004d57d7211 */ /* 0x080fe400008f0eff */
[-C--:B------:R-:W-:Y:S02]  /*3640*/  LEA.HI.X.SX32 R127, R129, R4.reuse, 0x1, P0 ;  /* 0x00000004817f7211 */ /* 0x080fe400000f0eff */
[CC--:B---3--:R-:W-:Y:S01]  /*3650*/  IADD3 R122, P0, PT, R128.reuse, R3.reuse, RZ ;  /* 0x00000003807a7210 */ /* 0x0c8fe20007f1e0ff */
[----:B------:R0:W3:Y:S03]  /*3660*/  LDG.E.U8 R188, desc[UR10][R124.64] ;  /* 0x0000000a7cbc7981 */ /* 0x0000e6000c1e1100 */
[----:B------:R-:W-:Y:S01]  /*3670*/  LEA.HI.X.SX32 R123, R128, R4, 0x1, P0 ;  /* 0x00000004807b7211 */ /* 0x000fe200000f0eff */
[----:B------:R1:W2:Y:S01]  /*3680*/  LDG.E.U8 R192, desc[UR10][R126.64] ;  /* 0x0000000a7ec07981 */ /* 0x0002a2000c1e1100 */
[----:B------:R-:W-:-:S02]  /*3690*/  IADD3 R128, P0, PT, R187, R3, RZ ;  /* 0x00000003bb807210 */ /* 0x000fc40007f1e0ff */
[CC--:B0-----:R-:W-:Y:S02]  /*36a0*/  IADD3 R124, P1, PT, R184.reuse, R3.reuse, RZ ;  /* 0x00000003b87c7210 */ /* 0x0c1fe40007f3e0ff */
[-C--:B------:R-:W-:Y:S02]  /*36b0*/  LEA.HI.X.SX32 R129, R187, R4.reuse, 0x1, P0 ;  /* 0x00000004bb817211 */ /* 0x080fe400000f0eff */
[----:B------:R-:W-:Y:S02]  /*36c0*/  LEA.HI.X.SX32 R125, R184, R4, 0x1, P1 ;  /* 0x00000004b87d7211 */ /* 0x000fe400008f0eff */
[----:B------:R0:W2:Y:S01]  /*36d0*/  LDG.E.U8 R184, desc[UR10][R122.64] ;  /* 0x0000000a7ab87981 */ /* 0x0000a2000c1e1100 */
[----:B-1----:R-:W-:-:S03]  /*36e0*/  IADD3 R126, P0, PT, R194, R3, RZ ;  /* 0x00000003c27e7210 */ /* 0x002fc60007f1e0ff */
[----:B------:R1:W2:Y:S01]  /*36f0*/  LDG.E.U8 R187, desc[UR10][R124.64] ;  /* 0x0000000a7cbb7981 */ /* 0x0002a2000c1e1100 */
[----:B------:R-:W-:Y:S02]  /*3700*/  LEA.HI.X.SX32 R127, R194, R4, 0x1, P0 ;  /* 0x00000004c27f7211 */ /* 0x000fe400000f0eff */
[----:B0-----:R-:W-:-:S04]  /*3710*/  IADD3 R122, P1, PT, R189, R3, RZ ;  /* 0x00000003bd7a7210 */ /* 0x001fc80007f3e0ff */
[-C--:B------:R-:W-:Y:S02]  /*3720*/  LEA.HI.X.SX32 R123, R189, R4.reuse, 0x1, P1 ;  /* 0x00000004bd7b7211 */ /* 0x080fe400008f0eff */
[CC--:B-1----:R-:W-:Y:S01]  /*3730*/  IADD3 R124, P0, PT, R195.reuse, R3.reuse, RZ ;  /* 0x00000003c37c7210 */ /* 0x0c2fe20007f1e0ff */
[----:B------:R-:W2:Y:S03]  /*3740*/  LDG.E.U8 R189, desc[UR10][R128.64] ;  /* 0x0000000a80bd7981 */ /* 0x000ea6000c1e1100 */
[----:B------:R-:W-:Y:S01]  /*3750*/  LEA.HI.X.SX32 R125, R195, R4, 0x1, P0 ;  /* 0x00000004c37d7211 */ /* 0x000fe200000f0eff */
[----:B------:R0:W2:Y:S04]  /*3760*/  LDG.E.U8 R194, desc[UR10][R122.64] ;  /* 0x0000000a7ac27981 */ /* 0x0000a8000c1e1100 */
[----:B------:R1:W2:Y:S04]  /*3770*/  LDG.E.U8 R195, desc[UR10][R126.64] ;  /* 0x0000000a7ec37981 */ /* 0x0002a8000c1e1100 */
[----:B------:R5:W2:Y:S01]  /*3780*/  LDG.E.U8 R204, desc[UR10][R124.64] ;  /* 0x0000000a7ccc7981 */ /* 0x000aa2000c1e1100 */
[----:B0-----:R-:W-:-:S02]  /*3790*/  IADD3 R122, P1, PT, R197, R3, RZ ;  /* 0x00000003c57a7210 */ /* 0x001fc40007f3e0ff */
[CC--:B-1----:R-:W-:Y:S02]  /*37a0*/  IADD3 R126, P0, PT, R200.reuse, R3.reuse, RZ ;  /* 0x00000003c87e7210 */ /* 0x0c2fe40007f1e0ff */
[-C--:B------:R-:W-:Y:S02]  /*37b0*/  LEA.HI.X.SX32 R123, R197, R4.reuse, 0x1, P1 ;  /* 0x00000004c57b7211 */ /* 0x080fe400008f0eff */
[CC--:B------:R-:W-:Y:S02]  /*37c0*/  IADD3 R128, P1, PT, R203.reuse, R3.reuse, RZ ;  /* 0x00000003cb807210 */ /* 0x0c0fe40007f3e0ff */
[-C--:B------:R-:W-:Y:S02]  /*37d0*/  LEA.HI.X.SX32 R127, R200, R4.reuse, 0x1, P0 ;  /* 0x00000004c87f7211 */ /* 0x080fe400000f0eff */
[----:B-----5:R-:W-:Y:S01]  /*37e0*/  IADD3 R124, P0, PT, R202, R3, RZ ;  /* 0x00000003ca7c7210 */ /* 0x020fe20007f1e0ff */
[----:B------:R0:W5:Y:S01]  /*37f0*/  LDG.E.U8 R200, desc[UR10][R122.64] ;  /* 0x0000000a7ac87981 */ /* 0x000162000c1e1100 */
[----:B------:R-:W-:-:S02]  /*3800*/  LEA.HI.X.SX32 R129, R203, R4, 0x1, P1 ;  /* 0x00000004cb817211 */ /* 0x000fc400008f0eff */
[-C--:B------:R-:W-:Y:S01]  /*3810*/  LEA.HI.X.SX32 R125, R202, R4.reuse, 0x1, P0 ;  /* 0x00000004ca7d7211 */ /* 0x080fe200000f0eff */
[----:B------:R1:W2:Y:S01]  /*3820*/  LDG.E.U8 R203, desc[UR10][R126.64] ;  /* 0x0000000a7ecb7981 */ /* 0x0002a2000c1e1100 */
[----:B------:R-:W-:Y:S02]  /*3830*/  IMAD R197, R230, 0x2, R213 ;  /* 0x00000002e6c57824 */ /* 0x000fe400078e02d5 */
[----:B------:R-:W4:Y:S01]  /*3840*/  LDC R230, c[0x0][0x3b8] ;  /* 0x0000ee00ffe67b82 */ /* 0x000f220000000800 */
[----:B------:R-:W2:Y:S01]  /*3850*/  LDG.E.U8 R202, desc[UR10][R128.64] ;  /* 0x0000000a80ca7981 */ /* 0x000ea2000c1e1100 */
[-C--:B0-----:R-:W-:Y:S02]  /*3860*/  IADD3 R122, P1, PT, R205, R3.reuse, RZ ;  /* 0x00000003cd7a7210 */ /* 0x081fe40007f3e0ff */
[----:B-1----:R-:W-:Y:S02]  /*3870*/  IADD3 R126, P0, PT, R207, R3, RZ ;  /* 0x00000003cf7e7210 */ /* 0x002fe40007f1e0ff */
[----:B------:R-:W-:-:S02]  /*3880*/  LEA.HI.X.SX32 R123, R205, R4, 0x1, P1 ;  /* 0x00000004cd7b7211 */ /* 0x000fc400008f0eff */
[----:B------:R0:W2:Y:S01]  /*3890*/  LDG.E.U8 R205, desc[UR10][R124.64] ;  /* 0x0000000a7ccd7981 */ /* 0x0000a2000c1e1100 */
[----:B------:R-:W-:-:S03]  /*38a0*/  LEA.HI.X.SX32 R127, R207, R4, 0x1, P0 ;  /* 0x00000004cf7f7211 */ /* 0x000fc600000f0eff */
[----:B------:R1:W2:Y:S01]  /*38b0*/  LDG.E.U8 R207, desc[UR10][R122.64] ;  /* 0x0000000a7acf7981 */ /* 0x0002a2000c1e1100 */
[CC--:B0-----:R-:W-:Y:S02]  /*38c0*/  IADD3 R124, P0, PT, R206.reuse, R3.reuse, RZ ;  /* 0x00000003ce7c7210 */ /* 0x0c1fe40007f1e0ff */
[CC--:B-1----:R-:W-:Y:S02]  /*38d0*/  IADD3 R122, P1, PT, R209.reuse, R3.reuse, RZ ;  /* 0x00000003d17a7210 */ /* 0x0c2fe40007f3e0ff */
[-C--:B------:R-:W-:Y:S02]  /*38e0*/  LEA.HI.X.SX32 R125, R206, R4.reuse, 0x1, P0 ;  /* 0x00000004ce7d7211 */ /* 0x080fe400000f0eff */
[----:B------:R-:W-:Y:S01]  /*38f0*/  LEA.HI.X.SX32 R123, R209, R4, 0x1, P1 ;  /* 0x00000004d17b7211 */ /* 0x000fe200008f0eff */
[----:B------:R0:W2:Y:S04]  /*3900*/  LDG.E.U8 R206, desc[UR10][R126.64] ;  /* 0x0000000a7ece7981 */ /* 0x0000a8000c1e1100 */
[----:B------:R1:W2:Y:S04]  /*3910*/  LDG.E.U8 R209, desc[UR10][R124.64] ;  /* 0x0000000a7cd17981 */ /* 0x0002a8000c1e1100 */
[----:B------:R1:W2:Y:S01]  /*3920*/  LDG.E.U8 R213, desc[UR10][R122.64] ;  /* 0x0000000a7ad57981 */ /* 0x0002a2000c1e1100 */
[----:B0-----:R-:W-:-:S02]  /*3930*/  IADD3 R126, P1, PT, R197, R3, RZ ;  /* 0x00000003c57e7210 */ /* 0x001fc40007f3e0ff */
[-C--:B-1----:R-:W-:Y:S02]  /*3940*/  IADD3 R124, P0, PT, R157, R3.reuse, RZ ;  /* 0x000000039d7c7210 */ /* 0x082fe40007f1e0ff */
[-C--:B------:R-:W-:Y:S02]  /*3950*/  LEA.HI.X.SX32 R127, R197, R4.reuse, 0x1, P1 ;  /* 0x00000004c57f7211 */ /* 0x080fe400008f0eff */
[-C--:B------:R-:W-:Y:S02]  /*3960*/  LEA.HI.X.SX32 R125, R157, R4.reuse, 0x1, P0 ;  /* 0x000000049d7d7211 */ /* 0x080fe400000f0eff */
[C---:B------:R-:W-:Y:S01]  /*3970*/  IADD3 R122, P0, PT, R160.reuse, R3, RZ ;  /* 0x00000003a07a7210 */ /* 0x040fe20007f1e0ff */
[----:B------:R0:W2:Y:S03]  /*3980*/  LDG.E.U8 R157, desc[UR10][R126.64] ;  /* 0x0000000a7e9d7981 */ /* 0x0000a6000c1e1100 */
[----:B------:R-:W-:-:S02]  /*3990*/  LEA.HI.X.SX32 R123, R160, R4, 0x1, P0 ;  /* 0x00000004a07b7211 */ /* 0x000fc400000f0eff */
[----:B------:R1:W2:Y:S01]  /*39a0*/  LDG.E.U8 R160, desc[UR10][R124.64] ;  /* 0x0000000a7ca07981 */ /* 0x0002a2000c1e1100 */
[CC--:B0-----:R-:W-:Y:S02]  /*39b0*/  IADD3 R126, P1, PT, R163.reuse, R3.reuse, RZ ;  /* 0x00000003a37e7210 */ /* 0x0c1fe40007f3e0ff */
[-C--:B-1----:R-:W-:Y:S02]  /*39c0*/  IADD3 R124, P0, PT, R166, R3.reuse, RZ ;  /* 0x00000003a67c7210 */ /* 0x082fe40007f1e0ff */
[-C--:B------:R-:W-:Y:S02]  /*39d0*/  LEA.HI.X.SX32 R127, R163, R4.reuse, 0x1, P1 ;  /* 0x00000004a37f7211 */ /* 0x080fe400008f0eff */
[----:B------:R0:W2:Y:S01]  /*39e0*/  LDG.E.U8 R163, desc[UR10][R122.64] ;  /* 0x0000000a7aa37981 */ /* 0x0000a2000c1e1100 */
[----:B------:R-:W-:Y:S02]  /*39f0*/  IADD3 R128, P1, PT, R168, R3, RZ ;  /* 0x00000003a8807210 */ /* 0x000fe40007f3e0ff */
[----:B------:R-:W-:-:S02]  /*3a00*/  LEA.HI.X.SX32 R125, R166, R4, 0x1, P0 ;  /* 0x00000004a67d7211 */ /* 0x000fc400000f0eff */
[----:B------:R-:W-:Y:S01]  /*3a10*/  LEA.HI.X.SX32 R129, R168, R4, 0x1, P1 ;  /* 0x00000004a8817211 */ /* 0x000fe200008f0eff */
[----:B------:R1:W2:Y:S01]  /*3a20*/  LDG.E.U8 R166, desc[UR10][R126.64] ;  /* 0x0000000a7ea67981 */ /* 0x0002a2000c1e1100 */
[----:B0-----:R-:W-:-:S03]  /*3a30*/  IADD3 R122, P0, PT, R174, R3, RZ ;  /* 0x00000003ae7a7210 */ /* 0x001fc60007f1e0ff */
[----:B------:R0:W3:Y:S01]  /*3a40*/  LDG.E.U8 R168, desc[UR10][R124.64] ;  /* 0x0000000a7ca87981 */ /* 0x0000e2000c1e1100 */
[----:B------:R-:W-:Y:S02]  /*3a50*/  LEA.HI.X.SX32 R123, R174, R4, 0x1, P0 ;  /* 0x00000004ae7b7211 */ /* 0x000fe400000f0eff */
[-C--:B-1----:R-:W-:Y:S01]  /*3a60*/  IADD3 R126, P1, PT, R178, R3.reuse, RZ ;  /* 0x00000003b27e7210 */ /* 0x082fe20007f3e0ff */
[----:B------:R-:W3:Y:S01]  /*3a70*/  LDG.E.U8 R174, desc[UR10][R128.64] ;  /* 0x0000000a80ae7981 */ /* 0x000ee2000c1e1100 */
[----:B0-----:R-:W-:-:S04]  /*3a80*/  IADD3 R124, P0, PT, R173, R3, RZ ;  /* 0x00000003ad7c7210 */ /* 0x001fc80007f1e0ff */
[-C--:B------:R-:W-:Y:S02]  /*3a90*/  LEA.HI.X.SX32 R125, R173, R4.reuse, 0x1, P0 ;  /* 0x00000004ad7d7211 */ /* 0x080fe400000f0eff */
[----:B------:R0:W3:Y:S01]  /*3aa0*/  LDG.E.U8 R173, desc[UR10][R122.64] ;  /* 0x0000000a7aad7981 */ /* 0x0000e2000c1e1100 */
[----:B------:R-:W-:-:S03]  /*3ab0*/  LEA.HI.X.SX32 R127, R178, R4, 0x1, P1 ;  /* 0x00000004b27f7211 */ /* 0x000fc600008f0eff */
[----:B------:R1:W3:Y:S01]  /*3ac0*/  LDG.E.U8 R178, desc[UR10][R124.64] ;  /* 0x0000000a7cb27981 */ /* 0x0002e2000c1e1100 */
[CC--:B0-----:R-:W-:Y:S02]  /*3ad0*/  IADD3 R122, P0, PT, R177.reuse, R3.reuse, RZ ;  /* 0x00000003b17a7210 */ /* 0x0c1fe40007f1e0ff */
[CC--:B-1----:R-:W-:Y:S02]  /*3ae0*/  IADD3 R124, P1, PT, R182.reuse, R3.reuse, RZ ;  /* 0x00000003b67c7210 */ /* 0x0c2fe40007f3e0ff */
[-C--:B------:R-:W-:Y:S02]  /*3af0*/  LEA.HI.X.SX32 R123, R177, R4.reuse, 0x1, P0 ;  /* 0x00000004b17b7211 */ /* 0x080fe400000f0eff */
[----:B------:R0:W3:Y:S01]  /*3b00*/  LDG.E.U8 R177, desc[UR10][R126.64] ;  /* 0x0000000a7eb17981 */ /* 0x0000e2000c1e1100 */
[----:B------:R-:W-:Y:S02]  /*3b10*/  LEA.HI.X.SX32 R125, R182, R4, 0x1, P1 ;  /* 0x00000004b67d7211 */ /* 0x000fe400008f0eff */
[-C--:B------:R-:W-:Y:S01]  /*3b20*/  IADD3 R128, P1, PT, R185, R3.reuse, RZ ;  /* 0x00000003b9807210 */ /* 0x080fe20007f3e0ff */
[----:B------:R1:W3:Y:S01]  /*3b30*/  LDG.E.U8 R182, desc[UR10][R122.64] ;  /* 0x0000000a7ab67981 */ /* 0x0002e2000c1e1100 */
[----:B----4-:R-:W-:Y:S01]  /*3b40*/  IMAD R230, R230, 0x2, R197 ;  /* 0x00000002e6e67824 */ /* 0x010fe200078e02c5 */
[----:B0-----:R-:W-:-:S02]  /*3b50*/  IADD3 R126, P0, PT, R181, R3, RZ ;  /* 0x00000003b57e7210 */ /* 0x001fc40007f1e0ff */
[-C--:B------:R-:W-:Y:S02]  /*3b60*/  LEA.HI.X.SX32 R129, R185, R4.reuse, 0x1, P1 ;  /* 0x00000004b9817211 */ /* 0x080fe400008f0eff */
[-C--:B------:R-:W-:Y:S02]  /*3b70*/  LEA.HI.X.SX32 R127, R181, R4.reuse, 0x1, P0 ;  /* 0x00000004b57f7211 */ /* 0x080fe400000f0eff */
[----:B-1----:R-:W-:Y:S01]  /*3b80*/  IADD3 R122, P0, PT, R190, R3, RZ ;  /* 0x00000003be7a7210 */ /* 0x002fe20007f1e0ff */
[----:B------:R-:W4:Y:S01]  /*3b90*/  LDG.E.U8 R181, desc[UR10][R124.64] ;  /* 0x0000000a7cb57981 */ /* 0x000f22000c1e1100 */
[----:B------:R-:W-:Y:S02]  /*3ba0*/  LEA.HI R197, R232, 0x1e, RZ, 0x1a ;  /* 0x0000001ee8c57811 */ /* 0x000fe400078fd0ff */
[----:B------:R-:W-:Y:S01]  /*3bb0*/  LEA.HI.X.SX32 R123, R190, R4, 0x1, P0 ;  /* 0x00000004be7b7211 */ /* 0x000fe200000f0eff */
[----:B------:R-:W3:Y:S02]  /*3bc0*/  LDG.E.U8 R185, desc[UR10][R126.64] ;  /* 0x0000000a7eb97981 */ /* 0x000ee4000c1e1100 */
[----:B------:R-:W-:-:S02]  /*3bd0*/  IMAD R197, R197, R86, RZ ;  /* 0x00000056c5c57224 */ /* 0x000fc400078e02ff */
[----:B------:R0:W3:Y:S01]  /*3be0*/  LDG.E.U8 R190, desc[UR10][R128.64] ;  /* 0x0000000a80be7981 */ /* 0x0000e2000c1e1100 */
[-C--:B------:R-:W-:Y:S02]  /*3bf0*/  IMAD R231, R231, R86.reuse, RZ ;  /* 0x00000056e7e77224 */ /* 0x080fe400078e02ff */
[----:B------:R-:W-:Y:S01]  /*3c00*/  IMAD R233, R233, R86, RZ ;  /* 0x00000056e9e97224 */ /* 0x000fe200078e02ff */
[----:B------:R1:W3:Y:S01]  /*3c10*/  LDG.E.U8 R229, desc[UR10][R122.64] ;  /* 0x0000000a7ae57981 */ /* 0x0002e2000c1e1100 */
[----:B0-----:R-:W-:-:S04]  /*3c20*/  IADD3 R128, P0, PT, R230, R3, RZ ;  /* 0x00000003e6807210 */ /* 0x001fc80007f1e0ff */
[----:B------:R-:W-:Y:S02]  /*3c30*/  LEA.HI.X.SX32 R129, R230, R4, 0x1, P0 ;  /* 0x00000004e6817211 */ /* 0x000fe400000f0eff */
[----:B------:R-:W-:-:S04]  /*3c40*/  IADD3 R124, P0, PT, R197, R3, RZ ;  /* 0x00000003c57c7210 */ /* 0x000fc80007f1e0ff */
[----:B------:R-:W-:Y:S02]  /*3c50*/  LEA.HI.X.SX32 R125, R197, R4, 0x1, P0 ;  /* 0x00000004c57d7211 */ /* 0x000fe400000f0eff */
[----:B------:R-:W0:Y:S01]  /*3c60*/  S2R R197, SR_TID.X ;  /* 0x0000000000c57919 */ /* 0x000e220000002100 */
[-C--:B------:R-:W-:Y:S02]  /*3c70*/  IADD3 R126, P2, PT, R133, R3.reuse, RZ ;  /* 0x00000003857e7210 */ /* 0x080fe40007f5e0ff */
[----:B-1----:R-:W-:Y:S01]  /*3c80*/  IADD3 R122, P1, PT, R231, R3, RZ ;  /* 0x00000003e77a7210 */ /* 0x002fe20007f3e0ff */
[----:B------:R-:W3:Y:S01]  /*3c90*/  LDG.E.U8 R124, desc[UR10][R124.64] ;  /* 0x0000000a7c7c7981 */ /* 0x000ee2000c1e1100 */
[----:B0-----:R-:W-:-:S05]  /*3ca0*/  LOP3.LUT R252, R197, 0x7f, RZ, 0xc0, !PT ;  /* 0x0000007fc5fc7812 */ /* 0x001fca00078ec0ff */
[----:B------:R0:W-:Y:S04]  /*3cb0*/  STS.U8 [R252+UR6+0x200], R83 ;  /* 0x00020053fc007988 */ /* 0x0001e80008000006 */
[----:B0-----:R-:W3:Y:S01]  /*3cc0*/  LDL.LU R83, [R1] ;  /* 0x0000000001537983 */ /* 0x001ee20000300800 */
[----:B------:R-:W-:-:S03]  /*3cd0*/  LEA.HI.X.SX32 R127, R133, R4, 0x1, P2 ;  /* 0x00000004857f7211 */ /* 0x000fc600010f0eff */
[----:B------:R0:W3:Y:S01]  /*3ce0*/  LDG.E.U8 R133, desc[UR10][R128.64] ;  /* 0x0000000a80857981 */ /* 0x0000e2000c1e1100 */
[----:B------:R-:W-:Y:S02]  /*3cf0*/  LEA.HI.X.SX32 R123, R231, R4, 0x1, P1 ;  /* 0x00000004e77b7211 */ /* 0x000fe400008f0eff */
[----:B------:R-:W-:Y:S01]  /*3d00*/  LEA.HI R248, R197, 0x4e, RZ, 0x1a ;  /* 0x0000004ec5f87811 */ /* 0x000fe200078fd0ff */
[----:B------:R-:W3:Y:S01]  /*3d10*/  LDG.E.U8 R126, desc[UR10][R126.64] ;  /* 0x0000000a7e7e7981 */ /* 0x000ee2000c1e1100 */
[----:B0-----:R-:W-:-:S03]  /*3d20*/  IADD3 R128, P2, PT, R233, R3, RZ ;  /* 0x00000003e9807210 */ /* 0x001fc60007f5e0ff */
[----:B------:R-:W3:Y:S01]  /*3d30*/  LDG.E.U8 R122, desc[UR10][R122.64] ;  /* 0x0000000a7a7a7981 */ /* 0x000ee2000c1e1100 */
[----:B------:R-:W-:Y:S02]  /*3d40*/  LEA.HI.X.SX32 R129, R233, R4, 0x1, P2 ;  /* 0x00000004e9817211 */ /* 0x000fe400010f0eff */
[C---:B------:R-:W-:Y:S02]  /*3d50*/  LEA.HI R246, R197.reuse, 0x5e, RZ, 0x1a ;  /* 0x0000005ec5f67811 */ /* 0x040fe400078fd0ff */
[C---:B------:R-:W-:Y:S01]  /*3d60*/  LEA.HI R247, R197.reuse, 0x6e, RZ, 0x1a ;  /* 0x0000006ec5f77811 */ /* 0x040fe200078fd0ff */
[----:B------:R0:W3:Y:S01]  /*3d70*/  LDG.E.U8 R249, desc[UR10][R128.64] ;  /* 0x0000000a80f97981 */ /* 0x0000e2000c1e1100 */
[C---:B------:R-:W-:Y:S02]  /*3d80*/  LEA.HI R244, R197.reuse, 0x7e, RZ, 0x1a ;  /* 0x0000007ec5f47811 */ /* 0x040fe400078fd0ff */
[C---:B------:R-:W-:Y:S02]  /*3d90*/  LEA.HI R245, R197.reuse, 0x8e, RZ, 0x1a ;  /* 0x0000008ec5f57811 */ /* 0x040fe400078fd0ff */
[----:B------:R-:W-:-:S02]  /*3da0*/  LEA.HI R242, R197, 0x9e, RZ, 0x1a ;  /* 0x0000009ec5f27811 */ /* 0x000fc400078fd0ff */
[C---:B------:R-:W-:Y:S02]  /*3db0*/  LEA.HI R243, R197.reuse, 0xae, RZ, 0x1a ;  /* 0x000000aec5f37811 */ /* 0x040fe400078fd0ff */
[C---:B------:R-:W-:Y:S02]  /*3dc0*/  LEA.HI R240, R197.reuse, 0xbe, RZ, 0x1a ;  /* 0x000000bec5f07811 */ /* 0x040fe400078fd0ff */
[C---:B------:R-:W-:Y:S02]  /*3dd0*/  LEA.HI R241, R197.reuse, 0xce, RZ, 0x1a ;  /* 0x000000cec5f17811 */ /* 0x040fe400078fd0ff */
        /* <DEDUP_REMOVED lines=10> */
[C---:B0-----:R-:W-:Y:S02]  /*3e80*/  LEA.HI R128, R197.reuse, 0x17e, RZ, 0x1a ;  /* 0x0000017ec5807811 */ /* 0x041fe400078fd0ff */
[C---:B------:R-:W-:Y:S02]  /*3e90*/  LEA.HI R129, R197.reuse, 0x18e, RZ, 0x1a ;  /* 0x0000018ec5817811 */ /* 0x040fe400078fd0ff */
[C---:B------:R-:W-:Y:S02]  /*3ea0*/  LEA.HI R123, R197.reuse, 0x19e, RZ, 0x1a ;  /* 0x0000019ec57b7811 */ /* 0x040fe400078fd0ff */
[C---:B------:R-:W-:Y:S02]  /*3eb0*/  LEA.HI R127, R197.reuse, 0x1ae, RZ, 0x1a ;  /* 0x000001aec57f7811 */ /* 0x040fe400078fd0ff */
[----:B------:R-:W-:-:S02]  /*3ec0*/  LEA.HI R125, R197, 0x1be, RZ, 0x1a ;  /* 0x000001bec57d7811 */ /* 0x000fc400078fd0ff */
[----:B------:R-:W-:Y:S01]  /*3ed0*/  LEA.HI R197, R197, 0x1ce, RZ, 0x1a ;  /* 0x000001cec5c57811 */ /* 0x000fe200078fd0ff */
[-C--:B------:R-:W-:Y:S02]  /*3ee0*/  IMAD R248, R248, R86.reuse, RZ ;  /* 0x00000056f8f87224 */ /* 0x080fe400078e02ff */
[-C--:B------:R-:W-:Y:S02]  /*3ef0*/  IMAD R246, R246, R86.reuse, RZ ;  /* 0x00000056f6f67224 */ /* 0x080fe400078e02ff */
[-C--:B------:R-:W-:Y:S02]  /*3f00*/  IMAD R247, R247, R86.reuse, RZ ;  /* 0x00000056f7f77224 */ /* 0x080fe400078e02ff */
[-C--:B------:R-:W-:Y:S02]  /*3f10*/  IMAD R244, R244, R86.reuse, RZ ;  /* 0x00000056f4f47224 */ /* 0x080fe400078e02ff */
[-C--:B------:R-:W-:Y:S02]  /*3f20*/  IMAD R245, R245, R86.reuse, RZ ;  /* 0x00000056f5f57224 */ /* 0x080fe400078e02ff */
[----:B------:R-:W-:-:S02]  /*3f30*/  IMAD R242, R242, R86, RZ ;  /* 0x00000056f2f27224 */ /* 0x000fc400078e02ff */
        /* <DEDUP_REMOVED lines=18> */
[----:B------:R-:W-:Y:S01]  /*4060*/  IMAD R86, R197, R86, RZ ;  /* 0x00000056c5567224 */ /* 0x000fe200078e02ff */
[C---:B------:R-:W-:Y:S01]  /*4070*/  LOP3.LUT R197, R252.reuse, 0x10, RZ, 0x3c, !PT ;  /* 0x00000010fcc57812 */ /* 0x040fe200078e3cff */
[----:B------:R-:W-:Y:S04]  /*4080*/  STS.U8 [R252+UR6], R84 ;  /* 0x00000054fc007988 */ /* 0x000fe80008000006 */
[----:B------:R-:W-:Y:S04]  /*4090*/  STS.U8 [R252+UR6+0x400], R89 ;  /* 0x00040059fc007988 */ /* 0x000fe80008000006 */
[----:B------:R-:W-:Y:S04]  /*40a0*/  STS.U8 [R252+UR6+0x600], R88 ;  /* 0x00060058fc007988 */ /* 0x000fe80008000006 */
[----:B------:R-:W-:Y:S04]  /*40b0*/  STS.U8 [R252+UR6+0x800], R91 ;  /* 0x0008005bfc007988 */ /* 0x000fe80008000006 */
[----:B------:R-:W-:Y:S04]  /*40c0*/  STS.U8 [R252+UR6+0xa00], R90 ;  /* 0x000a005afc007988 */ /* 0x000fe80008000006 */
[----:B------:R0:W-:Y:S04]  /*40d0*/  STS.U8 [R252+UR6+0xc00], R93 ;  /* 0x000c005dfc007988 */ /* 0x0001e80008000006 */
[----:B------:R-:W-:Y:S04]  /*40e0*/  STS.U8 [R252+UR6+0xe00], R92 ;  /* 0x000e005cfc007988 */ /* 0x000fe80008000006 */
[----:B------:R-:W-:Y:S04]  /*40f0*/  STS.U8 [R252+UR6+0x1000], R95 ;  /* 0x0010005ffc007988 */ /* 0x000fe80008000006 */
[----:B------:R-:W-:Y:S04]  /*4100*/  STS.U8 [R252+UR6+0x1200], R94 ;  /* 0x0012005efc007988 */ /* 0x000fe80008000006 */
[----:B------:R-:W-:Y:S04]  /*4110*/  STS.U8 [R252+UR6+0x1400], R97 ;  /* 0x00140061fc007988 */ /* 0x000fe80008000006 */
[----:B------:R-:W-:Y:S04]  /*4120*/  STS.U8 [R252+UR6+0x1600], R96 ;  /* 0x00160060fc007988 */ /* 0x000fe80008000006 */
[----:B------:R-:W-:Y:S04]  /*4130*/  STS.U8 [R252+UR6+0x1800], R99 ;  /* 0x00180063fc007988 */ /* 0x000fe80008000006 */
[----:B------:R-:W-:Y:S04]  /*4140*/  STS.U8 [R252+UR6+0x1a00], R98 ;  /* 0x001a0062fc007988 */ /* 0x000fe80008000006 */
[----:B--2---:R-:W-:Y:S04]  /*4150*/  STS.U8 [R252+UR6+0x1c00], R101 ;  /* 0x001c0065fc007988 */ /* 0x004fe80008000006 */
[----:B------:R-:W-:Y:S04]  /*4160*/  STS.U8 [R252+UR6+0x1e00], R100 ;  /* 0x001e0064fc007988 */ /* 0x000fe80008000006 */
        /* <DEDUP_REMOVED lines=47> */
[----:B---3--:R-:W-:Y:S04]  /*4460*/  STS.U8 [R252+UR6+0x7e00], R188 ;  /* 0x007e00bcfc007988 */ /* 0x008fe80008000006 */
[----:B------:R1:W-:Y:S04]  /*4470*/  STS.U8 [R197+UR6+0x1680], R0 ;  /* 0x00168000c5007988 */ /* 0x0003e80008000006 */
[----:B0-----:R-:W2:Y:S04]  /*4480*/  LDL.LU R93, [R1+0x14] ;  /* 0x00001400015d7983 */ /* 0x001ea80000300800 */
[----:B------:R-:W-:Y:S01]  /*4490*/  STS.U8 [R197+UR6+0x80], R66 ;  /* 0x00008042c5007988 */ /* 0x000fe20008000006 */
[----:B-1----:R-:W-:-:S03]  /*44a0*/  LOP3.LUT R0, R252, 0x20, RZ, 0x3c, !PT ;  /* 0x00000020fc007812 */ /* 0x002fc600078e3cff */
        /* <DEDUP_REMOVED lines=53> */
[----:B-----5:R-:W-:Y:S04]  /*4800*/  STS.U8 [R197+UR6+0x6e80], R200 ;  /* 0x006e80c8c5007988 */ /* 0x020fe80008000006 */
        /* <DEDUP_REMOVED lines=8> */
[----:B------:R-:W3:Y:S04]  /*4890*/  LDL.LU R91, [R1+0xc] ;  /* 0x00000c00015b7983 */ /* 0x000ee80000300800 */
[----:B------:R0:W-:Y:S04]  /*48a0*/  STS.U8 [R0+UR6+0x100], R83 ;  /* 0x0001005300007988 */ /* 0x0001e80008000006 */
[----:B------:R-:W5:Y:S04]  /*48b0*/  LDL.LU R89, [R1+0x8] ;  /* 0x0000080001597983 */ /* 0x000f680000300800 */
[----:B0-----:R-:W5:Y:S04]  /*48c0*/  LDL.LU R83, [R1+0x10] ;  /* 0x0000100001537983 */ /* 0x001f680000300800 */
[----:B------:R0:W-:Y:S04]  /*48d0*/  STS.U8 [R0+UR6+0x5300], R28 ;  /* 0x0053001c00007988 */ /* 0x0001e80008000006 */
[----:B------:R1:W-:Y:S04]  /*48e0*/  STS.U8 [R0+UR6+0x5100], R29 ;  /* 0x0051001d00007988 */ /* 0x0003e80008000006 */
[----:B------:R4:W-:Y:S01]  /*48f0*/  STS.U8 [R0+UR6+0x4b00], R32 ;  /* 0x004b002000007988 */ /* 0x0009e20008000006 */
[----:B0-----:R-:W-:-:S03]  /*4900*/  IADD3 R28, P0, PT, R6, R3, RZ ;  /* 0x00000003061c7210 */ /* 0x001fc60007f1e0ff */
[----:B------:R0:W-:Y:S01]  /*4910*/  STS.U8 [R0+UR6+0x4900], R33 ;  /* 0x0049002100007988 */ /* 0x0001e20008000006 */
[----:B-1----:R-:W-:-:S03]  /*4920*/  LEA.HI.X.SX32 R29, R6, R4, 0x1, P0 ;  /* 0x00000004061d7211 */ /* 0x002fc600000f0eff */
[----:B------:R1:W-:Y:S01]  /*4930*/  STS.U8 [R0+UR6+0x4f00], R30 ;  /* 0x004f001e00007988 */ /* 0x0003e20008000006 */
[----:B----4-:R-:W-:-:S03]  /*4940*/  IADD3 R32, P0, PT, R25, R3, RZ ;  /* 0x0000000319207210 */ /* 0x010fc60007f1e0ff */
[----:B------:R4:W-:Y:S01]  /*4950*/  STS.U8 [R0+UR6+0x5700], R2 ;  /* 0x0057000200007988 */ /* 0x0009e20008000006 */
[-C--:B0-----:R-:W-:Y:S02]  /*4960*/  LEA.HI.X.SX32 R33, R25, R4.reuse, 0x1, P0 ;  /* 0x0000000419217211 */ /* 0x081fe400000f0eff */
[-C--:B------:R-:W-:Y:S01]  /*4970*/  IADD3 R36, P0, PT, R24, R3.reuse, RZ ;  /* 0x0000000318247210 */ /* 0x080fe20007f1e0ff */
[----:B------:R0:W-:Y:S01]  /*4980*/  STS.U8 [R0+UR6+0x4d00], R31 ;  /* 0x004d001f00007988 */ /* 0x0001e20008000006 */
[-C--:B-1----:R-:W-:Y:S02]  /*4990*/  IADD3 R30, P1, PT, R248, R3.reuse, RZ ;  /* 0x00000003f81e7210 */ /* 0x082fe40007f3e0ff */
[-C--:B------:R-:W-:Y:S01]  /*49a0*/  LEA.HI.X.SX32 R37, R24, R4.reuse, 0x1, P0 ;  /* 0x0000000418257211 */ /* 0x080fe200000f0eff */
[----:B------:R-:W-:Y:S01]  /*49b0*/  STS.U8 [R0+UR6+0x300], R251 ;  /* 0x000300fb00007988 */ /* 0x000fe20008000006 */
[----:B----4-:R-:W-:Y:S02]  /*49c0*/  LOP3.LUT R2, R252, 0x30, RZ, 0x3c, !PT ;  /* 0x00000030fc027812 */ /* 0x010fe400078e3cff */
[----:B------:R-:W-:Y:S01]  /*49d0*/  IADD3 R24, P0, PT, R23, R3, RZ ;  /* 0x0000000317187210 */ /* 0x000fe20007f1e0ff */
[----:B------:R-:W-:Y:S01]  /*49e0*/  STS.U8 [R0+UR6+0x500], R250 ;  /* 0x000500fa00007988 */ /* 0x000fe20008000006 */
[----:B0-----:R-:W-:-:S03]  /*49f0*/  LEA.HI.X.SX32 R31, R248, R4, 0x1, P1 ;  /* 0x00000004f81f7211 */ /* 0x001fc600008f0eff */
[----:B------:R-:W-:Y:S01]  /*4a00*/  STS.U8 [R0+UR6+0x700], R228 ;  /* 0x000700e400007988 */ /* 0x000fe20008000006 */
[----:B------:R-:W-:-:S03]  /*4a10*/  LEA.HI.X.SX32 R25, R23, R4, 0x1, P0 ;  /* 0x0000000417197211 */ /* 0x000fc600000f0eff */
        /* <DEDUP_REMOVED lines=31> */
[----:B------:R0:W-:Y:S04]  /*4c10*/  STS.U8 [R0+UR6+0x4700], R34 ;  /* 0x0047002200007988 */ /* 0x0001e80008000006 */
[----:B------:R1:W-:Y:S04]  /*4c20*/  STS.U8 [R0+UR6+0x5500], R27 ;  /* 0x0055001b00007988 */ /* 0x0003e80008000006 */
[----:B------:R-:W-:Y:S04]  /*4c30*/  STS.U8 [R0+UR6+0x5900], R135 ;  /* 0x0059008700007988 */ /* 0x000fe80008000006 */
[----:B------:R-:W-:Y:S01]  /*4c40*/  STS.U8 [R0+UR6+0x5b00], R141 ;  /* 0x005b008d00007988 */ /* 0x000fe20008000006 */
[----:B0-----:R-:W-:-:S03]  /*4c50*/  IADD3 R34, P1, PT, R246, R3, RZ ;  /* 0x00000003f6227210 */ /* 0x001fc60007f3e0ff */
        /* <DEDUP_REMOVED lines=22> */
[----:B------:R-:W-:Y:S01]  /*4dc0*/  STS.U8 [R2+UR6+0xf80], R249 ;  /* 0x000f80f902007988 */ /* 0x000fe20008000006 */
[----:B------:R-:W-:-:S02]  /*4dd0*/  LEA.HI.X.SX32 R35, R246, R4, 0x1, P1 ;  /* 0x00000004f6237211 */ /* 0x000fc400008f0eff */
[C---:B------:R-:W-:Y:S01]  /*4de0*/  IADD3 R38, P1, PT, R247.reuse, R3, RZ ;  /* 0x00000003f7267210 */ /* 0x040fe20007f3e0ff */
[----:B------:R-:W0:Y:S01]  /*4df0*/  S2R R131, SR_TID.X ;  /* 0x0000000000837919 */ /* 0x000e220000002100 */
[----:B------:R-:W2:Y:S04]  /*4e00*/  LDL.LU R132, [R1+0x4] ;  /* 0x0000040001847983 */ /* 0x000ea80000300800 */
[----:B---3--:R-:W-:Y:S04]  /*4e10*/  STS.U8 [R2+UR6+0x580], R91 ;  /* 0x0005805b02007988 */ /* 0x008fe80008000006 */
[----:B-----5:R-:W-:Y:S04]  /*4e20*/  STS.U8 [R2+UR6+0x980], R89 ;  /* 0x0009805902007988 */ /* 0x020fe80008000006 */
[----:B------:R3:W-:Y:S04]  /*4e30*/  STS.U8 [R2+UR6+0x380], R83 ;  /* 0x0003805302007988 */ /* 0x0007e80008000006 */
[----:B------:R4:W5:Y:S01]  /*4e40*/  LDG.E.U8 R43, desc[UR10][R30.64] ;  /* 0x0000000a1e2b7981 */ /* 0x000962000c1e1100 */
[----:B------:R-:W-:-:S03]  /*4e50*/  LEA.HI.X.SX32 R39, R247, R4, 0x1, P1 ;  /* 0x00000004f7277211 */ /* 0x000fc600008f0eff */
[----:B-1----:R1:W5:Y:S04]  /*4e60*/  LDG.E.U8 R27, desc[UR10][R28.64] ;  /* 0x0000000a1c1b7981 */ /* 0x002368000c1e1100 */
[----:B------:R0:W5:Y:S01]  /*4e70*/  LDG.E.U8 R47, desc[UR10][R34.64] ;  /* 0x0000000a222f7981 */ /* 0x000162000c1e1100 */
[----:B----4-:R-:W-:-:S03]  /*4e80*/  IADD3 R30, P0, PT, R22, R3, RZ ;  /* 0x00000003161e7210 */ /* 0x010fc60007f1e0ff */
[----:B------:R4:W5:Y:S01]  /*4e90*/  LDG.E.U8 R45, desc[UR10][R32.64] ;  /* 0x0000000a202d7981 */ /* 0x000962000c1e1100 */
[-C--:B------:R-:W-:Y:S02]  /*4ea0*/  LEA.HI.X.SX32 R31, R22, R4.reuse, 0x1, P0 ;  /* 0x00000004161f7211 */ /* 0x080fe400000f0eff */
[CC--:B------:R-:W-:Y:S01]  /*4eb0*/  IADD3 R22, P0, PT, R21.reuse, R3.reuse, RZ ;  /* 0x0000000315167210 */ /* 0x0c0fe20007f1e0ff */
[----:B------:R-:W5:Y:S01]  /*4ec0*/  LDG.E.U8 R49, desc[UR10][R36.64] ;  /* 0x0000000a24317981 */ /* 0x000f62000c1e1100 */
[-C--:B-1----:R-:W-:Y:S02]  /*4ed0*/  IADD3 R28, P1, PT, R244, R3.reuse, RZ ;  /* 0x00000003f41c7210 */ /* 0x082fe40007f3e0ff */
[-C--:B------:R-:W-:Y:S01]  /*4ee0*/  LEA.HI.X.SX32 R23, R21, R4.reuse, 0x1, P0 ;  /* 0x0000000415177211 */ /* 0x080fe200000f0eff */
[----:B------:R-:W5:Y:S01]  /*4ef0*/  LDG.E.U8 R51, desc[UR10][R24.64] ;  /* 0x0000000a18337981 */ /* 0x000f62000c1e1100 */
[----:B0-----:R-:W-:Y:S02]  /*4f00*/  IADD3 R34, P0, PT, R20, R3, RZ ;  /* 0x0000000314227210 */ /* 0x001fe40007f1e0ff */
[-C--:B------:R-:W-:Y:S01]  /*4f10*/  LEA.HI.X.SX32 R29, R244, R4.reuse, 0x1, P1 ;  /* 0x00000004f41d7211 */ /* 0x080fe200008f0eff */
[----:B------:R-:W5:Y:S01]  /*4f20*/  LDG.E.U8 R55, desc[UR10][R30.64] ;  /* 0x0000000a1e377981 */ /* 0x000f62000c1e1100 */
[----:B------:R-:W-:-:S02]  /*4f30*/  LEA.HI.X.SX32 R35, R20, R4, 0x1, P0 ;  /* 0x0000000414237211 */ /* 0x000fc400000f0eff */
[-C--:B------:R-:W-:Y:S01]  /*4f40*/  IADD3 R40, P1, PT, R245, R3.reuse, RZ ;  /* 0x00000003f5287210 */ /* 0x080fe20007f3e0ff */
[----:B------:R0:W5:Y:S01]  /*4f50*/  LDG.E.U8 R53, desc[UR10][R28.64] ;  /* 0x0000000a1c357981 */ /* 0x000162000c1e1100 */
[-C--:B------:R-:W-:Y:S02]  /*4f60*/  IADD3 R20, P0, PT, R19, R3.reuse, RZ ;  /* 0x0000000313147210 */ /* 0x080fe40007f1e0ff */
[-C--:B------:R-:W-:Y:S01]  /*4f70*/  LEA.HI.X.SX32 R41, R245, R4.reuse, 0x1, P1 ;  /* 0x00000004f5297211 */ /* 0x080fe200008f0eff */
[----:B------:R-:W5:Y:S01]  /*4f80*/  LDG.E.U8 R57, desc[UR10][R22.64] ;  /* 0x0000000a16397981 */ /* 0x000f62000c1e1100 */
[----:B------:R-:W-:Y:S02]  /*4f90*/  LEA.HI.X.SX32 R21, R19, R4, 0x1, P0 ;  /* 0x0000000413157211 */ /* 0x000fe400000f0eff */
[-C--:B----4-:R-:W-:Y:S01]  /*4fa0*/  IADD3 R32, P1, PT, R242, R3.reuse, RZ ;  /* 0x00000003f2207210 */ /* 0x090fe20007f3e0ff */
[----:B------:R-:W4:Y:S01]  /*4fb0*/  LDG.E.U8 R61, desc[UR10][R34.64] ;  /* 0x0000000a223d7981 */ /* 0x000f22000c1e1100 */
[----:B0-----:R-:W-:-:S02]  /*4fc0*/  IADD3 R28, P0, PT, R18, R3, RZ ;  /* 0x00000003121c7210 */ /* 0x001fc40007f1e0ff */
[-C--:B------:R-:W-:Y:S01]  /*4fd0*/  LEA.HI.X.SX32 R33, R242, R4.reuse, 0x1, P1 ;  /* 0x00000004f2217211 */ /* 0x080fe200008f0eff */
[----:B------:R-:W4:Y:S01]  /*4fe0*/  LDG.E.U8 R63, desc[UR10][R20.64] ;  /* 0x0000000a143f7981 */ /* 0x000f22000c1e1100 */
[-C--:B------:R-:W-:Y:S02]  /*4ff0*/  LEA.HI.X.SX32 R29, R18, R4.reuse, 0x1, P0 ;  /* 0x00000004121d7211 */ /* 0x080fe400000f0eff */
[-C--:B------:R-:W-:Y:S01]  /*5000*/  IADD3 R36, P1, PT, R243, R3.reuse, RZ ;  /* 0x00000003f3247210 */ /* 0x080fe20007f3e0ff */
[----:B------:R0:W4:Y:S01]  /*5010*/  LDG.E.U8 R59, desc[UR10][R32.64] ;  /* 0x0000000a203b7981 */ /* 0x000122000c1e1100 */
[----:B------:R-:W-:Y:S02]  /*5020*/  IADD3 R18, P0, PT, R17, R3, RZ ;  /* 0x0000000311127210 */ /* 0x000fe40007f1e0ff */
[-C--:B------:R-:W-:Y:S01]  /*5030*/  LEA.HI.X.SX32 R37, R243, R4.reuse, 0x1, P1 ;  /* 0x00000004f3257211 */ /* 0x080fe200008f0eff */
[----:B------:R-:W4:Y:S01]  /*5040*/  LDG.E.U8 R67, desc[UR10][R28.64] ;  /* 0x0000000a1c437981 */ /* 0x000f22000c1e1100 */
[----:B------:R-:W-:-:S02]  /*5050*/  LEA.HI.X.SX32 R19, R17, R4, 0x1, P0 ;  /* 0x0000000411137211 */ /* 0x000fc400000f0eff */
[-C--:B------:R-:W-:Y:S01]  /*5060*/  IADD3 R24, P1, PT, R240, R3.reuse, RZ ;  /* 0x00000003f0187210 */ /* 0x080fe20007f3e0ff */
[----:B------:R-:W4:Y:S01]  /*5070*/  LDG.E.U8 R39, desc[UR10][R38.64] ;  /* 0x0000000a26277981 */ /* 0x000f22000c1e1100 */
[-C--:B0-----:R-:W-:Y:S02]  /*5080*/  IADD3 R32, P0, PT, R16, R3.reuse, RZ ;  /* 0x0000000310207210 */ /* 0x081fe40007f1e0ff */
[-C--:B------:R-:W-:Y:S01]  /*5090*/  LEA.HI.X.SX32 R25, R240, R4.reuse, 0x1, P1 ;  /* 0x00000004f0197211 */ /* 0x080fe200008f0eff */
[----:B------:R-:W4:Y:S01]  /*50a0*/  LDG.E.U8 R71, desc[UR10][R18.64] ;  /* 0x0000000a12477981 */ /* 0x000f22000c1e1100 */
[----:B------:R-:W-:Y:S02]  /*50b0*/  LEA.HI.X.SX32 R33, R16, R4, 0x1, P0 ;  /* 0x0000000410217211 */ /* 0x000fe400000f0eff */
[-C--:B------:R-:W-:Y:S01]  /*50c0*/  IADD3 R30, P1, PT, R241, R3.reuse, RZ ;  /* 0x00000003f11e7210 */ /* 0x080fe20007f3e0ff */
[----:B------:R0:W4:Y:S01]  /*50d0*/  LDG.E.U8 R65, desc[UR10][R24.64] ;  /* 0x0000000a18417981 */ /* 0x000122000c1e1100 */
[----:B------:R-:W-:-:S02]  /*50e0*/  IADD3 R16, P0, PT, R15, R3, RZ ;  /* 0x000000030f107210 */ /* 0x000fc40007f1e0ff */
[-C--:B------:R-:W-:Y:S01]  /*50f0*/  LEA.HI.X.SX32 R31, R241, R4.reuse, 0x1, P1 ;  /* 0x00000004f11f7211 */ /* 0x080fe200008f0eff */
[----:B------:R-:W4:Y:S01]  /*5100*/  LDG.E.U8 R41, desc[UR10][R40.64] ;  /* 0x0000000a28297981 */ /* 0x000f22000c1e1100 */
[-C--:B------:R-:W-:Y:S02]  /*5110*/  LEA.HI.X.SX32 R17, R15, R4.reuse, 0x1, P0 ;  /* 0x000000040f117211 */ /* 0x080fe400000f0eff */
[-C--:B------:R-:W-:Y:S01]  /*5120*/  IADD3 R22, P1, PT, R238, R3.reuse, RZ ;  /* 0x00000003ee167210 */ /* 0x080fe20007f3e0ff */
[----:B------:R-:W4:Y:S01]  /*5130*/  LDG.E.U8 R69, desc[UR10][R30.64] ;  /* 0x0000000a1e457981 */ /* 0x000f22000c1e1100 */
[----:B0-----:R-:W-:Y:S02]  /*5140*/  IADD3 R24, P0, PT, R14, R3, RZ ;  /* 0x000000030e187210 */ /* 0x001fe40007f1e0ff */
[-C--:B------:R-:W-:Y:S01]  /*5150*/  LEA.HI.X.SX32 R23, R238, R4.reuse, 0x1, P1 ;  /* 0x00000004ee177211 */ /* 0x080fe200008f0eff */
[----:B------:R-:W4:Y:S01]  /*5160*/  LDG.E.U8 R75, desc[UR10][R16.64] ;  /* 0x0000000a104b7981 */ /* 0x000f22000c1e1100 */
[----:B------:R-:W-:-:S02]  /*5170*/  LEA.HI.X.SX32 R25, R14, R4, 0x1, P0 ;  /* 0x000000040e197211 */ /* 0x000fc400000f0eff */
[-C--:B------:R-:W-:Y:S01]  /*5180*/  IADD3 R34, P1, PT, R239, R3.reuse, RZ ;  /* 0x00000003ef227210 */ /* 0x080fe20007f3e0ff */
[----:B------:R0:W4:Y:S01]  /*5190*/  LDG.E.U8 R73, desc[UR10][R22.64] ;  /* 0x0000000a16497981 */ /* 0x000122000c1e1100 */
[-C--:B------:R-:W-:Y:S02]  /*51a0*/  IADD3 R14, P0, PT, R13, R3.reuse, RZ ;  /* 0x000000030d0e7210 */ /* 0x080fe40007f1e0ff */
[-C--:B------:R-:W-:Y:S01]  /*51b0*/  LEA.HI.X.SX32 R35, R239, R4.reuse, 0x1, P1 ;  /* 0x00000004ef237211 */ /* 0x080fe200008f0eff */
[----:B------:R-:W4:Y:S01]  /*51c0*/  LDG.E.U8 R79, desc[UR10][R24.64] ;  /* 0x0000000a184f7981 */ /* 0x000f22000c1e1100 */
[----:B------:R-:W-:Y:S02]  /*51d0*/  LEA.HI.X.SX32 R15, R13, R4, 0x1, P0 ;  /* 0x000000040d0f7211 */ /* 0x000fe400000f0eff */
[-C--:B------:R-:W-:Y:S01]  /*51e0*/  IADD3 R20, P1, PT, R236, R3.reuse, RZ ;  /* 0x00000003ec147210 */ /* 0x080fe20007f3e0ff */
        /* <DEDUP_REMOVED lines=18> */
[----:B---3--:R0:W3:Y:S01]  /*5310*/  LDG.E.U8 R83, desc[UR10][R18.64] ;  /* 0x0000000a12537981 */ /* 0x0080e2000c1e1100 */
[----:B------:R-:W-:-:S02]  /*5320*/  IADD3 R10, P0, PT, R9, R3, RZ ;  /* 0x00000003090a7210 */ /* 0x000fc40007f1e0ff */
[-C--:B------:R-:W-:Y:S01]  /*5330*/  LEA.HI.X.SX32 R31, R235, R4.reuse, 0x1, P1 ;  /* 0x00000004eb1f7211 */ /* 0x080fe200008f0eff */
[----:B------:R-:W3:Y:S01]  /*5340*/  LDG.E.U8 R35, desc[UR10][R34.64] ;  /* 0x0000000a22237981 */ /* 0x000ee2000c1e1100 */
[-C--:B------:R-:W-:Y:S02]  /*5350*/  LEA.HI.X.SX32 R11, R9, R4.reuse, 0x1, P0 ;  /* 0x00000004090b7211 */ /* 0x080fe400000f0eff */
[-C--:B------:R-:W-:Y:S01]  /*5360*/  IADD3 R16, P1, PT, R232, R3.reuse, RZ ;  /* 0x00000003e8107210 */ /* 0x080fe20007f3e0ff */
[----:B------:R-:W3:Y:S01]  /*5370*/  LDG.E.U8 R29, desc[UR10][R28.64] ;  /* 0x0000000a1c1d7981 */ /* 0x000ee2000c1e1100 */
[----:B0-----:R-:W-:Y:S02]  /*5380*/  IADD3 R18, P0, PT, R8, R3, RZ ;  /* 0x0000000308127210 */ /* 0x001fe40007f1e0ff */
[-C--:B------:R-:W-:Y:S01]  /*5390*/  LEA.HI.X.SX32 R17, R232, R4.reuse, 0x1, P1 ;  /* 0x00000004e8117211 */ /* 0x080fe200008f0eff */
[----:B------:R0:W3:Y:S01]  /*53a0*/  LDG.E.U8 R91, desc[UR10][R10.64] ;  /* 0x0000000a0a5b7981 */ /* 0x0000e2000c1e1100 */
[----:B------:R-:W-:-:S02]  /*53b0*/  LEA.HI.X.SX32 R19, R8, R4, 0x1, P0 ;  /* 0x0000000408137211 */ /* 0x000fc400000f0eff */
[CC--:B------:R-:W-:Y:S01]  /*53c0*/  IADD3 R24, P1, PT, R233.reuse, R3.reuse, RZ ;  /* 0x00000003e9187210 */ /* 0x0c0fe20007f3e0ff */
[----:B------:R1:W3:Y:S01]  /*53d0*/  LDG.E.U8 R89, desc[UR10][R16.64] ;  /* 0x0000000a10597981 */ /* 0x0002e2000c1e1100 */
[CC--:B------:R-:W-:Y:S02]  /*53e0*/  IADD3 R8, P0, PT, R26.reuse, R3.reuse, RZ ;  /* 0x000000031a087210 */ /* 0x0c0fe40007f1e0ff */
[-C--:B------:R-:W-:Y:S01]  /*53f0*/  LEA.HI.X.SX32 R25, R233, R4.reuse, 0x1, P1 ;  /* 0x00000004e9197211 */ /* 0x080fe200008f0eff */
[----:B------:R0:W3:Y:S01]  /*5400*/  LDG.E.U8 R95, desc[UR10][R18.64] ;  /* 0x0000000a125f7981 */ /* 0x0000e2000c1e1100 */
[----:B------:R-:W-:Y:S02]  /*5410*/  LEA.HI.X.SX32 R9, R26, R4, 0x1, P0 ;  /* 0x000000041a097211 */ /* 0x000fe400000f0eff */
[-C--:B------:R-:W-:Y:S01]  /*5420*/  IADD3 R14, P1, PT, R230, R3.reuse, RZ ;  /* 0x00000003e60e7210 */ /* 0x080fe20007f3e0ff */
[----:B------:R-:W3:Y:S01]  /*5430*/  LDG.E.U8 R31, desc[UR10][R30.64] ;  /* 0x0000000a1e1f7981 */ /* 0x000ee2000c1e1100 */
[----:B------:R-:W-:-:S02]  /*5440*/  IADD3 R6, P0, PT, R7, R3, RZ ;  /* 0x0000000307067210 */ /* 0x000fc40007f1e0ff */
[-C--:B------:R-:W-:Y:S01]  /*5450*/  LEA.HI.X.SX32 R15, R230, R4.reuse, 0x1, P1 ;  /* 0x00000004e60f7211 */ /* 0x080fe200008f0eff */
[----:B------:R-:W3:Y:S01]  /*5460*/  LDG.E.U8 R97, desc[UR10][R8.64] ;  /* 0x0000000a08617981 */ /* 0x000ee2000c1e1100 */
[-C--:B------:R-:W-:Y:S02]  /*5470*/  LEA.HI.X.SX32 R7, R7, R4.reuse, 0x1, P0 ;  /* 0x0000000407077211 */ /* 0x080fe400000f0eff */
[-C--:B------:R-:W-:Y:S01]  /*5480*/  IADD3 R22, P1, PT, R231, R3.reuse, RZ ;  /* 0x00000003e7167210 */ /* 0x080fe20007f3e0ff */
[----:B------:R1:W3:Y:S01]  /*5490*/  LDG.E.U8 R93, desc[UR10][R14.64] ;  /* 0x0000000a0e5d7981 */ /* 0x0002e2000c1e1100 */
[-C--:B0-----:R-:W-:Y:S02]  /*54a0*/  IADD3 R10, P0, PT, R5, R3.reuse, RZ ;  /* 0x00000003050a7210 */ /* 0x081fe40007f1e0ff */
[----:B-1----:R-:W-:Y:S01]  /*54b0*/  IADD3 R16, P2, PT, R129, R3, RZ ;  /* 0x0000000381107210 */ /* 0x002fe20007f5e0ff */
[----:B------:R0:W3:Y:S01]  /*54c0*/  LDG.E.U8 R101, desc[UR10][R6.64] ;  /* 0x0000000a06657981 */ /* 0x0000e2000c1e1100 */
[----:B------:R-:W-:-:S02]  /*54d0*/  LEA.HI.X.SX32 R23, R231, R4, 0x1, P1 ;  /* 0x00000004e7177211 */ /* 0x000fc400008f0eff */
[-C--:B------:R-:W-:Y:S01]  /*54e0*/  LEA.HI.X.SX32 R11, R5, R4.reuse, 0x1, P0 ;  /* 0x00000004050b7211 */ /* 0x080fe200000f0eff */
[----:B------:R-:W3:Y:S01]  /*54f0*/  LDG.E.U8 R21, desc[UR10][R20.64] ;  /* 0x0000000a14157981 */ /* 0x000ee2000c1e1100 */
[-C--:B------:R-:W-:Y:S02]  /*5500*/  IADD3 R12, P1, PT, R128, R3.reuse, RZ ;  /* 0x00000003800c7210 */ /* 0x080fe40007f3e0ff */
[-C--:B------:R-:W-:Y:S01]  /*5510*/  LEA.HI.X.SX32 R17, R129, R4.reuse, 0x1, P2 ;  /* 0x0000000481117211 */ /* 0x080fe200010f0eff */
[----:B------:R-:W3:Y:S01]  /*5520*/  LDG.E.U8 R105, desc[UR10][R10.64] ;  /* 0x0000000a0a697981 */ /* 0x000ee2000c1e1100 */
[----:B------:R-:W-:Y:S02]  /*5530*/  IADD3 R18, P0, PT, R136, R3, RZ ;  /* 0x0000000388127210 */ /* 0x000fe40007f1e0ff */
[----:B------:R-:W-:Y:S01]  /*5540*/  LEA.HI R5, R131, 0x1de, RZ, 0x1a ;  /* 0x000001de83057811 */ /* 0x000fe200078fd0ff */
[----:B------:R1:W3:Y:S01]  /*5550*/  LDG.E.U8 R103, desc[UR10][R16.64] ;  /* 0x0000000a10677981 */ /* 0x0002e2000c1e1100 */
[----:B------:R-:W-:-:S02]  /*5560*/  LEA.HI.X.SX32 R13, R128, R4, 0x1, P1 ;  /* 0x00000004800d7211 */ /* 0x000fc400008f0eff */
[-C--:B------:R-:W-:Y:S01]  /*5570*/  LEA.HI.X.SX32 R19, R136, R4.reuse, 0x1, P0 ;  /* 0x0000000488137211 */ /* 0x080fe200000f0eff */
[----:B------:R-:W3:Y:S01]  /*5580*/  LDG.E.U8 R25, desc[UR10][R24.64] ;  /* 0x0000000a18197981 */ /* 0x000ee2000c1e1100 */
[-C--:B------:R-:W-:Y:S02]  /*5590*/  IADD3 R14, P1, PT, R123, R3.reuse, RZ ;  /* 0x000000037b0e7210 */ /* 0x080fe40007f3e0ff */
[C---:B0-----:R-:W-:Y:S01]  /*55a0*/  IADD3 R6, P0, PT, R146.reuse, R3, RZ ;  /* 0x0000000392067210 */ /* 0x041fe20007f1e0ff */
[----:B------:R0:W3:Y:S01]  /*55b0*/  LDG.E.U8 R99, desc[UR10][R12.64] ;  /* 0x0000000a0c637981 */ /* 0x0000e2000c1e1100 */
[----:B-1----:R-:W-:Y:S01]  /*55c0*/  IMAD R17, R5, UR4, RZ ;  /* 0x0000000405117c24 */ /* 0x002fe2000f8e02ff */
[----:B------:R-:W1:Y:S01]  /*55d0*/  LDCU UR4, c[0x0][0x3b8] ;  /* 0x00007700ff0477ac */ /* 0x000e620008000800 */
[-C--:B------:R-:W-:Y:S01]  /*55e0*/  LEA.HI.X.SX32 R15, R123, R4.reuse, 0x1, P1 ;  /* 0x000000047b0f7211 */ /* 0x080fe200008f0eff */
[----:B------:R-:W3:Y:S01]  /*55f0*/  LDG.E.U8 R19, desc[UR10][R18.64] ;  /* 0x0000000a12137981 */ /* 0x000ee2000c1e1100 */
[----:B------:R-:W-:-:S02]  /*5600*/  LEA.HI.X.SX32 R7, R146, R4, 0x1, P0 ;  /* 0x0000000492077211 */ /* 0x000fc400000f0eff */
[-C--:B------:R-:W-:Y:S01]  /*5610*/  IADD3 R8, P1, PT, R127, R3.reuse, RZ ;  /* 0x000000037f087210 */ /* 0x080fe20007f3e0ff */
[----:B------:R0:W3:Y:S01]  /*5620*/  LDG.E.U8 R107, desc[UR10][R14.64] ;  /* 0x0000000a0e6b7981 */ /* 0x0000e2000c1e1100 */
[-C--:B------:R-:W-:Y:S02]  /*5630*/  IADD3 R10, P0, PT, R153, R3.reuse, RZ ;  /* 0x00000003990a7210 */ /* 0x080fe40007f1e0ff */
[-C--:B------:R-:W-:Y:S01]  /*5640*/  LEA.HI.X.SX32 R9, R127, R4.reuse, 0x1, P1 ;  /* 0x000000047f097211 */ /* 0x080fe200008f0eff */
[----:B------:R-:W3:Y:S01]  /*5650*/  LDG.E.U8 R111, desc[UR10][R6.64] ;  /* 0x0000000a066f7981 */ /* 0x000ee2000c1e1100 */
[----:B------:R-:W-:Y:S02]  /*5660*/  LEA.HI.X.SX32 R11, R153, R4, 0x1, P0 ;  /* 0x00000004990b7211 */ /* 0x000fe400000f0eff */
[----:B------:R-:W-:Y:S01]  /*5670*/  LEA.HI R5, R131, 0x1ee, RZ, 0x1a ;  /* 0x000001ee83057811 */ /* 0x000fe200078fd0ff */
[----:B------:R1:W3:Y:S01]  /*5680*/  LDG.E.U8 R109, desc[UR10][R8.64] ;  /* 0x0000000a086d7981 */ /* 0x0002e2000c1e1100 */
[----:B0-----:R-:W-:-:S02]  /*5690*/  IADD3 R12, P1, PT, R125, R3, RZ ;  /* 0x000000037d0c7210 */ /* 0x001fc40007f3e0ff */
[CC--:B------:R-:W-:Y:S01]  /*56a0*/  IADD3 R14, P0, PT, R158.reuse, R3.reuse, RZ ;  /* 0x000000039e0e7210 */ /* 0x0c0fe20007f1e0ff */
[----:B------:R-:W-:Y:S01]  /*56b0*/  IMAD R18, R5, UR5, RZ ;  /* 0x0000000505127c24 */ /* 0x000fe2000f8e02ff */
[-C--:B------:R-:W-:Y:S01]  /*56c0*/  LEA.HI.X.SX32 R13, R125, R4.reuse, 0x1, P1 ;  /* 0x000000047d0d7211 */ /* 0x080fe200008f0eff */
[----:B------:R-:W3:Y:S01]  /*56d0*/  LDG.E.U8 R115, desc[UR10][R10.64] ;  /* 0x0000000a0a737981 */ /* 0x000ee2000c1e1100 */
[-C--:B------:R-:W-:Y:S02]  /*56e0*/  LEA.HI.X.SX32 R15, R158, R4.reuse, 0x1, P0 ;  /* 0x000000049e0f7211 */ /* 0x080fe400000f0eff */
[-C--:B------:R-:W-:Y:S01]  /*56f0*/  IADD3 R16, P1, PT, R17, R3.reuse, RZ ;  /* 0x0000000311107210 */ /* 0x080fe20007f3e0ff */
[----:B------:R0:W3:Y:S01]  /*5700*/  LDG.E.U8 R113, desc[UR10][R12.64] ;  /* 0x0000000a0c717981 */ /* 0x0000e2000c1e1100 */
[----:B-1----:R-:W-:Y:S02]  /*5710*/  IADD3 R8, P0, PT, R86, R3, RZ ;  /* 0x0000000356087210 */ /* 0x002fe40007f1e0ff */
[----:B------:R-:W-:Y:S01]  /*5720*/  LEA.HI R5, R131, 0x1fe, RZ, 0x1a ;  /* 0x000001fe83057811 */ /* 0x000fe200078fd0ff */
[----:B------:R1:W3:Y:S01]  /*5730*/  LDG.E.U8 R117, desc[UR10][R14.64] ;  /* 0x0000000a0e757981 */ /* 0x0002e2000c1e1100 */
[----:B------:R-:W-:-:S02]  /*5740*/  LEA.HI.X.SX32 R17, R17, R4, 0x1, P1 ;  /* 0x0000000411117211 */ /* 0x000fc400008f0eff */
[-C--:B------:R-:W-:Y:S01]  /*5750*/  LEA.HI.X.SX32 R9, R86, R4.reuse, 0x1, P0 ;  /* 0x0000000456097211 */ /* 0x080fe200000f0eff */
[----:B------:R-:W-:Y:S01]  /*5760*/  IMAD R5, R5, UR4, RZ ;  /* 0x0000000405057c24 */ /* 0x000fe2000f8e02ff */
[CC--:B------:R-:W-:Y:S01]  /*5770*/  IADD3 R6, P0, PT, R165.reuse, R3.reuse, RZ ;  /* 0x00000003a5067210 */ /* 0x0c0fe20007f1e0ff */
[----:B------:R2:W3:Y:S01]  /*5780*/  LDG.E.U8 R23, desc[UR10][R22.64] ;  /* 0x0000000a16177981 */ /* 0x0004e2000c1e1100 */
[CC--:B0-----:R-:W-:Y:S01]  /*5790*/  IADD3 R12, P1, PT, R18.reuse, R3.reuse, RZ ;  /* 0x00000003120c7210 */ /* 0x0c1fe20007f3e0ff */
[----:B------:R-:W0:Y:S01]  /*57a0*/  LDCU.64 UR4, c[0x0][0x388] ;  /* 0x00007100ff0477ac */ /* 0x000e220008000a00 */
[-C--:B------:R-:W-:Y:S01]  /*57b0*/  LEA.HI.X.SX32 R7, R165, R4.reuse, 0x1, P0 ;  /* 0x00000004a5077211 */ /* 0x080fe200000f0eff */
[----:B------:R-:W3:Y:S01]  /*57c0*/  LDG.E.U8 R17, desc[UR10][R16.64] ;  /* 0x0000000a10117981 */ /* 0x000ee2000c1e1100 */
[----:B------:R-:W-:Y:S02]  /*57d0*/  LEA.HI.X.SX32 R13, R18, R4, 0x1, P1 ;  /* 0x00000004120d7211 */ /* 0x000fe400008f0eff */
[-C--:B------:R-:W-:Y:S01]  /*57e0*/  IADD3 R10, P0, PT, R172, R3.reuse, RZ ;  /* 0x00000003ac0a7210 */ /* 0x080fe20007f1e0ff */
[----:B------:R-:W3:Y:S01]  /*57f0*/  LDG.E.U8 R9, desc[UR10][R8.64] ;  /* 0x0000000a08097981 */ /* 0x000ee2000c1e1100 */
[----:B-1----:R-:W-:-:S02]  /*5800*/  IADD3 R14, P1, PT, R5, R3, RZ ;  /* 0x00000003050e7210 */ /* 0x002fc40007f3e0ff */
[-C--:B------:R-:W-:Y:S01]  /*5810*/  LEA.HI.X.SX32 R11, R172, R4.reuse, 0x1, P0 ;  /* 0x00000004ac0b7211 */ /* 0x080fe200000f0eff */
[----:B------:R-:W3:Y:S01]  /*5820*/  LDG.E.U8 R7, desc[UR10][R6.64] ;  /* 0x0000000a06077981 */ /* 0x000ee2000c1e1100 */
[----:B------:R-:W-:-:S03]  /*5830*/  LEA.HI.X.SX32 R15, R5, R4, 0x1, P1 ;  /* 0x00000004050f7211 */ /* 0x000fc600008f0eff */
[----:B------:R-:W3:Y:S04]  /*5840*/  LDG.E.U8 R13, desc[UR10][R12.64] ;  /* 0x0000000a0c0d7981 */ /* 0x000ee8000c1e1100 */
[----:B------:R-:W3:Y:S04]  /*5850*/  LDG.E.U8 R11, desc[UR10][R10.64] ;  /* 0x0000000a0a0b7981 */ /* 0x000ee8000c1e1100 */
[----:B------:R1:W3:Y:S01]  /*5860*/  LDG.E.U8 R15, desc[UR10][R14.64] ;  /* 0x0000000a0e0f7981 */ /* 0x0002e2000c1e1100 */
[----:B------:R-:W-:-:S04]  /*5870*/  SHF.R.U32.HI R3, RZ, 0x5, R131 ;  /* 0x00000005ff037819 */ /* 0x000fc80000011683 */
[----:B------:R-:W-:Y:S01]  /*5880*/  R2UR UR44, R3 ;  /* 0x00000000032c72ca */ /* 0x000fe200000e0000 */
[----:B------:R-:W-:-:S04]  /*5890*/  UIMAD UR14, UR7, UR14, URZ ;  /* 0x0000000e070e72a4 */ /* 0x000fc8000f8e02ff */
[----:B0-----:R-:W-:Y:S01]  /*58a0*/  UIADD3 UR9, UP1, UPT, UR14, UR4, URZ ;  /* 0x000000040e097290 */ /* 0x001fe2000ff3e0ff */
[----:B------:R-:W-:-:S07]  /*58b0*/  IMAD R3, R252, UR8, RZ ;  /* 0x00000008fc037c24 */ /* 0x000fce000f8e02ff */
[----:B------:R-:W-:-:S04]  /*58c0*/  USHF.L.U32 UR4, UR44, 0x15, URZ ;  /* 0x000000152c047899 */ /* 0x000fc800080006ff */
[----:B------:R-:W-:Y:S01]  /*58d0*/  ULOP3.LUT UR8, UR4, 0x600000, URZ, 0xc0, !UPT ;  /* 0x0060000004087892 */ /* 0x000fe2000f8ec0ff */
[----:B------:R-:W-:Y:S02]  /*58e0*/  LOP3.LUT P0, RZ, R131, 0x7f, RZ, 0xc0, !PT ;  /* 0x0000007f83ff7812 */ /* 0x000fe4000780c0ff */
[----:B--2---:R-:W-:Y:S01]  /*58f0*/  R2UR UR7, R132 ;  /* 0x00000000840772ca */ /* 0x004fe200000e0000 */
[----:B------:R-:W-:Y:S01]  /*5900*/  ULEA.HI.X.SX32 UR14, UR14, UR5, 0x1, UP1 ;  /* 0x000000050e0e7291 */ /* 0x000fe200088f0eff */
[----:B------:R-:W-:Y:S01]  /*5910*/  ISETP.LT.AND P1, PT, RZ, UR38, PT ;  /* 0x00000026ff007c0c */ /* 0x000fe2000bf21270 */
[----:B------:R-:W-:Y:S02]  /*5920*/  UIADD3 UR4, UPT, UPT, UR6, 0x14800, URZ ;  /* 0x0001480006047890 */ /* 0x000fe4000fffe0ff */
[----:B-----5:R-:W-:Y:S08]  /*5930*/  STS.U8 [R2+UR6+0x1180], R27 ;  /* 0x0011801b02007988 */ /* 0x020ff00008000006 */
[----:B------:R-:W-:Y:S01]  /*5940*/  UIADD3 UR8, UPT, UPT, UR7, UR8, URZ ;  /* 0x0000000807087290 */ /* 0x000fe2000fffe0ff */
[----:B------:R-:W-:Y:S01]  /*5950*/  IADD3 R204, P2, PT, R3, UR9, RZ ;  /* 0x0000000903cc7c10 */ /* 0x000fe2000ff5e0ff */
[----:B------:R-:W-:Y:S01]  /*5960*/  USHF.L.U32 UR15, UR15, 0x3, URZ ;  /* 0x000000030f0f7899 */ /* 0x000fe200080006ff */
[----:B------:R-:W-:Y:S01]  /*5970*/  STS.U8 [R2+UR6+0x1380], R43 ;  /* 0x0013802b02007988 */ /* 0x000fe20008000006 */
[----:B------:R-:W-:-:S02]  /*5980*/  USHF.L.U32 UR12, UR12, 0x4, URZ ;  /* 0x000000040c0c7899 */ /* 0x000fc400080006ff */
[----:B------:R-:W-:Y:S02]  /*5990*/  UIMAD UR16, UR16, 0x18, URZ ;  /* 0x00000018101078a4 */ /* 0x000fe4000f8e02ff */
[----:B------:R-:W-:Y:S01]  /*59a0*/  USHF.R.S32.HI UR29, URZ, 0x1f, UR29 ;  /* 0x0000001fff1d7899 */ /* 0x000fe2000801141d */
[----:B------:R-:W-:Y:S01]  /*59b0*/  STTM.x64 tmem[UR8], RZ ;  /* 0x000000ff000079ed */ /* 0x000fe20008340008 */
[----:B------:R-:W-:Y:S01]  /*59c0*/  STTM.x64 tmem[UR8+0x40], RZ ;  /* 0x000040ff000079ed */ /* 0x000fe20008340008 */
[----:B------:R-:W-:Y:S01]  /*59d0*/  STTM.x64 tmem[UR8+0x80], RZ ;  /* 0x000080ff000079ed */ /* 0x000fe20008340008 */
[----:B------:R-:W-:Y:S01]  /*59e0*/  STS.U8 [R2+UR6+0x1580], R45 ;  /* 0x0015802d02007988 */ /* 0x000fe20008000006 */
[----:B------:R-:W-:Y:S01]  /*59f0*/  PRMT R30, RZ, 0x7610, R30 ;  /* 0x00007610ff1e7816 */ /* 0x000fe2000000001e */
[----:B------:R-:W-:Y:S01]  /*5a00*/  UIMAD UR34, UR34, 0x9, URZ ;  /* 0x00000009222278a4 */ /* 0x000fe2000f8e02ff */
[----:B------:R-:W-:Y:S01]  /*5a10*/  PRMT R124, RZ, 0x7610, R124 ;  /* 0x00007610ff7c7816 */ /* 0x000fe2000000007c */
[----:B------:R-:W-:Y:S01]  /*5a20*/  STS.U8 [R2+UR6+0x1780], R47 ;  /* 0x0017802f02007988 */ /* 0x000fe20008000006 */
[----:B------:R-:W-:Y:S01]  /*5a30*/  UIMAD UR37, UR37, 0x11, URZ ;  /* 0x00000011252578a4 */ /* 0x000fe2000f8e02ff */
[----:B------:R-:W-:Y:S01]  /*5a40*/  PRMT R96, RZ, 0x7610, R96 ;  /* 0x00007610ff607816 */ /* 0x000fe20000000060 */
[----:B------:R-:W-:Y:S01]  /*5a50*/  USHF.L.U32 UR75, UR13, 0x1, URZ ;  /* 0x000000010d4b7899 */ /* 0x000fe200080006ff */
[----:B------:R-:W-:Y:S01]  /*5a60*/  STS.U8 [R2+UR6+0x1980], R49 ;  /* 0x0019803102007988 */ /* 0x000fe20008000006 */
[----:B------:R-:W-:-:S02]  /*5a70*/  UIMAD UR36, UR36, 0x19, URZ ;  /* 0x00000019242478a4 */ /* 0x000fc4000f8e02ff */
[----:B------:R-:W-:Y:S01]  /*5a80*/  USHF.L.U32 UR31, UR31, 0x1, URZ ;  /* 0x000000011f1f7899 */ /* 0x000fe200080006ff */
[----:B------:R-:W-:Y:S01]  /*5a90*/  STS.U8 [R2+UR6+0x1d80], R51 ;  /* 0x001d803302007988 */ /* 0x000fe20008000006 */
[----:B------:R-:W-:Y:S01]  /*5aa0*/  PRMT R26, RZ, 0x7610, R26 ;  /* 0x00007610ff1a7816 */ /* 0x000fe2000000001a */
[----:B------:R-:W-:Y:S01]  /*5ab0*/  UIMAD UR33, UR33, 0xa, URZ ;  /* 0x0000000a212178a4 */ /* 0x000fe2000f8e02ff */
[----:B------:R-:W-:Y:S01]  /*5ac0*/  PRMT R122, RZ, 0x7610, R122 ;  /* 0x00007610ff7a7816 */ /* 0x000fe2000000007a */
[----:B------:R-:W-:Y:S01]  /*5ad0*/  STS.U8 [R2+UR6+0x1f80], R53 ;  /* 0x001f803502007988 */ /* 0x000fe20008000006 */
[----:B------:R-:W-:Y:S02]  /*5ae0*/  UIMAD UR32, UR32, 0x12, URZ ;  /* 0x00000012202078a4 */ /* 0x000fe4000f8e02ff */
[----:B------:R-:W-:Y:S01]  /*5af0*/  UIMAD UR35, UR35, 0x1a, URZ ;  /* 0x0000001a232378a4 */ /* 0x000fe2000f8e02ff */
[----:B------:R-:W-:Y:S01]  /*5b00*/  STS.U8 [R2+UR6+0x2180], R55 ;  /* 0x0021803702007988 */ /* 0x000fe20008000006 */
[----:B------:R-:W-:Y:S01]  /*5b10*/  UIMAD UR28, UR28, 0x3, URZ ;  /* 0x000000031c1c78a4 */ /* 0x000fe2000f8e02ff */
[----:B------:R-:W-:Y:S01]  /*5b20*/  PRMT R22, RZ, 0x7610, R22 ;  /* 0x00007610ff167816 */ /* 0x000fe20000000016 */
[----:B------:R-:W-:Y:S01]  /*5b30*/  UIMAD UR27, UR27, 0xb, URZ ;  /* 0x0000000b1b1b78a4 */ /* 0x000fe2000f8e02ff */
[----:B------:R-:W-:Y:S01]  /*5b40*/  STS.U8 [R2+UR6+0x2580], R57 ;  /* 0x0025803902007988 */ /* 0x000fe20008000006 */
[----:B------:R-:W-:Y:S01]  /*5b50*/  PRMT R119, RZ, 0x7610, R119 ;  /* 0x00007610ff777816 */ /* 0x000fe20000000077 */
[----:B------:R-:W-:-:S02]  /*5b60*/  UIMAD UR26, UR26, 0x13, URZ ;  /* 0x000000131a1a78a4 */ /* 0x000fc4000f8e02ff */
[----:B------:R-:W-:Y:S01]  /*5b70*/  UIMAD UR30, UR30, 0x1b, URZ ;  /* 0x0000001b1e1e78a4 */ /* 0x000fe2000f8e02ff */
[----:B----4-:R-:W-:Y:S01]  /*5b80*/  STS.U8 [R2+UR6+0x2780], R59 ;  /* 0x0027803b02007988 */ /* 0x010fe20008000006 */
[----:B------:R-:W-:Y:S01]  /*5b90*/  USHF.L.U32 UR25, UR25, 0x2, URZ ;  /* 0x0000000219197899 */ /* 0x000fe200080006ff */
[----:B------:R-:W-:Y:S01]  /*5ba0*/  PRMT R18, RZ, 0x7610, R18 ;  /* 0x00007610ff127816 */ /* 0x000fe20000000012 */
[----:B------:R-:W-:Y:S01]  /*5bb0*/  UIMAD UR24, UR24, 0xc, URZ ;  /* 0x0000000c181878a4 */ /* 0x000fe2000f8e02ff */
[----:B------:R-:W-:Y:S01]  /*5bc0*/  STS.U8 [R2+UR6+0x2980], R61 ;  /* 0x0029803d02007988 */ /* 0x000fe20008000006 */
[----:B------:R-:W-:Y:S01]  /*5bd0*/  PRMT R116, RZ, 0x7610, R116 ;  /* 0x00007610ff747816 */ /* 0x000fe20000000074 */
[----:B------:R-:W-:Y:S02]  /*5be0*/  UIMAD UR23, UR23, 0x14, URZ ;  /* 0x00000014171778a4 */ /* 0x000fe4000f8e02ff */
[----:B------:R-:W-:Y:S01]  /*5bf0*/  UIMAD UR22, UR22, 0x1c, URZ ;  /* 0x0000001c161678a4 */ /* 0x000fe2000f8e02ff */
[----:B------:R-:W-:Y:S01]  /*5c00*/  STS.U8 [R2+UR6+0x1b80], R39 ;  /* 0x001b802702007988 */ /* 0x000fe20008000006 */
[----:B------:R-:W-:Y:S01]  /*5c10*/  UIMAD UR21, UR21, 0x5, URZ ;  /* 0x00000005151578a4 */ /* 0x000fe2000f8e02ff */
[----:B-1----:R-:W-:Y:S01]  /*5c20*/  PRMT R14, RZ, 0x7610, R14 ;  /* 0x00007610ff0e7816 */ /* 0x002fe2000000000e */
[----:B------:R-:W-:Y:S01]  /*5c30*/  UIMAD UR20, UR20, 0xd, URZ ;  /* 0x0000000d141478a4 */ /* 0x000fe2000f8e02ff */
[----:B------:R-:W-:Y:S01]  /*5c40*/  STS.U8 [R2+UR6+0x2d80], R63 ;  /* 0x002d803f02007988 */ /* 0x000fe20008000006 */
[----:B------:R-:W-:-:S02]  /*5c50*/  UIMAD UR19, UR19, 0x15, URZ ;  /* 0x00000015131378a4 */ /* 0x000fc4000f8e02ff */
[----:B------:R-:W-:Y:S01]  /*5c60*/  UIMAD UR18, UR18, 0x1d, URZ ;  /* 0x0000001d121278a4 */ /* 0x000fe2000f8e02ff */
[----:B------:R-:W-:Y:S01]  /*5c70*/  STS.U8 [R2+UR6+0x2f80], R65 ;  /* 0x002f804102007988 */ /* 0x000fe20008000006 */
[----:B------:R-:W-:Y:S01]  /*5c80*/  UIMAD UR17, UR17, 0x6, URZ ;  /* 0x00000006111178a4 */ /* 0x000fe2000f8e02ff */
[----:B------:R-:W-:Y:S01]  /*5c90*/  PRMT R10, RZ, 0x7610, R10 ;  /* 0x00007610ff0a7816 */ /* 0x000fe2000000000a */
[----:B------:R-:W-:Y:S01]  /*5ca0*/  UIMAD UR43, UR43, 0x7, URZ ;  /* 0x000000072b2b78a4 */ /* 0x000fe2000f8e02ff */
[----:B------:R-:W-:Y:S01]  /*5cb0*/  STS.U8 [R2+UR6+0x2380], R41 ;  /* 0x0023802902007988 */ /* 0x000fe20008000006 */
[----:B------:R-:W-:Y:S01]  /*5cc0*/  PRMT R110, RZ, 0x7610, R110 ;  /* 0x00007610ff6e7816 */ /* 0x000fe2000000006e */
[----:B------:R-:W-:Y:S01]  /*5cd0*/  UIMAD UR42, UR42, 0x1f, URZ ;  /* 0x0000001f2a2a78a4 */ /* 0x000fe2000f8e02ff */
[----:B------:R-:W-:Y:S01]  /*5ce0*/  PRMT R6, RZ, 0x7610, R6 ;  /* 0x00007610ff067816 */ /* 0x000fe20000000006 */
[----:B------:R-:W-:Y:S01]  /*5cf0*/  STS.U8 [R2+UR6+0x3180], R67 ;  /* 0x0031804302007988 */ /* 0x000fe20008000006 */
[----:B------:R-:W-:Y:S01]  /*5d00*/  PRMT R129, RZ, 0x7610, R129 ;  /* 0x00007610ff817816 */ /* 0x000fe20000000081 */
[----:B------:R-:W0:Y:S02]  /*5d10*/  LDC R131, c[0x0][0x3c4] ;  /* 0x0000f100ff837b82 */ /* 0x000e240000000800 */
        /* <DEDUP_REMOVED lines=31> */
[----:B------:R2:W-:Y:S04]  /*5f10*/  STS.U8 [R2+UR6+0x6f80], R113 ;  /* 0x006f807102007988 */ /* 0x0005e80008000006 */
[----:B------:R-:W-:Y:S01]  /*5f20*/  STS.U8 [R2+UR6+0x7580], R117 ;  /* 0x0075807502007988 */ /* 0x000fe20008000006 */
[----:B------:R-:W-:Y:S03]  /*5f30*/  STTM.x64 tmem[UR8+0xc0], RZ ;  /* 0x0000c0ff000079ed */ /* 0x000fe60008340008 */
[----:B------:R-:W-:Y:S04]  /*5f40*/  STS.U8 [R2+UR6+0x5b80], R23 ;  /* 0x005b801702007988 */ /* 0x000fe80008000006 */
[----:B------:R-:W-:Y:S04]  /*5f50*/  STS.U8 [R2+UR6+0x7780], R17 ;  /* 0x0077801102007988 */ /* 0x000fe80008000006 */
[----:B------:R-:W-:Y:S04]  /*5f60*/  STS.U8 [R2+UR6+0x7380], R9 ;  /* 0x0073800902007988 */ /* 0x000fe80008000006 */
[----:B------:R-:W-:Y:S04]  /*5f70*/  STS.U8 [R2+UR6+0x7980], R7 ;  /* 0x0079800702007988 */ /* 0x000fe80008000006 */
[----:B------:R-:W-:Y:S04]  /*5f80*/  STS.U8 [R2+UR6+0x7b80], R13 ;  /* 0x007b800d02007988 */ /* 0x000fe80008000006 */
[----:B------:R-:W-:Y:S04]  /*5f90*/  STS.U8 [R2+UR6+0x7d80], R11 ;  /* 0x007d800b02007988 */ /* 0x000fe80008000006 */
[----:B------:R-:W-:Y:S01]  /*5fa0*/  STS.U8 [R2+UR6+0x7f80], R15 ;  /* 0x007f800f02007988 */ /* 0x000fe20008000006 */
[----:B------:R-:W-:Y:S01]  /*5fb0*/  VOTEU.ALL UP1, P0 ;  /* 0x0000000000ff7886 */ /* 0x000fe20000020000 */
[----:B------:R-:W-:Y:S01]  /*5fc0*/  UMOV UR5, 0x1 ;  /* 0x0000000100057882 */ /* 0x000fe20000000000 */
[----:B------:R-:W-:Y:S01]  /*5fd0*/  VOTEU.ALL UP2, P0 ;  /* 0x0000000000ff7886 */ /* 0x000fe20000040000 */
[----:B------:R-:W3:Y:S01]  /*5fe0*/  FENCE.VIEW.ASYNC.T ;  /* 0x00000000000073c6 */ /* 0x000ee20000000200 */
[----:B------:R-:W-:-:S02]  /*5ff0*/  USHF.R.S32.HI UR46, URZ, 0x1f, UR15 ;  /* 0x0000001fff2e7899 */ /* 0x000fc4000801140f */
[----:B------:R-:W-:-:S04]  /*6000*/  @!UP1 UIADD3 UR38, UPT, UPT, -UR5, 0x100000, URZ ;  /* 0x0010000005269890 */ /* 0x000fc8000fffe1ff */
[----:B------:R-:W-:Y:S02]  /*6010*/  @!UP1 USHF.L.U32 UR39, UR38, 0xb, URZ ;  /* 0x0000000b26279899 */ /* 0x000fe400080006ff */
[----:B------:R-:W-:Y:S01]  /*6020*/  @!UP1 USHF.L.U32 UR38, UR38, 0x1, URZ ;  /* 0x0000000126269899 */ /* 0x000fe200080006ff */
[----:B---3--:R-:W-:Y:S01]  /*6030*/  BAR.SYNC.DEFER_BLOCKING 0x0 ;  /* 0x0000000000007b1d */ /* 0x008fe20000010000 */
[----:B------:R-:W-:Y:S02]  /*6040*/  LEA.HI.X.SX32 R205, R3, UR14, 0x1, P2 ;  /* 0x0000000e03cd7c11 */ /* 0x000fe400090f0eff */
[C---:B------:R-:W-:Y:S01]  /*6050*/  IADD3 R132, P2, PT, R204.reuse, UR15, RZ ;  /* 0x0000000fcc847c10 */ /* 0x040fe2000ff5e0ff */
[----:B------:R-:W-:Y:S01]  /*6060*/  USHF.R.S32.HI UR68, URZ, 0x1f, UR12 ;  /* 0x0000001fff447899 */ /* 0x000fe2000801140c */
[----:B-1----:R-:W-:Y:S02]  /*6070*/  PRMT R105, RZ, 0x7610, R105 ;  /* 0x00007610ff697816 */ /* 0x002fe40000000069 */
[----:B------:R-:W-:Y:S01]  /*6080*/  IADD3 R4, P3, PT, R204, UR12, RZ ;  /* 0x0000000ccc047c10 */ /* 0x000fe2000ff7e0ff */
[----:B------:R-:W-:Y:S01]  /*6090*/  USHF.R.S32.HI UR67, URZ, 0x1f, UR16 ;  /* 0x0000001fff437899 */ /* 0x000fe20008011410 */
[----:B------:R-:W-:Y:S01]  /*60a0*/  PRMT R59, RZ, 0x7610, R59 ;  /* 0x00007610ff3b7816 */ /* 0x000fe2000000003b */
[----:B------:R-:W-:-:S02]  /*60b0*/  USHF.R.S32.HI UR66, URZ, 0x1f, UR34 ;  /* 0x0000001fff427899 */ /* 0x000fc40008011422 */
[----:B------:R-:W-:Y:S01]  /*60c0*/  USHF.R.S32.HI UR65, URZ, 0x1f, UR37 ;  /* 0x0000001fff417899 */ /* 0x000fe20008011425 */
[----:B------:R-:W-:Y:S01]  /*60d0*/  PRMT R55, RZ, 0x7610, R55 ;  /* 0x00007610ff377816 */ /* 0x000fe20000000037 */
[----:B------:R-:W-:Y:S02]  /*60e0*/  USHF.R.S32.HI UR64, URZ, 0x1f, UR36 ;  /* 0x0000001fff407899 */ /* 0x000fe40008011424 */
[----:B------:R-:W-:Y:S02]  /*60f0*/  USHF.R.S32.HI UR62, URZ, 0x1f, UR31 ;  /* 0x0000001fff3e7899 */ /* 0x000fe4000801141f */
[----:B------:R-:W-:Y:S02]  /*6100*/  USHF.R.S32.HI UR61, URZ, 0x1f, UR33 ;  /* 0x0000001fff3d7899 */ /* 0x000fe40008011421 */
[----:B------:R-:W-:Y:S01]  /*6110*/  USHF.R.S32.HI UR60, URZ, 0x1f, UR32 ;  /* 0x0000001fff3c7899 */ /* 0x000fe20008011420 */
[----:B------:R-:W-:Y:S01]  /*6120*/  PRMT R93, RZ, 0x7610, R93 ;  /* 0x00007610ff5d7816 */ /* 0x000fe2000000005d */
[----:B------:R-:W1:Y:S01]  /*6130*/  LDCU UR13, c[0x0][0x3c4] ;  /* 0x00007880ff0d77ac */ /* 0x000e620008000800 */
[----:B------:R-:W-:Y:S01]  /*6140*/  PRMT R51, RZ, 0x7610, R51 ;  /* 0x00007610ff337816 */ /* 0x000fe20000000033 */
[----:B------:R-:W3:Y:S02]  /*6150*/  FENCE.VIEW.ASYNC.S ;  /* 0x00000000000073c6 */ /* 0x000ee40000000000 */
[----:B---3--:R3:W4:Y:S01]  /*6160*/  @!UP2 SYNCS.EXCH.64 URZ, [UR4], UR38 ;  /* 0x0000002604ffa5b2 */ /* 0x0087220008000100 */
[C---:B------:R-:W-:Y:S01]  /*6170*/  IADD3.X R133, PT, PT, R205.reuse, UR46, RZ, P2, !PT ;  /* 0x0000002ecd857c10 */ /* 0x040fe200097fe4ff */
[----:B----4-:R-:W-:Y:S01]  /*6180*/  BAR.SYNC.DEFER_BLOCKING 0x0 ;  /* 0x0000000000007b1d */ /* 0x010fe20000010000 */
[----:B------:R-:W-:-:S02]  /*6190*/  IADD3.X R5, PT, PT, R205, UR68, RZ, P3, !PT ;  /* 0x00000044cd057c10 */ /* 0x000fc40009ffe4ff */
[----:B------:R-:W-:Y:S01]  /*61a0*/  IADD3 RZ, P2, PT, R204, UR40, RZ ;  /* 0x00000028ccff7c10 */ /* 0x000fe2000ff5e0ff */
[----:B------:R-:W-:Y:S02]  /*61b0*/  USHF.R.S32.HI UR63, URZ, 0x1f, UR35 ;  /* 0x0000001fff3f7899 */ /* 0x000fe40008011423 */
[----:B------:R-:W-:Y:S01]  /*61c0*/  USHF.R.S32.HI UR58, URZ, 0x1f, UR28 ;  /* 0x0000001fff3a7899 */ /* 0x000fe2000801141c */
[----:B------:R4:W-:Y:S01]  /*61d0*/  STL.64 [R1+0x750], R132 ;  /* 0x0007508401007387 */ /* 0x0009e20000100a00 */
[----:B------:R-:W-:Y:S02]  /*61e0*/  USHF.R.S32.HI UR57, URZ, 0x1f, UR27 ;  /* 0x0000001fff397899 */ /* 0x000fe4000801141b */
[----:B------:R-:W-:Y:S01]  /*61f0*/  USHF.R.S32.HI UR56, URZ, 0x1f, UR26 ;  /* 0x0000001fff387899 */ /* 0x000fe2000801141a */
[----:B------:R5:W-:Y:S01]  /*6200*/  STL.64 [R1+0x650], R4 ;  /* 0x0006500401007387 */ /* 0x000be20000100a00 */
[----:B------:R-:W-:Y:S02]  /*6210*/  PRMT R79, RZ, 0x7610, R79 ;  /* 0x00007610ff4f7816 */ /* 0x000fe4000000004f */
[----:B------:R-:W-:Y:S01]  /*6220*/  PRMT R47, RZ, 0x7610, R47 ;  /* 0x00007610ff2f7816 */ /* 0x000fe2000000002f */
[----:B------:R-:W-:-:S02]  /*6230*/  USHF.R.S32.HI UR59, URZ, 0x1f, UR30 ;  /* 0x0000001fff3b7899 */ /* 0x000fc4000801141e */
[----:B------:R-:W-:Y:S02]  /*6240*/  USHF.R.S32.HI UR55, URZ, 0x1f, UR25 ;  /* 0x0000001fff377899 */ /* 0x000fe40008011419 */
[----:B------:R-:W-:Y:S02]  /*6250*/  USHF.R.S32.HI UR54, URZ, 0x1f, UR24 ;  /* 0x0000001fff367899 */ /* 0x000fe40008011418 */
[----:B------:R-:W-:Y:S01]  /*6260*/  USHF.R.S32.HI UR53, URZ, 0x1f, UR23 ;  /* 0x0000001fff357899 */ /* 0x000fe20008011417 */
[----:B------:R-:W-:Y:S01]  /*6270*/  PRMT R75, RZ, 0x7610, R75 ;  /* 0x00007610ff4b7816 */ /* 0x000fe2000000004b */
[----:B------:R4:W5:Y:S01]  /*6280*/  @P1 LDG.E.U8 R105, desc[UR10][R132.64] ;  /* 0x0000000a84691981 */ /* 0x000962000c1e1100 */
[----:B------:R-:W-:Y:S01]  /*6290*/  PRMT R43, RZ, 0x7610, R43 ;  /* 0x00007610ff2b7816 */ /* 0x000fe2000000002b */
[----:B------:R-:W-:Y:S02]  /*62a0*/  USHF.R.S32.HI UR52, URZ, 0x1f, UR22 ;  /* 0x0000001fff347899 */ /* 0x000fe40008011416 */
[----:B------:R-:W-:Y:S01]  /*62b0*/  USHF.R.S32.HI UR51, URZ, 0x1f, UR21 ;  /* 0x0000001fff337899 */ /* 0x000fe20008011415 */
[----:B------:R5:W5:Y:S01]  /*62c0*/  @P1 LDG.E.U8 R59, desc[UR10][R4.64] ;  /* 0x0000000a043b1981 */ /* 0x000b62000c1e1100 */
[----:B--2---:R-:W-:Y:S01]  /*62d0*/  PRMT R113, RZ, 0x7610, R113 ;  /* 0x00007610ff717816 */ /* 0x004fe20000000071 */
[----:B------:R-:W-:-:S02]  /*62e0*/  USHF.R.S32.HI UR50, URZ, 0x1f, UR20 ;  /* 0x0000001fff327899 */ /* 0x000fc40008011414 */
[----:B------:R-:W-:Y:S01]  /*62f0*/  USHF.R.S32.HI UR49, URZ, 0x1f, UR19 ;  /* 0x0000001fff317899 */ /* 0x000fe20008011413 */
[C---:B----4-:R-:W-:Y:S01]  /*6300*/  IADD3 R132, P3, PT, R204.reuse, UR16, RZ ;  /* 0x00000010cc847c10 */ /* 0x050fe2000ff7e0ff */
[----:B---3--:R-:W2:Y:S01]  /*6310*/  LDCU UR38, c[0x0][0x3c4] ;  /* 0x00007880ff2677ac */ /* 0x008ea20008000800 */
[----:B------:R-:W-:Y:S01]  /*6320*/  PRMT R39, RZ, 0x7610, R39 ;  /* 0x00007610ff277816 */ /* 0x000fe20000000027 */
[----:B------:R-:W3:Y:S01]  /*6330*/  LDC R7, c[0x0][0x3c8] ;  /* 0x0000f200ff077b82 */ /* 0x000ee20000000800 */
[C---:B------:R-:W-:Y:S01]  /*6340*/  IADD3.X R133, PT, PT, R205.reuse, UR67, RZ, P3, !PT ;  /* 0x00000043cd857c10 */ /* 0x040fe20009ffe4ff */
[----:B-----5:R-:W-:Y:S01]  /*6350*/  VIADD R4, R204, UR41 ;  /* 0x00000029cc047c36 */ /* 0x020fe20008000000 */
[----:B------:R-:W-:Y:S01]  /*6360*/  IADD3.X R5, PT, PT, R205, UR29, RZ, P2, !PT ;  /* 0x0000001dcd057c10 */ /* 0x000fe200097fe4ff */
[----:B------:R-:W4:Y:S02]  /*6370*/  LDCU UR40, c[0x0][0x3c4] ;  /* 0x00007880ff2877ac */ /* 0x000f240008000800 */
[----:B------:R5:W-:Y:S01]  /*6380*/  STL.64 [R1+0x5b0], R132 ;  /* 0x0005b08401007387 */ /* 0x000be20000100a00 */
[----:B------:R-:W-:Y:S01]  /*6390*/  PRMT R71, RZ, 0x7610, R71 ;  /* 0x00007610ff477816 */ /* 0x000fe20000000047 */
[----:B------:R-:W0:Y:S02]  /*63a0*/  LDCU UR41, c[0x0][0x3c4] ;  /* 0x00007880ff2977ac */ /* 0x000e240008000800 */
[----:B------:R5:W3:Y:S01]  /*63b0*/  @P1 LDG.E.U8 R30, desc[UR10][R132.64] ;  /* 0x0000000a841e1981 */ /* 0x000ae2000c1e1100 */
[----:B------:R-:W-:-:S03]  /*63c0*/  USHF.R.S32.HI UR48, URZ, 0x1f, UR18 ;  /* 0x0000001fff307899 */ /* 0x000fc60008011412 */
[----:B------:R0:W-:Y:S01]  /*63d0*/  STL.64 [R1+0x818], R4 ;  /* 0x0008180401007387 */ /* 0x0001e20000100a00 */
[----:B------:R-:W-:Y:S01]  /*63e0*/  USHF.R.S32.HI UR47, URZ, 0x1f, UR17 ;  /* 0x0000001fff2f7899 */ /* 0x000fe20008011411 */
[----:B------:R-:W1:Y:S02]  /*63f0*/  LDCU UR39, c[0x0][0x3c4] ;  /* 0x00007880ff2777ac */ /* 0x000e640008000800 */
[----:B------:R0:W3:Y:S01]  /*6400*/  @P1 LDG.E.U8 R124, desc[UR10][R4.64] ;  /* 0x0000000a047c1981 */ /* 0x0000e2000c1e1100 */
[----:B-----5:R-:W-:-:S04]  /*6410*/  IADD3 R132, P2, PT, R204, UR34, RZ ;  /* 0x00000022cc847c10 */ /* 0x020fc8000ff5e0ff */
[----:B------:R-:W-:Y:S02]  /*6420*/  IADD3.X R133, PT, PT, R205, UR66, RZ, P2, !PT ;  /* 0x00000042cd857c10 */ /* 0x000fe400097fe4ff */
[----:B0-----:R-:W-:-:S03]  /*6430*/  IADD3 R4, P3, PT, R204, UR37, RZ ;  /* 0x00000025cc047c10 */ /* 0x001fc6000ff7e0ff */
[----:B------:R0:W5:Y:S01]  /*6440*/  @P1 LDG.E.U8 R96, desc[UR10][R132.64] ;  /* 0x0000000a84601981 */ /* 0x000162000c1e1100 */
[----:B------:R-:W-:-:S03]  /*6450*/  IADD3.X R5, PT, PT, R205, UR65, RZ, P3, !PT ;  /* 0x00000041cd057c10 */ /* 0x000fc60009ffe4ff */
[----:B------:R0:W-:Y:S01]  /*6460*/  STL.64 [R1+0x730], R132 ;  /* 0x0007308401007387 */ /* 0x0001e20000100a00 */
[----:B------:R-:W-:-:S03]  /*6470*/  IADD3 RZ, P2, PT, R204, UR31, RZ ;  /* 0x0000001fccff7c10 */ /* 0x000fc6000ff5e0ff */
[----:B------:R1:W-:Y:S04]  /*6480*/  STL.64 [R1+0x630], R4 ;  /* 0x0006300401007387 */ /* 0x0003e80000100a00 */
[----:B------:R1:W3:Y:S01]  /*6490*/  @P1 LDG.E.U8 R55, desc[UR10][R4.64] ;  /* 0x0000000a04371981 */ /* 0x0002e2000c1e1100 */
[----:B0-----:R-:W-:Y:S01]  /*64a0*/  IADD3 R132, P3, PT, R204, UR36, RZ ;  /* 0x00000024cc847c10 */ /* 0x001fe2000ff7e0ff */
[----:B-1----:R-:W-:-:S03]  /*64b0*/  IMAD.U32 R4, RZ, RZ, UR75 ;  /* 0x0000004bff047e24 */ /* 0x002fc6000f8e00ff */
[C---:B------:R-:W-:Y:S02]  /*64c0*/  IADD3.X R133, PT, PT, R205.reuse, UR64, RZ, P3, !PT ;  /* 0x00000040cd857c10 */ /* 0x040fe40009ffe4ff */
[----:B------:R-:W-:Y:S01]  /*64d0*/  IADD3.X R5, PT, PT, R205, UR62, RZ, P2, !PT ;  /* 0x0000003ecd057c10 */ /* 0x000fe200097fe4ff */
[----:B------:R0:W-:Y:S04]  /*64e0*/  STL [R1+0x858], R4 ;  /* 0x0008580401007387 */ /* 0x0001e80000100800 */
[----:B------:R1:W-:Y:S04]  /*64f0*/  STL.64 [R1+0x590], R132 ;  /* 0x0005908401007387 */ /* 0x0003e80000100a00 */
[----:B------:R1:W3:Y:S01]  /*6500*/  @P1 LDG.E.U8 R26, desc[UR10][R132.64] ;  /* 0x0000000a841a1981 */ /* 0x0002e2000c1e1100 */
[----:B0-----:R-:W-:-:S05]  /*6510*/  VIADD R4, R204, UR75 ;  /* 0x0000004bcc047c36 */ /* 0x001fca0008000000 */
[----:B------:R0:W-:Y:S01]  /*6520*/  STL.64 [R1+0x800], R4 ;  /* 0x0008000401007387 */ /* 0x0001e20000100a00 */
[----:B-1----:R-:W-:-:S03]  /*6530*/  IADD3 R132, P2, PT, R204, UR33, RZ ;  /* 0x00000021cc847c10 */ /* 0x002fc6000ff5e0ff */
[----:B------:R0:W3:Y:S01]  /*6540*/  @P1 LDG.E.U8 R122, desc[UR10][R4.64] ;  /* 0x0000000a047a1981 */ /* 0x0000e2000c1e1100 */
[----:B------:R-:W-:Y:S02]  /*6550*/  IADD3.X R133, PT, PT, R205, UR61, RZ, P2, !PT ;  /* 0x0000003dcd857c10 */ /* 0x000fe400097fe4ff */
[----:B0-----:R-:W-:-:S03]  /*6560*/  IADD3 R4, P3, PT, R204, UR32, RZ ;  /* 0x00000020cc047c10 */ /* 0x001fc6000ff7e0ff */
[----:B------:R0:W3:Y:S01]  /*6570*/  @P1 LDG.E.U8 R93, desc[UR10][R132.64] ;  /* 0x0000000a845d1981 */ /* 0x0000e2000c1e1100 */
[----:B------:R-:W-:-:S03]  /*6580*/  IADD3.X R5, PT, PT, R205, UR60, RZ, P3, !PT ;  /* 0x0000003ccd057c10 */ /* 0x000fc60009ffe4ff */
[----:B------:R0:W-:Y:S04]  /*6590*/  STL.64 [R1+0x710], R132 ;  /* 0x0007108401007387 */ /* 0x0001e80000100a00 */
[----:B------:R1:W-:Y:S04]  /*65a0*/  STL.64 [R1+0x610], R4 ;  /* 0x0006100401007387 */ /* 0x0003e80000100a00 */
[----:B------:R1:W3:Y:S01]  /*65b0*/  @P1 LDG.E.U8 R51, desc[UR10][R4.64] ;  /* 0x0000000a04331981 */ /* 0x0002e2000c1e1100 */
[C---:B0-----:R-:W-:Y:S02]  /*65c0*/  IADD3 R132, P3, PT, R204.reuse, UR35, RZ ;  /* 0x00000023cc847c10 */ /* 0x041fe4000ff7e0ff */
[----:B-1----:R-:W-:-:S02]  /*65d0*/  IADD3 R4, P2, PT, R204, UR28, RZ ;  /* 0x0000001ccc047c10 */ /* 0x002fc4000ff5e0ff */
[C---:B------:R-:W-:Y:S02]  /*65e0*/  IADD3.X R133, PT, PT, R205.reuse, UR63, RZ, P3, !PT ;  /* 0x0000003fcd857c10 */ /* 0x040fe40009ffe4ff */
[----:B------:R-:W-:-:S03]  /*65f0*/  IADD3.X R5, PT, PT, R205, UR58, RZ, P2, !PT ;  /* 0x0000003acd057c10 */ /* 0x000fc600097fe4ff */
[----:B------:R0:W-:Y:S04]  /*6600*/  STL.64 [R1+0x570], R132 ;  /* 0x0005708401007387 */ /* 0x0001e80000100a00 */
[----:B------:R0:W3:Y:S04]  /*6610*/  @P1 LDG.E.U8 R22, desc[UR10][R132.64] ;  /* 0x0000000a84161981 */ /* 0x0000e8000c1e1100 */
[----:B------:R1:W-:Y:S04]  /*6620*/  STL.64 [R1+0x7f0], R4 ;  /* 0x0007f00401007387 */ /* 0x0003e80000100a00 */
[----:B------:R1:W3:Y:S01]  /*6630*/  @P1 LDG.E.U8 R119, desc[UR10][R4.64] ;  /* 0x0000000a04771981 */ /* 0x0002e2000c1e1100 */
[----:B0-----:R-:W-:-:S04]  /*6640*/  IADD3 R132, P2, PT, R204, UR27, RZ ;  /* 0x0000001bcc847c10 */ /* 0x001fc8000ff5e0ff */
[----:B------:R-:W-:Y:S02]  /*6650*/  IADD3.X R133, PT, PT, R205, UR57, RZ, P2, !PT ;  /* 0x00000039cd857c10 */ /* 0x000fe400097fe4ff */
[----:B-1----:R-:W-:-:S03]  /*6660*/  IADD3 R4, P3, PT, R204, UR26, RZ ;  /* 0x0000001acc047c10 */ /* 0x002fc6000ff7e0ff */
        /* <DEDUP_REMOVED lines=32> */
[----:B------:R-:W3:Y:S01]  /*6870*/  @P1 LDG.E.U8 R71, desc[UR10][R132.64] ;  /* 0x0000000a84471981 */ /* 0x000ee2000c1e1100 */
[----:B------:R-:W-:-:S03]  /*6880*/  IADD3.X R5, PT, PT, R205, UR49, RZ, P3, !PT ;  /* 0x00000031cd057c10 */ /* 0x000fc60009ffe4ff */
[----:B------:R-:W-:Y:S04]  /*6890*/  STL.64 [R1+0x6b0], R132 ;  /* 0x0006b08401007387 */ /* 0x000fe80000100a00 */
[----:B------:R0:W-:Y:S04]  /*68a0*/  STL.64 [R1+0x170], R4 ;  /* 0x0001700401007387 */ /* 0x0001e80000100a00 */
[----:B------:R0:W3:Y:S01]  /*68b0*/  @P1 LDG.E.U8 R39, desc[UR10][R4.64] ;  /* 0x0000000a04271981 */ /* 0x0000e2000c1e1100 */
[C---:B------:R-:W-:Y:S01]  /*68c0*/  IADD3 R134, P3, PT, R204.reuse, UR18, RZ ;  /* 0x00000012cc867c10 */ /* 0x040fe2000ff7e0ff */
[----:B0-----:R-:W0:Y:S08]  /*68d0*/  LDC R4, c[0x0][0x3c8] ;  /* 0x0000f200ff047b82 */ /* 0x001e300000000800 */
[----:B------:R-:W1:Y:S01]  /*68e0*/  LDC R5, c[0x0][0x3c8] ;  /* 0x0000f200ff057b82 */ /* 0x000e620000000800 */
[----:B------:R-:W-:Y:S01]  /*68f0*/  IADD3 R132, P2, PT, R204, UR17, RZ ;  /* 0x00000011cc847c10 */ /* 0x000fe2000ff5e0ff */
[----:B--2---:R-:W-:Y:S01]  /*6900*/  UIMAD UR38, UR38, 0xe, URZ ;  /* 0x0000000e262678a4 */ /* 0x004fe2000f8e02ff */
[C---:B------:R-:W-:Y:S01]  /*6910*/  IADD3.X R135, PT, PT, R205.reuse, UR48, RZ, P3, !PT ;  /* 0x00000030cd877c10 */ /* 0x040fe20009ffe4ff */
[----:B----4-:R-:W-:Y:S01]  /*6920*/  UIMAD UR40, UR40, 0x16, URZ ;  /* 0x00000016282878a4 */ /* 0x010fe2000f8e02ff */
[----:B------:R-:W-:Y:S01]  /*6930*/  IADD3.X R133, PT, PT, R205, UR47, RZ, P2, !PT ;  /* 0x0000002fcd857c10 */ /* 0x000fe200097fe4ff */
[----:B------:R-:W-:-:S02]  /*6940*/  USHF.R.S32.HI UR70, URZ, 0x1f, UR38 ;  /* 0x0000001fff467899 */ /* 0x000fc40008011426 */
[----:B------:R2:W-:Y:S01]  /*6950*/  STL.64 [R1+0x510], R134 ;  /* 0x0005108601007387 */ /* 0x0005e20000100a00 */
[----:B------:R-:W-:-:S03]  /*6960*/  USHF.R.S32.HI UR69, URZ, 0x1f, UR40 ;  /* 0x0000001fff457899 */ /* 0x000fc60008011428 */
[----:B------:R2:W4:Y:S01]  /*6970*/  @P1 LDG.E.U8 R10, desc[UR10][R134.64] ;  /* 0x0000000a860a1981 */ /* 0x000522000c1e1100 */
[----:B------:R-:W-:Y:S01]  /*6980*/  PRMT R67, RZ, 0x7610, R67 ;  /* 0x00007610ff437816 */ /* 0x000fe20000000043 */
[----:B------:R-:W-:Y:S02]  /*6990*/  UIMAD UR41, UR41, 0x1e, URZ ;  /* 0x0000001e292978a4 */ /* 0x000fe4000f8e02ff */
[----:B------:R0:W-:Y:S02]  /*69a0*/  STL.64 [R1+0x790], R132 ;  /* 0x0007908401007387 */ /* 0x0001e40000100a00 */
[----:B0-----:R-:W-:Y:S02]  /*69b0*/  IMAD R4, R4, 0x80, R3 ;  /* 0x0000008004047824 */ /* 0x001fe400078e0203 */
[----:B------:R0:W3:Y:S01]  /*69c0*/  @P1 LDG.E.U8 R110, desc[UR10][R132.64] ;  /* 0x0000000a846e1981 */ /* 0x0000e2000c1e1100 */
[----:B--2---:R-:W-:-:S04]  /*69d0*/  IADD3 R134, P2, PT, R204, UR38, RZ ;  /* 0x00000026cc867c10 */ /* 0x004fc8000ff5e0ff */
[C---:B------:R-:W-:Y:S02]  /*69e0*/  IADD3.X R135, PT, PT, R205.reuse, UR70, RZ, P2, !PT ;  /* 0x00000046cd877c10 */ /* 0x040fe400097fe4ff */
[----:B0-----:R-:W-:Y:S01]  /*69f0*/  IADD3 R132, P3, PT, R204, UR40, RZ ;  /* 0x00000028cc847c10 */ /* 0x001fe2000ff7e0ff */
[----:B------:R-:W-:Y:S01]  /*6a00*/  USHF.R.S32.HI UR73, URZ, 0x1f, UR41 ;  /* 0x0000001fff497899 */ /* 0x000fe20008011429 */
[----:B------:R-:W-:Y:S01]  /*6a10*/  PRMT R35, RZ, 0x7610, R35 ;  /* 0x00007610ff237816 */ /* 0x000fe20000000023 */
[----:B------:R0:W-:Y:S01]  /*6a20*/  STL.64 [R1+0x690], R134 ;  /* 0x0006908601007387 */ /* 0x0001e20000100a00 */
[----:B------:R-:W-:Y:S01]  /*6a30*/  IADD3.X R133, PT, PT, R205, UR69, RZ, P3, !PT ;  /* 0x00000045cd857c10 */ /* 0x000fe20009ffe4ff */
[----:B-1----:R-:W-:Y:S02]  /*6a40*/  IMAD R3, R5, 0x80, R4 ;  /* 0x0000008005037824 */ /* 0x002fe400078e0204 */
[----:B------:R0:W2:Y:S01]  /*6a50*/  @P1 LDG.E.U8 R67, desc[UR10][R134.64] ;  /* 0x0000000a86431981 */ /* 0x0000a2000c1e1100 */
[----:B------:R-:W-:-:S02]  /*6a60*/  UIMAD UR39, UR39, 0xf, URZ ;  /* 0x0000000f272778a4 */ /* 0x000fc4000f8e02ff */
[----:B------:R-:W-:Y:S01]  /*6a70*/  USHF.R.S32.HI UR72, URZ, 0x1f, UR43 ;  /* 0x0000001fff487899 */ /* 0x000fe2000801142b */
[----:B------:R1:W-:Y:S01]  /*6a80*/  STL.64 [R1+0x150], R132 ;  /* 0x0001508401007387 */ /* 0x0003e20000100a00 */
[----:B------:R-:W-:-:S03]  /*6a90*/  USHF.R.S32.HI UR74, URZ, 0x1f, UR39 ;  /* 0x0000001fff4a7899 */ /* 0x000fc60008011427 */
[----:B------:R1:W2:Y:S01]  /*6aa0*/  @P1 LDG.E.U8 R35, desc[UR10][R132.64] ;  /* 0x0000000a84231981 */ /* 0x0002a2000c1e1100 */
[----:B0-----:R-:W-:Y:S01]  /*6ab0*/  IADD3 R134, P3, PT, R204, UR41, RZ ;  /* 0x00000029cc867c10 */ /* 0x001fe2000ff7e0ff */
[----:B------:R-:W-:-:S03]  /*6ac0*/  UIMAD UR13, UR13, 0x17, URZ ;  /* 0x000000170d0d78a4 */ /* 0x000fc6000f8e02ff */
[----:B------:R-:W-:Y:S02]  /*6ad0*/  IADD3.X R135, PT, PT, R205, UR73, RZ, P3, !PT ;  /* 0x00000049cd877c10 */ /* 0x000fe40009ffe4ff */
[----:B------:R-:W-:Y:S02]  /*6ae0*/  IADD3 R200, P3, PT, R3, UR9, RZ ;  /* 0x0000000903c87c10 */ /* 0x000fe4000ff7e0ff */
[C---:B-1----:R-:W-:Y:S02]  /*6af0*/  IADD3 R132, P2, PT, R204.reuse, UR43, RZ ;  /* 0x0000002bcc847c10 */ /* 0x042fe4000ff5e0ff */
[----:B------:R-:W-:Y:S01]  /*6b00*/  IADD3 R138, P4, PT, R204, UR39, RZ ;  /* 0x00000027cc8a7c10 */ /* 0x000fe2000ff9e0ff */
[----:B------:R0:W2:Y:S01]  /*6b10*/  @P1 LDG.E.U8 R6, desc[UR10][R134.64] ;  /* 0x0000000a86061981 */ /* 0x0000a2000c1e1100 */
[----:B------:R-:W-:Y:S02]  /*6b20*/  IADD3.X R133, PT, PT, R205, UR72, RZ, P2, !PT ;  /* 0x00000048cd857c10 */ /* 0x000fe400097fe4ff */
[----:B------:R-:W-:-:S02]  /*6b30*/  PRMT R107, RZ, 0x7610, R107 ;  /* 0x00007610ff6b7816 */ /* 0x000fc4000000006b */
[C---:B------:R-:W-:Y:S01]  /*6b40*/  IADD3 RZ, P2, PT, R200.reuse, UR45, RZ ;  /* 0x0000002dc8ff7c10 */ /* 0x040fe2000ff5e0ff */
[----:B------:R-:W-:Y:S01]  /*6b50*/  USHF.R.S32.HI UR45, URZ, 0x1f, UR13 ;  /* 0x0000001fff2d7899 */ /* 0x000fe2000801140d */
[----:B------:R0:W-:Y:S01]  /*6b60*/  STL.64 [R1+0x4f0], R134 ;  /* 0x0004f08601007387 */ /* 0x0001e20000100a00 */
[----:B------:R-:W-:Y:S01]  /*6b70*/  IADD3.X R139, PT, PT, R205, UR74, RZ, P4, !PT ;  /* 0x0000004acd8b7c10 */ /* 0x000fe2000a7fe4ff */
[----:B------:R-:W-:Y:S01]  /*6b80*/  VIADD R136, R200, UR71 ;  /* 0x00000047c8887c36 */ /* 0x000fe20008000000 */
[----:B------:R-:W-:Y:S01]  /*6b90*/  USHF.R.S32.HI UR71, URZ, 0x1f, UR42 ;  /* 0x0000001fff477899 */ /* 0x000fe2000801142a */
[----:B------:R1:W-:Y:S01]  /*6ba0*/  STL.64 [R1+0x770], R132 ;  /* 0x0007708401007387 */ /* 0x0003e20000100a00 */
[----:B------:R-:W-:-:S03]  /*6bb0*/  PRMT R31, RZ, 0x7610, R31 ;  /* 0x00007610ff1f7816 */ /* 0x000fc6000000001f */
[----:B------:R1:W2:Y:S01]  /*6bc0*/  @P1 LDG.E.U8 R107, desc[UR10][R132.64] ;  /* 0x0000000a846b1981 */ /* 0x0002a2000c1e1100 */
[----:B0-----:R-:W-:-:S04]  /*6bd0*/  IADD3 R134, P4, PT, R204, UR13, RZ ;  /* 0x0000000dcc867c10 */ /* 0x001fc8000ff9e0ff */
[C---:B------:R-:W-:Y:S02]  /*6be0*/  IADD3.X R135, PT, PT, R205.reuse, UR45, RZ, P4, !PT ;  /* 0x0000002dcd877c10 */ /* 0x040fe4000a7fe4ff */
[----:B-1----:R-:W-:Y:S02]  /*6bf0*/  IADD3 R132, P5, PT, R204, UR42, RZ ;  /* 0x0000002acc847c10 */ /* 0x002fe4000ffbe0ff */
[C---:B------:R-:W-:Y:S01]  /*6c00*/  IADD3 R198, P4, PT, R4.reuse, UR9, RZ ;  /* 0x0000000904c67c10 */ /* 0x040fe2000ff9e0ff */
[----:B------:R-:W-:Y:S01]  /*6c10*/  STL.64 [R1+0x670], R138 ;  /* 0x0006708a01007387 */ /* 0x000fe20000100a00 */
[----:B------:R-:W-:Y:S02]  /*6c20*/  IADD3.X R133, PT, PT, R205, UR71, RZ, P5, !PT ;  /* 0x00000047cd857c10 */ /* 0x000fe4000affe4ff */
[----:B------:R-:W-:Y:S01]  /*6c30*/  LEA.HI.X.SX32 R199, R4, UR14, 0x1, P4 ;  /* 0x0000000e04c77c11 */ /* 0x000fe2000a0f0eff */
[----:B------:R0:W-:Y:S01]  /*6c40*/  STL.64 [R1+0x130], R134 ;  /* 0x0001308601007387 */ /* 0x0001e20000100a00 */
[----:B------:R-:W-:-:S03]  /*6c50*/  PRMT R63, RZ, 0x7610, R63 ;  /* 0x00007610ff3f7816 */ /* 0x000fc6000000003f */
[----:B------:R0:W2:Y:S01]  /*6c60*/  @P1 LDG.E.U8 R31, desc[UR10][R134.64] ;  /* 0x0000000a861f1981 */ /* 0x0000a2000c1e1100 */
[----:B------:R-:W-:-:S03]  /*6c70*/  PRMT R98, RZ, 0x7610, R98 ;  /* 0x00007610ff627816 */ /* 0x000fc60000000062 */
[----:B------:R1:W-:Y:S04]  /*6c80*/  STL.64 [R1+0x4d0], R132 ;  /* 0x0004d08401007387 */ /* 0x0003e80000100a00 */
[----:B------:R1:W2:Y:S01]  /*6c90*/  @P1 LDG.E.U8 R129, desc[UR10][R132.64] ;  /* 0x0000000a84811981 */ /* 0x0002a2000c1e1100 */
[----:B0-----:R-:W-:-:S03]  /*6ca0*/  IADD3 R134, P4, PT, R198, UR15, RZ ;  /* 0x0000000fc6867c10 */ /* 0x001fc6000ff9e0ff */
[----:B------:R0:W2:Y:S01]  /*6cb0*/  @P1 LDG.E.U8 R63, desc[UR10][R138.64] ;  /* 0x0000000a8a3f1981 */ /* 0x0000a2000c1e1100 */
[----:B------:R-:W-:Y:S02]  /*6cc0*/  IADD3.X R135, PT, PT, R199, UR46, RZ, P4, !PT ;  /* 0x0000002ec7877c10 */ /* 0x000fe4000a7fe4ff */
[----:B-1----:R-:W-:-:S03]  /*6cd0*/  IADD3 R132, P5, PT, R198, UR12, RZ ;  /* 0x0000000cc6847c10 */ /* 0x002fc6000ffbe0ff */
[----:B------:R1:W-:Y:S01]  /*6ce0*/  STL.64 [R1+0x748], R134 ;  /* 0x0007488601007387 */ /* 0x0003e20000100a00 */
[----:B------:R-:W-:Y:S02]  /*6cf0*/  PRMT R58, RZ, 0x7610, R58 ;  /* 0x00007610ff3a7816 */ /* 0x000fe4000000003a */
[C---:B------:R-:W-:Y:S01]  /*6d00*/  IADD3.X R133, PT, PT, R199.reuse, UR68, RZ, P5, !PT ;  /* 0x00000044c7857c10 */ /* 0x040fe2000affe4ff */
[----:B------:R1:W2:Y:S01]  /*6d10*/  @P1 LDG.E.U8 R98, desc[UR10][R134.64] ;  /* 0x0000000a86621981 */ /* 0x0002a2000c1e1100 */
[----:B0-----:R-:W-:Y:S02]  /*6d20*/  IADD3 R138, P5, PT, R198, UR16, RZ ;  /* 0x00000010c68a7c10 */ /* 0x001fe4000ffbe0ff */
[----:B------:R-:W-:Y:S01]  /*6d30*/  PRMT R95, RZ, 0x7610, R95 ;  /* 0x00007610ff5f7816 */ /* 0x000fe2000000005f */
[----:B------:R0:W-:Y:S01]  /*6d40*/  STL.64 [R1+0x648], R132 ;  /* 0x0006488401007387 */ /* 0x0001e20000100a00 */
[----:B------:R-:W-:-:S03]  /*6d50*/  IADD3.X R139, PT, PT, R199, UR67, RZ, P5, !PT ;  /* 0x00000043c78b7c10 */ /* 0x000fc6000affe4ff */
[----:B------:R0:W2:Y:S01]  /*6d60*/  @P1 LDG.E.U8 R58, desc[UR10][R132.64] ;  /* 0x0000000a843a1981 */ /* 0x0000a2000c1e1100 */
[----:B-1----:R-:W-:-:S04]  /*6d70*/  IADD3 R134, P4, PT, R198, UR34, RZ ;  /* 0x00000022c6867c10 */ /* 0x002fc8000ff9e0ff */
[----:B------:R-:W-:Y:S01]  /*6d80*/  IADD3.X R135, PT, PT, R199, UR66, RZ, P4, !PT ;  /* 0x00000042c7877c10 */ /* 0x000fe2000a7fe4ff */
[----:B------:R-:W-:Y:S01]  /*6d90*/  STL.64 [R1+0x5a8], R138 ;  /* 0x0005a88a01007387 */ /* 0x000fe20000100a00 */
[----:B0-----:R-:W-:-:S03]  /*6da0*/  IADD3 R132, P5, PT, R198, UR37, RZ ;  /* 0x00000025c6847c10 */ /* 0x001fc6000ffbe0ff */
[----:B------:R0:W-:Y:S01]  /*6db0*/  STL.64 [R1+0x728], R134 ;  /* 0x0007288601007387 */ /* 0x0001e20000100a00 */
[----:B------:R-:W-:Y:S02]  /*6dc0*/  PRMT R54, RZ, 0x7610, R54 ;  /* 0x00007610ff367816 */ /* 0x000fe40000000036 */
[----:B------:R-:W-:Y:S01]  /*6dd0*/  PRMT R29, RZ, 0x7610, R29 ;  /* 0x00007610ff1d7816 */ /* 0x000fe2000000001d */
[----:B------:R0:W2:Y:S01]  /*6de0*/  @P1 LDG.E.U8 R95, desc[UR10][R134.64] ;  /* 0x0000000a865f1981 */ /* 0x0000a2000c1e1100 */
[----:B------:R-:W-:Y:S02]  /*6df0*/  IADD3.X R133, PT, PT, R199, UR65, RZ, P5, !PT ;  /* 0x00000041c7857c10 */ /* 0x000fe4000affe4ff */
[C---:B------:R-:W-:Y:S02]  /*6e00*/  IADD3 RZ, P4, PT, R198.reuse, UR31, RZ ;  /* 0x0000001fc6ff7c10 */ /* 0x040fe4000ff9e0ff */
[----:B------:R-:W-:Y:S01]  /*6e10*/  PRMT R25, RZ, 0x7610, R25 ;  /* 0x00007610ff197816 */ /* 0x000fe20000000019 */
[----:B------:R1:W-:Y:S01]  /*6e20*/  STL.64 [R1+0x628], R132 ;  /* 0x0006288401007387 */ /* 0x0003e20000100a00 */
[----:B0-----:R-:W-:-:S03]  /*6e30*/  IADD3 R134, P5, PT, R198, UR36, RZ ;  /* 0x00000024c6867c10 */ /* 0x001fc6000ffbe0ff */
[----:B------:R1:W2:Y:S01]  /*6e40*/  @P1 LDG.E.U8 R54, desc[UR10][R132.64] ;  /* 0x0000000a84361981 */ /* 0x0002a2000c1e1100 */
[----:B------:R-:W-:Y:S02]  /*6e50*/  PRMT R121, RZ, 0x7610, R121 ;  /* 0x00007610ff797816 */ /* 0x000fe40000000079 */
[C---:B------:R-:W-:Y:S01]  /*6e60*/  IADD3.X R135, PT, PT, R199.reuse, UR64, RZ, P5, !PT ;  /* 0x00000040c7877c10 */ /* 0x040fe2000affe4ff */
[----:B------:R0:W2:Y:S01]  /*6e70*/  @P1 LDG.E.U8 R29, desc[UR10][R138.64] ;  /* 0x0000000a8a1d1981 */ /* 0x0000a2000c1e1100 */
[----:B------:R-:W-:Y:S01]  /*6e80*/  PRMT R92, RZ, 0x7610, R92 ;  /* 0x00007610ff5c7816 */ /* 0x000fe2000000005c */
[C---:B-1----:R-:W-:Y:S01]  /*6e90*/  VIADD R132, R198.reuse, UR75 ;  /* 0x0000004bc6847c36 */ /* 0x042fe20008000000 */
[----:B------:R-:W-:Y:S01]  /*6ea0*/  IADD3.X R133, PT, PT, R199, UR62, RZ, P4, !PT ;  /* 0x0000003ec7857c10 */ /* 0x000fe2000a7fe4ff */
[----:B------:R1:W2:Y:S01]  /*6eb0*/  @P1 LDG.E.U8 R25, desc[UR10][R134.64] ;  /* 0x0000000a86191981 */ /* 0x0002a2000c1e1100 */
[----:B0-----:R-:W-:-:S03]  /*6ec0*/  IADD3 R138, P4, PT, R198, UR33, RZ ;  /* 0x00000021c68a7c10 */ /* 0x001fc6000ff9e0ff */
[----:B------:R1:W-:Y:S01]  /*6ed0*/  STL.64 [R1+0x588], R134 ;  /* 0x0005888601007387 */ /* 0x0003e20000100a00 */
[----:B------:R-:W-:-:S03]  /*6ee0*/  IADD3.X R139, PT, PT, R199, UR61, RZ, P4, !PT ;  /* 0x0000003dc78b7c10 */ /* 0x000fc6000a7fe4ff */
[----:B------:R0:W-:Y:S01]  /*6ef0*/  STL.64 [R1+0x7f8], R132 ;  /* 0x0007f88401007387 */ /* 0x0001e20000100a00 */
[----:B------:R-:W-:-:S03]  /*6f00*/  PRMT R50, RZ, 0x7610, R50 ;  /* 0x00007610ff327816 */ /* 0x000fc60000000032 */
[----:B------:R0:W2:Y:S01]  /*6f10*/  @P1 LDG.E.U8 R121, desc[UR10][R132.64] ;  /* 0x0000000a84791981 */ /* 0x0000a2000c1e1100 */
[----:B-1----:R-:W-:-:S03]  /*6f20*/  IADD3 R134, P5, PT, R198, UR32, RZ ;  /* 0x00000020c6867c10 */ /* 0x002fc6000ffbe0ff */
[----:B------:R1:W-:Y:S01]  /*6f30*/  STL.64 [R1+0x708], R138 ;  /* 0x0007088a01007387 */ /* 0x0003e20000100a00 */
[----:B------:R-:W-:-:S03]  /*6f40*/  PRMT R21, RZ, 0x7610, R21 ;  /* 0x00007610ff157816 */ /* 0x000fc60000000015 */
[----:B------:R1:W2:Y:S01]  /*6f50*/  @P1 LDG.E.U8 R92, desc[UR10][R138.64] ;  /* 0x0000000a8a5c1981 */ /* 0x0002a2000c1e1100 */
[C---:B0-----:R-:W-:Y:S02]  /*6f60*/  IADD3 R132, P4, PT, R198.reuse, UR35, RZ ;  /* 0x00000023c6847c10 */ /* 0x041fe4000ff9e0ff */
[C---:B------:R-:W-:Y:S02]  /*6f70*/  IADD3.X R135, PT, PT, R199.reuse, UR60, RZ, P5, !PT ;  /* 0x0000003cc7877c10 */ /* 0x040fe4000affe4ff */
[----:B------:R-:W-:Y:S02]  /*6f80*/  IADD3.X R133, PT, PT, R199, UR63, RZ, P4, !PT ;  /* 0x0000003fc7857c10 */ /* 0x000fe4000a7fe4ff */
[----:B------:R-:W-:Y:S01]  /*6f90*/  PRMT R118, RZ, 0x7610, R118 ;  /* 0x00007610ff767816 */ /* 0x000fe20000000076 */
[----:B------:R0:W2:Y:S01]  /*6fa0*/  @P1 LDG.E.U8 R50, desc[UR10][R134.64] ;  /* 0x0000000a86321981 */ /* 0x0000a2000c1e1100 */
[----:B-1----:R-:W-:-:S03]  /*6fb0*/  IADD3 R138, P4, PT, R198, UR28, RZ ;  /* 0x0000001cc68a7c10 */ /* 0x002fc6000ff9e0ff */
[----:B------:R0:W-:Y:S01]  /*6fc0*/  STL.64 [R1+0x608], R134 ;  /* 0x0006088601007387 */ /* 0x0001e20000100a00 */
[----:B------:R-:W-:-:S03]  /*6fd0*/  IADD3.X R139, PT, PT, R199, UR58, RZ, P4, !PT ;  /* 0x0000003ac78b7c10 */ /* 0x000fc6000a7fe4ff */
[----:B------:R1:W-:Y:S01]  /*6fe0*/  STL.64 [R1+0x568], R132 ;  /* 0x0005688401007387 */ /* 0x0003e20000100a00 */
[----:B------:R-:W-:-:S03]  /*6ff0*/  PRMT R78, RZ, 0x7610, R78 ;  /* 0x00007610ff4e7816 */ /* 0x000fc6000000004e */
[----:B------:R1:W2:Y:S01]  /*7000*/  @P1 LDG.E.U8 R21, desc[UR10][R132.64] ;  /* 0x0000000a84151981 */ /* 0x0002a2000c1e1100 */
[----:B0-----:R-:W-:-:S03]  /*7010*/  IADD3 R134, P5, PT, R198, UR27, RZ ;  /* 0x0000001bc6867c10 */ /* 0x001fc6000ffbe0ff */
[----:B------:R0:W-:Y:S01]  /*7020*/  STL.64 [R1+0x7e8], R138 ;  /* 0x0007e88a01007387 */ /* 0x0001e20000100a00 */
[----:B------:R-:W-:-:S03]  /*7030*/  PRMT R46, RZ, 0x7610, R46 ;  /* 0x00007610ff2e7816 */ /* 0x000fc6000000002e */
[----:B------:R0:W2:Y:S01]  /*7040*/  @P1 LDG.E.U8 R118, desc[UR10][R138.64] ;  /* 0x0000000a8a761981 */ /* 0x0000a2000c1e1100 */
[C---:B-1----:R-:W-:Y:S02]  /*7050*/  IADD3 R132, P4, PT, R198.reuse, UR26, RZ ;  /* 0x0000001ac6847c10 */ /* 0x042fe4000ff9e0ff */
[C---:B------:R-:W-:Y:S02]  /*7060*/  IADD3.X R135, PT, PT, R199.reuse, UR57, RZ, P5, !PT ;  /* 0x00000039c7877c10 */ /* 0x040fe4000affe4ff */
[C---:B------:R-:W-:Y:S02]  /*7070*/  IADD3.X R133, PT, PT, R199.reuse, UR56, RZ, P4, !PT ;  /* 0x00000038c7857c10 */ /* 0x040fe4000a7fe4ff */
[----:B------:R-:W-:Y:S02]  /*7080*/  PRMT R17, RZ, 0x7610, R17 ;  /* 0x00007610ff117816 */ /* 0x000fe40000000011 */
[----:B0-----:R-:W-:Y:S01]  /*7090*/  IADD3 R138, P5, PT, R198, UR30, RZ ;  /* 0x0000001ec68a7c10 */ /* 0x001fe2000ffbe0ff */
[----:B------:R0:W-:Y:S03]  /*70a0*/  STL.64 [R1+0x6e8], R134 ;  /* 0x0006e88601007387 */ /* 0x0001e60000100a00 */
[----:B------:R-:W-:Y:S01]  /*70b0*/  IADD3.X R139, PT, PT, R199, UR59, RZ, P5, !PT ;  /* 0x0000003bc78b7c10 */ /* 0x000fe2000affe4ff */
[----:B------:R0:W2:Y:S01]  /*70c0*/  @P1 LDG.E.U8 R78, desc[UR10][R134.64] ;  /* 0x0000000a864e1981 */ /* 0x0000a2000c1e1100 */
[----:B------:R-:W-:-:S03]  /*70d0*/  PRMT R115, RZ, 0x7610, R115 ;  /* 0x00007610ff737816 */ /* 0x000fc60000000073 */
[----:B------:R1:W-:Y:S04]  /*70e0*/  STL.64 [R1+0x5e8], R132 ;  /* 0x0005e88401007387 */ /* 0x0003e80000100a00 */
[----:B------:R1:W2:Y:S01]  /*70f0*/  @P1 LDG.E.U8 R46, desc[UR10][R132.64] ;  /* 0x0000000a842e1981 */ /* 0x0002a2000c1e1100 */
[----:B0-----:R-:W-:Y:S02]  /*7100*/  IADD3 R134, P4, PT, R198, UR25, RZ ;  /* 0x00000019c6867c10 */ /* 0x001fe4000ff9e0ff */
[----:B------:R-:W-:Y:S01]  /*7110*/  PRMT R74, RZ, 0x7610, R74 ;  /* 0x00007610ff4a7816 */ /* 0x000fe2000000004a */
[----:B------:R0:W-:Y:S01]  /*7120*/  STL.64 [R1+0x548], R138 ;  /* 0x0005488a01007387 */ /* 0x0001e20000100a00 */
[----:B------:R-:W-:-:S03]  /*7130*/  IADD3.X R135, PT, PT, R199, UR55, RZ, P4, !PT ;  /* 0x00000037c7877c10 */ /* 0x000fc6000a7fe4ff */
[----:B------:R0:W2:Y:S01]  /*7140*/  @P1 LDG.E.U8 R17, desc[UR10][R138.64] ;  /* 0x0000000a8a111981 */ /* 0x0000a2000c1e1100 */
[C---:B-1----:R-:W-:Y:S02]  /*7150*/  IADD3 R132, P5, PT, R198.reuse, UR24, RZ ;  /* 0x00000018c6847c10 */ /* 0x042fe4000ffbe0ff */
[----:B------:R-:W-:Y:S01]  /*7160*/  PRMT R42, RZ, 0x7610, R42 ;  /* 0x00007610ff2a7816 */ /* 0x000fe2000000002a */
[----:B------:R1:W2:Y:S01]  /*7170*/  @P1 LDG.E.U8 R115, desc[UR10][R134.64] ;  /* 0x0000000a86731981 */ /* 0x0002a2000c1e1100 */
[C---:B------:R-:W-:Y:S02]  /*7180*/  IADD3.X R133, PT, PT, R199.reuse, UR54, RZ, P5, !PT ;  /* 0x00000036c7857c10 */ /* 0x040fe4000affe4ff */
[----:B0-----:R-:W-:Y:S01]  /*7190*/  IADD3 R138, P4, PT, R198, UR23, RZ ;  /* 0x00000017c68a7c10 */ /* 0x001fe2000ff9e0ff */
[----:B------:R1:W-:Y:S03]  /*71a0*/  STL.64 [R1+0x7c8], R134 ;  /* 0x0007c88601007387 */ /* 0x0003e60000100a00 */
[----:B------:R-:W-:Y:S01]  /*71b0*/  IADD3.X R139, PT, PT, R199, UR53, RZ, P4, !PT ;  /* 0x00000035c78b7c10 */ /* 0x000fe2000a7fe4ff */
        /* <DEDUP_REMOVED lines=24> */
[----:B------:R-:W-:Y:S02]  /*7340*/  IADD3.X R133, PT, PT, R199, UR48, RZ, P4, !PT ;  /* 0x00000030c7857c10 */ /* 0x000fe4000a7fe4ff */
[----:B------:R-:W-:Y:S01]  /*7350*/  PRMT R109, RZ, 0x7610, R109 ;  /* 0x00007610ff6d7816 */ /* 0x000fe2000000006d */
        /* <DEDUP_REMOVED lines=13> */
[C---:B------:R-:W-:Y:S02]  /*7430*/  IADD3.X R133, PT, PT, R199.reuse, UR69, RZ, P4, !PT ;  /* 0x00000045c7857c10 */ /* 0x040fe4000a7fe4ff */
[----:B-1----:R-:W-:Y:S01]  /*7440*/  IADD3 R138, P5, PT, R198, UR41, RZ ;  /* 0x00000029c68a7c10 */ /* 0x002fe2000ffbe0ff */
[----:B------:R0:W-:Y:S03]  /*7450*/  STL.64 [R1+0x688], R134 ;  /* 0x0006888601007387 */ /* 0x0001e60000100a00 */
[----:B------:R-:W-:Y:S01]  /*7460*/  IADD3.X R139, PT, PT, R199, UR73, RZ, P5, !PT ;  /* 0x00000049c78b7c10 */ /* 0x000fe2000affe4ff */
[----:B------:R0:W2:Y:S01]  /*7470*/  @P1 LDG.E.U8 R66, desc[UR10][R134.64] ;  /* 0x0000000a86421981 */ /* 0x0000a2000c1e1100 */
[----:B------:R-:W-:-:S03]  /*7480*/  PRMT R106, RZ, 0x7610, R106 ;  /* 0x00007610ff6a7816 */ /* 0x000fc6000000006a */
[----:B------:R1:W-:Y:S04]  /*7490*/  STL.64 [R1+0x148], R132 ;  /* 0x0001488401007387 */ /* 0x0003e80000100a00 */
[----:B------:R1:W2:Y:S01]  /*74a0*/  @P1 LDG.E.U8 R34, desc[UR10][R132.64] ;  /* 0x0000000a84221981 */ /* 0x0002a2000c1e1100 */
[C---:B0-----:R-:W-:Y:S02]  /*74b0*/  IADD3 R134, P4, PT, R198.reuse, UR43, RZ ;  /* 0x0000002bc6867c10 */ /* 0x041fe4000ff9e0ff */
[----:B------:R-:W-:Y:S02]  /*74c0*/  PRMT R62, RZ, 0x7610, R62 ;  /* 0x00007610ff3e7816 */ /* 0x000fe4000000003e */
[C---:B------:R-:W-:Y:S02]  /*74d0*/  IADD3.X R135, PT, PT, R199.reuse, UR72, RZ, P4, !PT ;  /* 0x00000048c7877c10 */ /* 0x040fe4000a7fe4ff */
[----:B-1----:R-:W-:Y:S01]  /*74e0*/  IADD3 R132, P5, PT, R198, UR39, RZ ;  /* 0x00000027c6847c10 */ /* 0x002fe2000ffbe0ff */
[----:B------:R-:W-:Y:S03]  /*74f0*/  STL.64 [R1+0x4e8], R138 ;  /* 0x0004e88a01007387 */ /* 0x000fe60000100a00 */
[----:B------:R-:W-:Y:S01]  /*7500*/  IADD3.X R133, PT, PT, R199, UR74, RZ, P5, !PT ;  /* 0x0000004ac7857c10 */ /* 0x000fe2000affe4ff */
[----:B------:R0:W-:Y:S01]  /*7510*/  STL.64 [R1+0x768], R134 ;  /* 0x0007688601007387 */ /* 0x0001e20000100a00 */
[----:B------:R-:W-:-:S03]  /*7520*/  PRMT R5, RZ, 0x7610, R5 ;  /* 0x00007610ff057816 */ /* 0x000fc60000000005 */
[----:B------:R0:W2:Y:S01]  /*7530*/  @P1 LDG.E.U8 R106, desc[UR10][R134.64] ;  /* 0x0000000a866a1981 */ /* 0x0000a2000c1e1100 */
[----:B------:R-:W-:-:S03]  /*7540*/  PRMT R130, RZ, 0x7610, R130 ;  /* 0x00007610ff827816 */ /* 0x000fc60000000082 */
[----:B------:R1:W-:Y:S04]  /*7550*/  STL.64 [R1+0x668], R132 ;  /* 0x0006688401007387 */ /* 0x0003e80000100a00 */
[----:B------:R1:W2:Y:S01]  /*7560*/  @P1 LDG.E.U8 R62, desc[UR10][R132.64] ;  /* 0x0000000a843e1981 */ /* 0x0002a2000c1e1100 */
[C---:B0-----:R-:W-:Y:S02]  /*7570*/  IADD3 R134, P4, PT, R198.reuse, UR13, RZ ;  /* 0x0000000dc6867c10 */ /* 0x041fe4000ff9e0ff */
[----:B------:R-:W-:Y:S01]  /*7580*/  PRMT R128, RZ, 0x7610, R128 ;  /* 0x00007610ff807816 */ /* 0x000fe20000000080 */
[----:B------:R0:W2:Y:S01]  /*7590*/  @P1 LDG.E.U8 R5, desc[UR10][R138.64] ;  /* 0x0000000a8a051981 */ /* 0x0000a2000c1e1100 */
[----:B------:R-:W-:Y:S02]  /*75a0*/  IADD3.X R135, PT, PT, R199, UR45, RZ, P4, !PT ;  /* 0x0000002dc7877c10 */ /* 0x000fe4000a7fe4ff */
[----:B-1----:R-:W-:-:S03]  /*75b0*/  IADD3 R132, P5, PT, R198, UR42, RZ ;  /* 0x0000002ac6847c10 */ /* 0x002fc6000ffbe0ff */
[----:B------:R1:W2:Y:S01]  /*75c0*/  @P1 LDG.E.U8 R130, desc[UR10][R134.64] ;  /* 0x0000000a86821981 */ /* 0x0002a2000c1e1100 */
[----:B------:R-:W-:-:S03]  /*75d0*/  IADD3.X R133, PT, PT, R199, UR71, RZ, P5, !PT ;  /* 0x00000047c7857c10 */ /* 0x000fc6000affe4ff */
[----:B------:R1:W-:Y:S01]  /*75e0*/  STL.64 [R1+0x128], R134 ;  /* 0x0001288601007387 */ /* 0x0003e20000100a00 */
[----:B------:R-:W-:Y:S02]  /*75f0*/  LEA.HI.X.SX32 R201, R3, UR14, 0x1, P3 ;  /* 0x0000000e03c97c11 */ /* 0x000fe400098f0eff */
[----:B0-----:R-:W-:Y:S01]  /*7600*/  IADD3 R138, P3, PT, R200, UR15, RZ ;  /* 0x0000000fc88a7c10 */ /* 0x001fe2000ff7e0ff */
[----:B------:R0:W-:Y:S01]  /*7610*/  STL.64 [R1+0x4c8], R132 ;  /* 0x0004c88401007387 */ /* 0x0001e20000100a00 */
[----:B------:R-:W-:-:S03]  /*7620*/  PRMT R57, RZ, 0x7610, R57 ;  /* 0x00007610ff397816 */ /* 0x000fc60000000039 */
[----:B------:R0:W2:Y:S01]  /*7630*/  @P1 LDG.E.U8 R128, desc[UR10][R132.64] ;  /* 0x0000000a84801981 */ /* 0x0000a2000c1e1100 */
[C---:B------:R-:W-:Y:S02]  /*7640*/  IADD3.X R139, PT, PT, R201.reuse, UR46, RZ, P3, !PT ;  /* 0x0000002ec98b7c10 */ /* 0x040fe40009ffe4ff */
[C---:B-1----:R-:W-:Y:S02]  /*7650*/  IADD3 R134, P4, PT, R200.reuse, UR12, RZ ;  /* 0x0000000cc8867c10 */ /* 0x042fe4000ff9e0ff */
[----:B------:R-:W-:Y:S02]  /*7660*/  PRMT R28, RZ, 0x7610, R28 ;  /* 0x00007610ff1c7816 */ /* 0x000fe4000000001c */
[----:B0-----:R-:W-:Y:S02]  /*7670*/  IADD3 R132, P5, PT, R200, UR16, RZ ;  /* 0x00000010c8847c10 */ /* 0x001fe4000ffbe0ff */
[C---:B------:R-:W-:Y:S02]  /*7680*/  IADD3.X R135, PT, PT, R201.reuse, UR68, RZ, P4, !PT ;  /* 0x00000044c9877c10 */ /* 0x040fe4000a7fe4ff */
[----:B------:R-:W-:Y:S01]  /*7690*/  IADD3.X R133, PT, PT, R201, UR67, RZ, P5, !PT ;  /* 0x00000043c9857c10 */ /* 0x000fe2000affe4ff */
[----:B------:R-:W-:Y:S01]  /*76a0*/  STL.64 [R1+0x740], R138 ;  /* 0x0007408a01007387 */ /* 0x000fe20000100a00 */
[----:B------:R-:W-:-:S03]  /*76b0*/  PRMT R123, RZ, 0x7610, R123 ;  /* 0x00007610ff7b7816 */ /* 0x000fc6000000007b */
[----:B------:R0:W-:Y:S04]  /*76c0*/  STL.64 [R1+0x640], R134 ;  /* 0x0006408601007387 */ /* 0x0001e80000100a00 */
[----:B------:R0:W2:Y:S01]  /*76d0*/  @P1 LDG.E.U8 R57, desc[UR10][R134.64] ;  /* 0x0000000a86391981 */ /* 0x0000a2000c1e1100 */
[----:B------:R-:W-:-:S03]  /*76e0*/  IADD3.X R137, PT, PT, R201, UR29, RZ, P2, !PT ;  /* 0x0000001dc9897c10 */ /* 0x000fc600097fe4ff */
[----:B------:R1:W-:Y:S04]  /*76f0*/  STL.64 [R1+0x5a0], R132 ;  /* 0x0005a08401007387 */ /* 0x0003e80000100a00 */
[----:B------:R1:W2:Y:S01]  /*7700*/  @P1 LDG.E.U8 R28, desc[UR10][R132.64] ;  /* 0x0000000a841c1981 */ /* 0x0002a2000c1e1100 */
[C---:B0-----:R-:W-:Y:S02]  /*7710*/  IADD3 R134, P3, PT, R200.reuse, UR34, RZ ;  /* 0x00000022c8867c10 */ /* 0x041fe4000ff7e0ff */
[----:B------:R-:W-:Y:S01]  /*7720*/  PRMT R53, RZ, 0x7610, R53 ;  /* 0x00007610ff357816 */ /* 0x000fe20000000035 */
[----:B------:R0:W2:Y:S01]  /*7730*/  @P1 LDG.E.U8 R123, desc[UR10][R136.64] ;  /* 0x0000000a887b1981 */ /* 0x0000a2000c1e1100 */
[----:B------:R-:W-:Y:S02]  /*7740*/  IADD3.X R135, PT, PT, R201, UR66, RZ, P3, !PT ;  /* 0x00000042c9877c10 */ /* 0x000fe40009ffe4ff */
[----:B-1----:R-:W-:Y:S01]  /*7750*/  IADD3 R132, P4, PT, R200, UR37, RZ ;  /* 0x00000025c8847c10 */ /* 0x002fe2000ff9e0ff */
[----:B------:R0:W-:Y:S01]  /*7760*/  STL.64 [R1+0x810], R136 ;  /* 0x0008108801007387 */ /* 0x0001e20000100a00 */
[----:B------:R-:W-:-:S02]  /*7770*/  PRMT R94, RZ, 0x7610, R94 ;  /* 0x00007610ff5e7816 */ /* 0x000fc4000000005e */
[----:B------:R-:W-:Y:S01]  /*7780*/  IADD3.X R133, PT, PT, R201, UR65, RZ, P4, !PT ;  /* 0x00000041c9857c10 */ /* 0x000fe2000a7fe4ff */
[----:B------:R-:W-:Y:S01]  /*7790*/  STL.64 [R1+0x720], R134 ;  /* 0x0007208601007387 */ /* 0x000fe20000100a00 */
[----:B------:R-:W-:-:S03]  /*77a0*/  IADD3 RZ, P2, PT, R200, UR31, RZ ;  /* 0x0000001fc8ff7c10 */ /* 0x000fc6000ff5e0ff */
[----:B------:R1:W-:Y:S01]  /*77b0*/  STL.64 [R1+0x620], R132 ;  /* 0x0006208401007387 */ /* 0x0003e20000100a00 */
[----:B------:R-:W-:Y:S02]  /*77c0*/  PRMT R24, RZ, 0x7610, R24 ;  /* 0x00007610ff187816 */ /* 0x000fe40000000018 */
[C---:B0-----:R-:W-:Y:S01]  /*77d0*/  IADD3 R136, P4, PT, R200.reuse, UR36, RZ ;  /* 0x00000024c8887c10 */ /* 0x041fe2000ff9e0ff */
[----:B------:R1:W2:Y:S01]  /*77e0*/  @P1 LDG.E.U8 R53, desc[UR10][R132.64] ;  /* 0x0000000a84351981 */ /* 0x0002a2000c1e1100 */
[----:B------:R-:W-:Y:S02]  /*77f0*/  PRMT R120, RZ, 0x7610, R120 ;  /* 0x00007610ff787816 */ /* 0x000fe40000000078 */
[C---:B------:R-:W-:Y:S01]  /*7800*/  IADD3.X R137, PT, PT, R201.reuse, UR64, RZ, P4, !PT ;  /* 0x00000040c9897c10 */ /* 0x040fe2000a7fe4ff */
[----:B------:R0:W2:Y:S01]  /*7810*/  @P1 LDG.E.U8 R94, desc[UR10][R134.64] ;  /* 0x0000000a865e1981 */ /* 0x0000a2000c1e1100 */
[----:B------:R-:W-:Y:S02]  /*7820*/  PRMT R81, RZ, 0x7610, R81 ;  /* 0x00007610ff517816 */ /* 0x000fe40000000051 */
[C---:B-1----:R-:W-:Y:S01]  /*7830*/  IADD3 R132, P3, PT, R200.reuse, UR33, RZ ;  /* 0x00000021c8847c10 */ /* 0x042fe2000ff7e0ff */
[----:B------:R1:W2:Y:S01]  /*7840*/  @P1 LDG.E.U8 R24, desc[UR10][R136.64] ;  /* 0x0000000a88181981 */ /* 0x0002a2000c1e1100 */
[----:B0-----:R-:W-:Y:S01]  /*7850*/  VIADD R134, R200, UR75 ;  /* 0x0000004bc8867c36 */ /* 0x001fe20008000000 */
[----:B------:R-:W-:-:S02]  /*7860*/  IADD3.X R135, PT, PT, R201, UR62, RZ, P2, !PT ;  /* 0x0000003ec9877c10 */ /* 0x000fc400097fe4ff */
[----:B------:R-:W-:Y:S01]  /*7870*/  IADD3.X R133, PT, PT, R201, UR61, RZ, P3, !PT ;  /* 0x0000003dc9857c10 */ /* 0x000fe20009ffe4ff */
[----:B------:R1:W-:Y:S01]  /*7880*/  STL.64 [R1+0x580], R136 ;  /* 0x0005808801007387 */ /* 0x0003e20000100a00 */
[----:B------:R-:W-:-:S03]  /*7890*/  PRMT R49, RZ, 0x7610, R49 ;  /* 0x00007610ff317816 */ /* 0x000fc60000000031 */
[----:B------:R0:W-:Y:S04]  /*78a0*/  STL.64 [R1+0x840], R134 ;  /* 0x0008408601007387 */ /* 0x0001e80000100a00 */
        /* <DEDUP_REMOVED lines=8> */
[----:B------:R-:W-:Y:S02]  /*7930*/  PRMT R117, RZ, 0x7610, R117 ;  /* 0x00007610ff757816 */ /* 0x000fe40000000075 */
[----:B-1----:R-:W-:Y:S01]  /*7940*/  IADD3 R132, P2, PT, R200, UR28, RZ ;  /* 0x0000001cc8847c10 */ /* 0x002fe2000ff5e0ff */
[----:B------:R0:W-:Y:S03]  /*7950*/  STL.64 [R1+0x600], R136 ;  /* 0x0006008801007387 */ /* 0x0001e60000100a00 */
[----:B------:R-:W-:Y:S01]  /*7960*/  IADD3.X R133, PT, PT, R201, UR58, RZ, P2, !PT ;  /* 0x0000003ac9857c10 */ /* 0x000fe200097fe4ff */
[----:B------:R0:W2:Y:S01]  /*7970*/  @P1 LDG.E.U8 R49, desc[UR10][R136.64] ;  /* 0x0000000a88311981 */ /* 0x0000a2000c1e1100 */
[----:B------:R-:W-:-:S03]  /*7980*/  PRMT R77, RZ, 0x7610, R77 ;  /* 0x00007610ff4d7816 */ /* 0x000fc6000000004d */
[----:B------:R1:W-:Y:S04]  /*7990*/  STL.64 [R1+0x560], R134 ;  /* 0x0005608601007387 */ /* 0x0003e80000100a00 */
        /* <DEDUP_REMOVED lines=8> */
[----:B0-----:R-:W-:Y:S02]  /*7a20*/  IADD3 R132, P4, PT, R200, UR30, RZ ;  /* 0x0000001ec8847c10 */ /* 0x001fe4000ff9e0ff */
[----:B------:R-:W-:Y:S01]  /*7a30*/  PRMT R16, RZ, 0x7610, R16 ;  /* 0x00007610ff107816 */ /* 0x000fe20000000010 */
[----:B------:R0:W-:Y:S01]  /*7a40*/  STL.64 [R1+0x6e0], R136 ;  /* 0x0006e08801007387 */ /* 0x0001e20000100a00 */
[----:B------:R-:W-:-:S03]  /*7a50*/  IADD3.X R133, PT, PT, R201, UR59, RZ, P4, !PT ;  /* 0x0000003bc9857c10 */ /* 0x000fc6000a7fe4ff */
        /* <DEDUP_REMOVED lines=45> */
[----:B------:R0:W2:Y:S04]  /*7d30*/  @P1 LDG.E.U8 R37, desc[UR10][R136.64] ;  /* 0x0000000a88251981 */ /* 0x0000a8000c1e1100 */
        /* <DEDUP_REMOVED lines=11> */
[----:B------:R-:W-:Y:S01]  /*7df0*/  STL.64 [R1+0x680], R136 ;  /* 0x0006808801007387 */ /* 0x000fe20000100a00 */
[----:B------:R-:W-:Y:S01]  /*7e00*/  IADD3.X R133, PT, PT, R201, UR73, RZ, P4, !PT ;  /* 0x00000049c9857c10 */ /* 0x000fe2000a7fe4ff */
[----:B---3--:R-:W-:-:S02]  /*7e10*/  IMAD R3, R7, 0x80, R3 ;  /* 0x0000008007037824 */ /* 0x008fc400078e0203 */
[----:B------:R0:W-:Y:S01]  /*7e20*/  STL.64 [R1+0x140], R134 ;  /* 0x0001408601007387 */ /* 0x0001e20000100a00 */
[----:B------:R-:W-:-:S03]  /*7e30*/  PRMT R65, RZ, 0x7610, R65 ;  /* 0x00007610ff417816 */ /* 0x000fc60000000041 */
[----:B------:R0:W3:Y:S01]  /*7e40*/  @P1 LDG.E.U8 R33, desc[UR10][R134.64] ;  /* 0x0000000a86211981 */ /* 0x0000e2000c1e1100 */
[----:B------:R-:W-:-:S03]  /*7e50*/  PRMT R99, RZ, 0x7610, R99 ;  /* 0x00007610ff637816 */ /* 0x000fc60000000063 */
[----:B------:R1:W-:Y:S04]  /*7e60*/  STL.64 [R1+0x4e0], R132 ;  /* 0x0004e08401007387 */ /* 0x0003e80000100a00 */
[----:B------:R1:W2:Y:S01]  /*7e70*/  @P1 LDG.E.U8 R4, desc[UR10][R132.64] ;  /* 0x0000000a84041981 */ /* 0x0002a2000c1e1100 */
[C---:B0-----:R-:W-:Y:S02]  /*7e80*/  IADD3 R134, P3, PT, R200.reuse, UR43, RZ ;  /* 0x0000002bc8867c10 */ /* 0x041fe4000ff7e0ff */
[----:B------:R-:W-:Y:S01]  /*7e90*/  IADD3 R202, P2, PT, R3, UR9, RZ ;  /* 0x0000000903ca7c10 */ /* 0x000fe2000ff5e0ff */
[----:B------:R0:W2:Y:S01]  /*7ea0*/  @P1 LDG.E.U8 R65, desc[UR10][R136.64] ;  /* 0x0000000a88411981 */ /* 0x0000a2000c1e1100 */
[----:B------:R-:W-:Y:S01]  /*7eb0*/  IADD3.X R135, PT, PT, R201, UR72, RZ, P3, !PT ;  /* 0x00000048c9877c10 */ /* 0x000fe20009ffe4ff */
[----:B------:R-:W4:Y:S01]  /*7ec0*/  LDCU UR9, c[0x0][0x3c4] ;  /* 0x00007880ff0977ac */ /* 0x000f220008000800 */
[----:B-1----:R-:W-:-:S03]  /*7ed0*/  IADD3 R132, P4, PT, R200, UR39, RZ ;  /* 0x00000027c8847c10 */ /* 0x002fc6000ff9e0ff */
[----:B------:R1:W2:Y:S01]  /*7ee0*/  @P1 LDG.E.U8 R99, desc[UR10][R134.64] ;  /* 0x0000000a86631981 */ /* 0x0002a2000c1e1100 */
[----:B------:R-:W-:Y:S02]  /*7ef0*/  PRMT R61, RZ, 0x7610, R61 ;  /* 0x00007610ff3d7816 */ /* 0x000fe4000000003d */
[----:B------:R-:W-:Y:S01]  /*7f00*/  IADD3.X R133, PT, PT, R201, UR74, RZ, P4, !PT ;  /* 0x0000004ac9857c10 */ /* 0x000fe2000a7fe4ff */
[----:B------:R1:W-:Y:S01]  /*7f10*/  STL.64 [R1+0x760], R134 ;  /* 0x0007608601007387 */ /* 0x0003e20000100a00 */
[----:B------:R-:W-:Y:S02]  /*7f20*/  LEA.HI.X.SX32 R203, R3, UR14, 0x1, P2 ;  /* 0x0000000e03cb7c11 */ /* 0x000fe400090f0eff */
[----:B0-----:R-:W-:Y:S01]  /*7f30*/  IADD3 R136, P2, PT, R202, UR15, RZ ;  /* 0x0000000fca887c10 */ /* 0x001fe2000ff5e0ff */
[----:B------:R0:W-:Y:S04]  /*7f40*/  STL.64 [R1+0x660], R132 ;  /* 0x0006608401007387 */ /* 0x0001e80000100a00 */
[----:B------:R0:W2:Y:S01]  /*7f50*/  @P1 LDG.E.U8 R61, desc[UR10][R132.64] ;  /* 0x0000000a843d1981 */ /* 0x0000a2000c1e1100 */
[----:B------:R-:W-:-:S02]  /*7f60*/  IADD3.X R137, PT, PT, R203, UR46, RZ, P2, !PT ;  /* 0x0000002ecb897c10 */ /* 0x000fc400097fe4ff */
[C---:B-1----:R-:W-:Y:S01]  /*7f70*/  IADD3 R134, P3, PT, R202.reuse, UR12, RZ ;  /* 0x0000000cca867c10 */ /* 0x042fe2000ff7e0ff */
[----:B------:R-:W1:Y:S01]  /*7f80*/  LDCU UR12, c[0x0][0x3c4] ;  /* 0x00007880ff0c77ac */ /* 0x000e620008000800 */
[----:B------:R-:W-:Y:S02]  /*7f90*/  PRMT R27, RZ, 0x7610, R27 ;  /* 0x00007610ff1b7816 */ /* 0x000fe4000000001b */
[----:B0-----:R-:W-:Y:S02]  /*7fa0*/  IADD3 R132, P4, PT, R202, UR16, RZ ;  /* 0x00000010ca847c10 */ /* 0x001fe4000ff9e0ff */
[C---:B------:R-:W-:Y:S02]  /*7fb0*/  IADD3.X R135, PT, PT, R203.reuse, UR68, RZ, P3, !PT ;  /* 0x00000044cb877c10 */ /* 0x040fe40009ffe4ff */
[----:B------:R-:W-:Y:S02]  /*7fc0*/  IADD3.X R133, PT, PT, R203, UR67, RZ, P4, !PT ;  /* 0x00000043cb857c10 */ /* 0x000fe4000a7fe4ff */
[----:B------:R-:W-:Y:S01]  /*7fd0*/  PRMT R97, RZ, 0x7610, R97 ;  /* 0x00007610ff617816 */ /* 0x000fe20000000061 */
[----:B------:R-:W-:Y:S01]  /*7fe0*/  STL.64 [R1+0x738], R136 ;  /* 0x0007388801007387 */ /* 0x000fe20000100a00 */
[----:B------:R-:W-:-:S03]  /*7ff0*/  PRMT R83, RZ, 0x7610, R83 ;  /* 0x00007610ff537816 */ /* 0x000fc60000000053 */
[----:B------:R-:W-:Y:S01]  /*8000*/  STL.64 [R1+0x638], R134 ;  /* 0x0006388601007387 */ /* 0x000fe20000100a00 */
[----:B------:R-:W-:-:S03]  /*8010*/  PRMT R56, RZ, 0x7610, R56 ;  /* 0x00007610ff387816 */ /* 0x000fc60000000038 */
[----:B------:R0:W-:Y:S04]  /*8020*/  STL.64 [R1+0x598], R132 ;  /* 0x0005988401007387 */ /* 0x0001e80000100a00 */
[----:B------:R0:W2:Y:S04]  /*8030*/  @P1 LDG.E.U8 R27, desc[UR10][R132.64] ;  /* 0x0000000a841b1981 */ /* 0x0000a8000c1e1100 */
[----:B------:R1:W2:Y:S04]  /*8040*/  @P1 LDG.E.U8 R97, desc[UR10][R138.64] ;  /* 0x0000000a8a611981 */ /* 0x0002a8000c1e1100 */
[----:B------:R4:W2:Y:S01]  /*8050*/  @P1 LDG.E.U8 R83, desc[UR10][R136.64] ;  /* 0x0000000a88531981 */ /* 0x0008a2000c1e1100 */
[----:B0-----:R-:W0:Y:S01]  /*8060*/  LDC R132, c[0x0][0x3c4] ;  /* 0x0000f100ff847b82 */ /* 0x001e220000000800 */
[----:B------:R-:W-:-:S02]  /*8070*/  PRMT R52, RZ, 0x7610, R52 ;  /* 0x00007610ff347816 */ /* 0x000fc40000000034 */
[----:B------:R5:W2:Y:S01]  /*8080*/  @P1 LDG.E.U8 R56, desc[UR10][R134.64] ;  /* 0x0000000a86381981 */ /* 0x000aa2000c1e1100 */
[C---:B-1----:R-:W-:Y:S02]  /*8090*/  IADD3 R138, P2, PT, R202.reuse, UR34, RZ ;  /* 0x00000022ca8a7c10 */ /* 0x042fe4000ff5e0ff */
[C---:B----4-:R-:W-:Y:S02]  /*80a0*/  IADD3 R136, P3, PT, R202.reuse, UR37, RZ ;  /* 0x00000025ca887c10 */ /* 0x050fe4000ff7e0ff */
[C---:B------:R-:W-:Y:S02]  /*80b0*/  IADD3.X R139, PT, PT, R203.reuse, UR66, RZ, P2, !PT ;  /* 0x00000042cb8b7c10 */ /* 0x040fe400097fe4ff */
[----:B------:R-:W-:Y:S02]  /*80c0*/  IADD3.X R137, PT, PT, R203, UR65, RZ, P3, !PT ;  /* 0x00000041cb897c10 */ /* 0x000fe40009ffe4ff */
[----:B-----5:R-:W-:Y:S01]  /*80d0*/  IADD3 R134, P4, PT, R202, UR36, RZ ;  /* 0x00000024ca867c10 */ /* 0x020fe2000ff9e0ff */
[----:B------:R-:W-:Y:S01]  /*80e0*/  STL.64 [R1+0x718], R138 ;  /* 0x0007188a01007387 */ /* 0x000fe20000100a00 */
[----:B------:R-:W-:-:S02]  /*80f0*/  PRMT R23, RZ, 0x7610, R23 ;  /* 0x00007610ff177816 */ /* 0x000fc40000000017 */
[----:B------:R-:W-:Y:S01]  /*8100*/  IADD3.X R135, PT, PT, R203, UR64, RZ, P4, !PT ;  /* 0x00000040cb877c10 */ /* 0x000fe2000a7fe4ff */
[----:B------:R1:W-:Y:S01]  /*8110*/  STL.64 [R1+0x618], R136 ;  /* 0x0006188801007387 */ /* 0x0003e20000100a00 */
[----:B------:R-:W-:-:S03]  /*8120*/  IADD3 RZ, P2, PT, R202, UR31, RZ ;  /* 0x0000001fcaff7c10 */ /* 0x000fc6000ff5e0ff */
[----:B------:R1:W4:Y:S01]  /*8130*/  @P1 LDG.E.U8 R52, desc[UR10][R136.64] ;  /* 0x0000000a88341981 */ /* 0x000322000c1e1100 */
[----:B------:R-:W-:Y:S02]  /*8140*/  PRMT R19, RZ, 0x7610, R19 ;  /* 0x00007610ff137816 */ /* 0x000fe40000000013 */
[----:B------:R-:W-:Y:S01]  /*8150*/  PRMT R89, RZ, 0x7610, R89 ;  /* 0x00007610ff597816 */ /* 0x000fe20000000059 */
[----:B------:R5:W-:Y:S04]  /*8160*/  STL.64 [R1+0x578], R134 ;  /* 0x0005788601007387 */ /* 0x000be80000100a00 */
[----:B------:R5:W2:Y:S01]  /*8170*/  @P1 LDG.E.U8 R23, desc[UR10][R134.64] ;  /* 0x0000000a86171981 */ /* 0x000aa2000c1e1100 */
[----:B-1----:R-:W-:-:S04]  /*8180*/  IADD3 R136, P3, PT, R202, UR35, RZ ;  /* 0x00000023ca887c10 */ /* 0x002fc8000ff7e0ff */
[C---:B------:R-:W-:Y:S01]  /*8190*/  IADD3.X R137, PT, PT, R203.reuse, UR63, RZ, P3, !PT ;  /* 0x0000003fcb897c10 */ /* 0x040fe20009ffe4ff */
[----:B-----5:R-:W-:Y:S01]  /*81a0*/  VIADD R134, R202, UR75 ;  /* 0x0000004bca867c36 */ /* 0x020fe20008000000 */
[----:B------:R-:W-:-:S03]  /*81b0*/  IADD3.X R135, PT, PT, R203, UR62, RZ, P2, !PT ;  /* 0x0000003ecb877c10 */ /* 0x000fc600097fe4ff */
[----:B------:R1:W5:Y:S01]  /*81c0*/  @P1 LDG.E.U8 R19, desc[UR10][R136.64] ;  /* 0x0000000a88131981 */ /* 0x000362000c1e1100 */
[----:B------:R-:W-:-:S03]  /*81d0*/  IADD3 RZ, P2, PT, R198, UR9, RZ ;  /* 0x00000009c6ff7c10 */ /* 0x000fc6000ff5e0ff */
[----:B------:R1:W-:Y:S04]  /*81e0*/  STL.64 [R1+0x558], R136 ;  /* 0x0005588801007387 */ /* 0x0003e80000100a00 */
[----:B------:R0:W-:Y:S04]  /*81f0*/  STL.64 [R1+0x838], R134 ;  /* 0x0008388601007387 */ /* 0x0001e80000100a00 */
[----:B------:R0:W2:Y:S01]  /*8200*/  @P1 LDG.E.U8 R89, desc[UR10][R134.64] ;  /* 0x0000000a86591981 */ /* 0x0000a2000c1e1100 */
[----:B-1----:R-:W-:Y:S01]  /*8210*/  IADD3.X R137, PT, PT, R199, UR29, RZ, P2, !PT ;  /* 0x0000001dc7897c10 */ /* 0x002fe200097fe4ff */
[----:B0-----:R-:W-:Y:S01]  /*8220*/  IMAD.IADD R136, R198, 0x1, R132 ;  /* 0x00000001c6887824 */ /* 0x001fe200078e0284 */
[----:B------:R-:W-:-:S02]  /*8230*/  IADD3 R132, P3, PT, R202, UR32, RZ ;  /* 0x00000020ca847c10 */ /* 0x000fc4000ff7e0ff */
[----:B------:R-:W-:Y:S02]  /*8240*/  IADD3 R134, P2, PT, R202, UR33, RZ ;  /* 0x00000021ca867c10 */ /* 0x000fe4000ff5e0ff */
[----:B------:R-:W-:Y:S02]  /*8250*/  PRMT R91, RZ, 0x7610, R91 ;  /* 0x00007610ff5b7816 */ /* 0x000fe4000000005b */
[----:B------:R-:W-:Y:S02]  /*8260*/  PRMT R80, RZ, 0x7610, R80 ;  /* 0x00007610ff507816 */ /* 0x000fe40000000050 */
[C---:B------:R-:W-:Y:S02]  /*8270*/  IADD3.X R135, PT, PT, R203.reuse, UR61, RZ, P2, !PT ;  /* 0x0000003dcb877c10 */ /* 0x040fe400097fe4ff */
[----:B------:R-:W-:Y:S01]  /*8280*/  PRMT R48, RZ, 0x7610, R48 ;  /* 0x00007610ff307816 */ /* 0x000fe20000000030 */
[----:B------:R0:W-:Y:S01]  /*8290*/  STL.64 [R1+0x848], R136 ;  /* 0x0008488801007387 */ /* 0x0001e20000100a00 */
[----:B------:R-:W-:-:S02]  /*82a0*/  IADD3.X R133, PT, PT, R203, UR60, RZ, P3, !PT ;  /* 0x0000003ccb857c10 */ /* 0x000fc40009ffe4ff */
[----:B------:R-:W-:Y:S01]  /*82b0*/  IADD3 RZ, P2, PT, R202, UR12, RZ ;  /* 0x0000000ccaff7c10 */ /* 0x000fe2000ff5e0ff */
[----:B------:R0:W3:Y:S01]  /*82c0*/  @P1 LDG.E.U8 R91, desc[UR10][R136.64] ;  /* 0x0000000a885b1981 */ /* 0x0000e2000c1e1100 */
[----:B------:R-:W-:-:S03]  /*82d0*/  PRMT R90, RZ, 0x7610, R90 ;  /* 0x00007610ff5a7816 */ /* 0x000fc6000000005a */
[----:B------:R1:W-:Y:S04]  /*82e0*/  STL.64 [R1+0x6f8], R134 ;  /* 0x0006f88601007387 */ /* 0x0003e80000100a00 */
[----:B------:R1:W3:Y:S01]  /*82f0*/  @P1 LDG.E.U8 R80, desc[UR10][R134.64] ;  /* 0x0000000a86501981 */ /* 0x0002e2000c1e1100 */
[----:B0-----:R-:W-:Y:S01]  /*8300*/  IMAD.IADD R136, R202, 0x1, R131 ;  /* 0x00000001ca887824 */ /* 0x001fe200078e0283 */
[----:B------:R-:W-:Y:S02]  /*8310*/  IADD3.X R137, PT, PT, R203, UR29, RZ, P2, !PT ;  /* 0x0000001dcb897c10 */ /* 0x000fe400097fe4ff */
[----:B------:R0:W-:Y:S01]  /*8320*/  STL.64 [R1+0x5f8], R132 ;  /* 0x0005f88401007387 */ /* 0x0001e20000100a00 */
[----:B------:R-:W-:-:S03]  /*8330*/  PRMT R15, RZ, 0x7610, R15 ;  /* 0x00007610ff0f7816 */ /* 0x000fc6000000000f */
[----:B------:R0:W3:Y:S01]  /*8340*/  @P1 LDG.E.U8 R48, desc[UR10][R132.64] ;  /* 0x0000000a84301981 */ /* 0x0000e2000c1e1100 */
[----:B-1----:R-:W-:Y:S02]  /*8350*/  IADD3 R134, P3, PT, R202, UR30, RZ ;  /* 0x0000001eca867c10 */ /* 0x002fe4000ff7e0ff */
[----:B------:R-:W-:Y:S01]  /*8360*/  PRMT R88, RZ, 0x7610, R88 ;  /* 0x00007610ff587816 */ /* 0x000fe20000000058 */
[----:B------:R1:W-:Y:S01]  /*8370*/  STL.64 [R1+0x808], R136 ;  /* 0x0008088801007387 */ /* 0x0003e20000100a00 */
[----:B------:R-:W-:-:S03]  /*8380*/  IADD3.X R135, PT, PT, R203, UR59, RZ, P3, !PT ;  /* 0x0000003bcb877c10 */ /* 0x000fc60009ffe4ff */
[----:B------:R1:W3:Y:S01]  /*8390*/  @P1 LDG.E.U8 R90, desc[UR10][R136.64] ;  /* 0x0000000a885a1981 */ /* 0x0002e2000c1e1100 */
[C---:B0-----:R-:W-:Y:S02]  /*83a0*/  IADD3 R132, P2, PT, R202.reuse, UR28, RZ ;  /* 0x0000001cca847c10 */ /* 0x041fe4000ff5e0ff */
[----:B------:R-:W-:Y:S01]  /*83b0*/  PRMT R76, RZ, 0x7610, R76 ;  /* 0x00007610ff4c7816 */ /* 0x000fe2000000004c */
[----:B------:R0:W3:Y:S01]  /*83c0*/  @P1 LDG.E.U8 R15, desc[UR10][R134.64] ;  /* 0x0000000a860f1981 */ /* 0x0000e2000c1e1100 */
[C---:B------:R-:W-:Y:S02]  /*83d0*/  IADD3.X R133, PT, PT, R203.reuse, UR58, RZ, P2, !PT ;  /* 0x0000003acb857c10 */ /* 0x040fe400097fe4ff */
[----:B-1----:R-:W-:Y:S01]  /*83e0*/  IADD3 R136, P2, PT, R202, UR27, RZ ;  /* 0x0000001bca887c10 */ /* 0x002fe2000ff5e0ff */
[----:B------:R0:W-:Y:S03]  /*83f0*/  STL.64 [R1+0x538], R134 ;  /* 0x0005388601007387 */ /* 0x0001e60000100a00 */
[----:B------:R-:W-:Y:S01]  /*8400*/  IADD3.X R137, PT, PT, R203, UR57, RZ, P2, !PT ;  /* 0x00000039cb897c10 */ /* 0x000fe200097fe4ff */
[----:B------:R1:W-:Y:S01]  /*8410*/  STL.64 [R1+0x7d8], R132 ;  /* 0x0007d88401007387 */ /* 0x0003e20000100a00 */
[----:B------:R-:W-:-:S03]  /*8420*/  PRMT R44, RZ, 0x7610, R44 ;  /* 0x00007610ff2c7816 */ /* 0x000fc6000000002c */
[----:B------:R1:W3:Y:S01]  /*8430*/  @P1 LDG.E.U8 R88, desc[UR10][R132.64] ;  /* 0x0000000a84581981 */ /* 0x0002e2000c1e1100 */
[----:B0-----:R-:W-:-:S03]  /*8440*/  IADD3 R134, P3, PT, R202, UR26, RZ ;  /* 0x0000001aca867c10 */ /* 0x001fc6000ff7e0ff */
[----:B------:R0:W-:Y:S01]  /*8450*/  STL.64 [R1+0x6d8], R136 ;  /* 0x0006d88801007387 */ /* 0x0001e20000100a00 */
[----:B------:R-:W-:-:S03]  /*8460*/  PRMT R87, RZ, 0x7610, R87 ;  /* 0x00007610ff577816 */ /* 0x000fc60000000057 */
[----:B------:R0:W3:Y:S01]  /*8470*/  @P1 LDG.E.U8 R76, desc[UR10][R136.64] ;  /* 0x0000000a884c1981 */ /* 0x0000e2000c1e1100 */
[C---:B-1----:R-:W-:Y:S02]  /*8480*/  IADD3 R132, P2, PT, R202.reuse, UR25, RZ ;  /* 0x00000019ca847c10 */ /* 0x042fe4000ff5e0ff */
[C---:B------:R-:W-:Y:S02]  /*8490*/  IADD3.X R135, PT, PT, R203.reuse, UR56, RZ, P3, !PT ;  /* 0x00000038cb877c10 */ /* 0x040fe40009ffe4ff */
[----:B------:R-:W-:Y:S02]  /*84a0*/  IADD3.X R133, PT, PT, R203, UR55, RZ, P2, !PT ;  /* 0x00000037cb857c10 */ /* 0x000fe400097fe4ff */
[----:B------:R-:W-:Y:S01]  /*84b0*/  PRMT R72, RZ, 0x7610, R72 ;  /* 0x00007610ff487816 */ /* 0x000fe20000000048 */
[----:B------:R1:W3:Y:S01]  /*84c0*/  @P1 LDG.E.U8 R44, desc[UR10][R134.64] ;  /* 0x0000000a862c1981 */ /* 0x0002e2000c1e1100 */
[----:B0-----:R-:W-:-:S03]  /*84d0*/  IADD3 R136, P2, PT, R202, UR24, RZ ;  /* 0x00000018ca887c10 */ /* 0x001fc6000ff5e0ff */
[----:B------:R1:W-:Y:S01]  /*84e0*/  STL.64 [R1+0x5d8], R134 ;  /* 0x0005d88601007387 */ /* 0x0003e20000100a00 */
[----:B------:R-:W-:-:S03]  /*84f0*/  IADD3.X R137, PT, PT, R203, UR54, RZ, P2, !PT ;  /* 0x00000036cb897c10 */ /* 0x000fc600097fe4ff */
[----:B------:R0:W-:Y:S01]  /*8500*/  STL.64 [R1+0x7b8], R132 ;  /* 0x0007b88401007387 */ /* 0x0001e20000100a00 */
[----:B------:R-:W-:-:S03]  /*8510*/  PRMT R40, RZ, 0x7610, R40 ;  /* 0x00007610ff287816 */ /* 0x000fc60000000028 */
[----:B------:R0:W3:Y:S01]  /*8520*/  @P1 LDG.E.U8 R87, desc[UR10][R132.64] ;  /* 0x0000000a84571981 */ /* 0x0000e2000c1e1100 */
[----:B-1----:R-:W-:-:S03]  /*8530*/  IADD3 R134, P3, PT, R202, UR23, RZ ;  /* 0x00000017ca867c10 */ /* 0x002fc6000ff7e0ff */
[----:B------:R1:W-:Y:S01]  /*8540*/  STL.64 [R1+0x6b8], R136 ;  /* 0x0006b88801007387 */ /* 0x0003e20000100a00 */
[----:B------:R-:W-:-:S03]  /*8550*/  PRMT R11, RZ, 0x7610, R11 ;  /* 0x00007610ff0b7816 */ /* 0x000fc6000000000b */
[----:B------:R1:W3:Y:S01]  /*8560*/  @P1 LDG.E.U8 R72, desc[UR10][R136.64] ;  /* 0x0000000a88481981 */ /* 0x0002e2000c1e1100 */
[C---:B0-----:R-:W-:Y:S02]  /*8570*/  IADD3 R132, P2, PT, R202.reuse, UR22, RZ ;  /* 0x00000016ca847c10 */ /* 0x041fe4000ff5e0ff */
[C---:B------:R-:W-:Y:S02]  /*8580*/  IADD3.X R135, PT, PT, R203.reuse, UR53, RZ, P3, !PT ;  /* 0x00000035cb877c10 */ /* 0x040fe40009ffe4ff */
[----:B------:R-:W-:Y:S02]  /*8590*/  IADD3.X R133, PT, PT, R203, UR52, RZ, P2, !PT ;  /* 0x00000034cb857c10 */ /* 0x000fe400097fe4ff */
[----:B------:R-:W-:Y:S01]  /*85a0*/  PRMT R86, RZ, 0x7610, R86 ;  /* 0x00007610ff567816 */ /* 0x000fe20000000056 */
[----:B------:R0:W3:Y:S01]  /*85b0*/  @P1 LDG.E.U8 R40, desc[UR10][R134.64] ;  /* 0x0000000a86281981 */ /* 0x0000e2000c1e1100 */
[----:B-1----:R-:W-:-:S03]  /*85c0*/  IADD3 R136, P2, PT, R202, UR21, RZ ;  /* 0x00000015ca887c10 */ /* 0x002fc6000ff5e0ff */
[----:B------:R0:W-:Y:S01]  /*85d0*/  STL.64 [R1+0x178], R134 ;  /* 0x0001788601007387 */ /* 0x0001e20000100a00 */
[----:B------:R-:W-:-:S03]  /*85e0*/  IADD3.X R137, PT, PT, R203, UR51, RZ, P2, !PT ;  /* 0x00000033cb897c10 */ /* 0x000fc600097fe4ff */
        /* <DEDUP_REMOVED lines=9> */
[C---:B------:R-:W-:Y:S02]  /*8680*/  IADD3.X R133, PT, PT, R203.reuse, UR49, RZ, P2, !PT ;  /* 0x00000031cb857c10 */ /* 0x040fe400097fe4ff */
[----:B------:R-:W-:Y:S02]  /*8690*/  PRMT R7, RZ, 0x7610, R7 ;  /* 0x00007610ff077816 */ /* 0x000fe40000000007 */
[----:B0-----:R-:W-:Y:S01]  /*86a0*/  IADD3 R136, P3, PT, R202, UR18, RZ ;  /* 0x00000012ca887c10 */ /* 0x001fe2000ff7e0ff */
[----:B------:R0:W-:Y:S03]  /*86b0*/  STL.64 [R1+0x698], R134 ;  /* 0x0006988601007387 */ /* 0x0001e60000100a00 */
[----:B------:R-:W-:Y:S01]  /*86c0*/  IADD3.X R137, PT, PT, R203, UR48, RZ, P3, !PT ;  /* 0x00000030cb897c10 */ /* 0x000fe20009ffe4ff */
[----:B------:R0:W3:Y:S01]  /*86d0*/  @P1 LDG.E.U8 R68, desc[UR10][R134.64] ;  /* 0x0000000a86441981 */ /* 0x0000e2000c1e1100 */
[----:B------:R-:W-:-:S03]  /*86e0*/  PRMT R127, RZ, 0x7610, R127 ;  /* 0x00007610ff7f7816 */ /* 0x000fc6000000007f */
[----:B------:R1:W-:Y:S01]  /*86f0*/  STL.64 [R1+0x158], R132 ;  /* 0x0001588401007387 */ /* 0x0003e20000100a00 */
[----:B------:R-:W-:-:S03]  /*8700*/  PRMT R126, RZ, 0x7610, R126 ;  /* 0x00007610ff7e7816 */ /* 0x000fc6000000007e */
[----:B------:R1:W3:Y:S01]  /*8710*/  @P1 LDG.E.U8 R36, desc[UR10][R132.64] ;  /* 0x0000000a84241981 */ /* 0x0002e2000c1e1100 */
[C---:B0-----:R-:W-:Y:S02]  /*8720*/  IADD3 R134, P2, PT, R202.reuse, UR17, RZ ;  /* 0x00000011ca867c10 */ /* 0x041fe4000ff5e0ff */
[----:B------:R-:W-:Y:S02]  /*8730*/  PRMT R125, RZ, 0x7610, R125 ;  /* 0x00007610ff7d7816 */ /* 0x000fe4000000007d */
[----:B------:R-:W-:Y:S02]  /*8740*/  PRMT R100, RZ, 0x7610, R100 ;  /* 0x00007610ff647816 */ /* 0x000fe40000000064 */
[----:B------:R-:W-:Y:S01]  /*8750*/  PRMT R85, RZ, 0x7610, R85 ;  /* 0x00007610ff557816 */ /* 0x000fe20000000055 */
[----:B------:R0:W-:Y:S01]  /*8760*/  STL.64 [R1+0x4f8], R136 ;  /* 0x0004f88801007387 */ /* 0x0001e20000100a00 */
[----:B-1----:R-:W-:Y:S02]  /*8770*/  IADD3 R132, P3, PT, R202, UR38, RZ ;  /* 0x00000026ca847c10 */ /* 0x002fe4000ff7e0ff */
[----:B------:R-:W-:Y:S01]  /*8780*/  PRMT R82, RZ, 0x7610, R82 ;  /* 0x00007610ff527816 */ /* 0x000fe20000000052 */
[----:B------:R0:W3:Y:S01]  /*8790*/  @P1 LDG.E.U8 R7, desc[UR10][R136.64] ;  /* 0x0000000a88071981 */ /* 0x0000e2000c1e1100 */
[----:B------:R-:W-:-:S02]  /*87a0*/  IADD3.X R135, PT, PT, R203, UR47, RZ, P2, !PT ;  /* 0x0000002fcb877c10 */ /* 0x000fc400097fe4ff */
[----:B------:R-:W-:Y:S01]  /*87b0*/  PRMT R64, RZ, 0x7610, R64 ;  /* 0x00007610ff407816 */ /* 0x000fe20000000040 */
[----:B------:R-:W3:Y:S01]  /*87c0*/  @P1 LDG.E.U8 R127, desc[UR10][R204.64] ;  /* 0x0000000acc7f1981 */ /* 0x000ee2000c1e1100 */
[----:B------:R-:W-:-:S03]  /*87d0*/  IADD3.X R133, PT, PT, R203, UR70, RZ, P3, !PT ;  /* 0x00000046cb857c10 */ /* 0x000fc60009ffe4ff */
[----:B------:R-:W4:Y:S01]  /*87e0*/  @P1 LDG.E.U8 R126, desc[UR10][R198.64] ;  /* 0x0000000ac67e1981 */ /* 0x000f22000c1e1100 */
[----:B0-----:R-:W-:-:S03]  /*87f0*/  IADD3 R136, P2, PT, R202, UR40, RZ ;  /* 0x00000028ca887c10 */ /* 0x001fc6000ff5e0ff */
[----:B------:R-:W5:Y:S01]  /*8800*/  @P1 LDG.E.U8 R125, desc[UR10][R200.64] ;  /* 0x0000000ac87d1981 */ /* 0x000f62000c1e1100 */
[----:B------:R-:W-:-:S03]  /*8810*/  IADD3.X R137, PT, PT, R203, UR69, RZ, P2, !PT ;  /* 0x00000045cb897c10 */ /* 0x000fc600097fe4ff */
[----:B------:R-:W5:Y:S04]  /*8820*/  @P1 LDG.E.U8 R100, desc[UR10][R202.64] ;  /* 0x0000000aca641981 */ /* 0x000f68000c1e1100 */
[----:B------:R0:W-:Y:S04]  /*8830*/  STL.64 [R1+0x778], R134 ;  /* 0x0007788601007387 */ /* 0x0001e80000100a00 */
[----:B------:R0:W5:Y:S01]  /*8840*/  @P1 LDG.E.U8 R85, desc[UR10][R134.64] ;  /* 0x0000000a86551981 */ /* 0x000162000c1e1100 */
[----:B------:R-:W-:-:S03]  /*8850*/  PRMT R3, RZ, 0x7610, R3 ;  /* 0x00007610ff037816 */ /* 0x000fc60000000003 */
[----:B------:R-:W5:Y:S04]  /*8860*/  @P1 LDG.E.U8 R82, desc[UR10][R138.64] ;  /* 0x0000000a8a521981 */ /* 0x000f68000c1e1100 */
[----:B------:R1:W-:Y:S01]  /*8870*/  STL.64 [R1+0x678], R132 ;  /* 0x0006788401007387 */ /* 0x0003e20000100a00 */
[----:B0-----:R-:W-:-:S03]  /*8880*/  IADD3 R134, P3, PT, R202, UR41, RZ ;  /* 0x00000029ca867c10 */ /* 0x001fc6000ff7e0ff */
[----:B------:R1:W5:Y:S01]  /*8890*/  @P1 LDG.E.U8 R64, desc[UR10][R132.64] ;  /* 0x0000000a84401981 */ /* 0x000362000c1e1100 */
[----:B------:R-:W-:Y:S02]  /*88a0*/  PRMT R84, RZ, 0x7610, R84 ;  /* 0x00007610ff547816 */ /* 0x000fe40000000054 */
[----:B------:R-:W-:Y:S01]  /*88b0*/  IADD3.X R135, PT, PT, R203, UR73, RZ, P3, !PT ;  /* 0x00000049cb877c10 */ /* 0x000fe20009ffe4ff */
[----:B------:R-:W-:Y:S01]  /*88c0*/  STL.64 [R1+0x138], R136 ;  /* 0x0001388801007387 */ /* 0x000fe20000100a00 */
[----:B-1----:R-:W-:-:S03]  /*88d0*/  IADD3 R132, P2, PT, R202, UR43, RZ ;  /* 0x0000002bca847c10 */ /* 0x002fc6000ff5e0ff */
[----:B------:R0:W5:Y:S01]  /*88e0*/  @P1 LDG.E.U8 R3, desc[UR10][R134.64] ;  /* 0x0000000a86031981 */ /* 0x000162000c1e1100 */
[----:B------:R-:W-:-:S03]  /*88f0*/  IADD3.X R133, PT, PT, R203, UR72, RZ, P2, !PT ;  /* 0x00000048cb857c10 */ /* 0x000fc600097fe4ff */
[----:B------:R0:W-:Y:S01]  /*8900*/  STL.64 [R1+0x4d8], R134 ;  /* 0x0004d88601007387 */ /* 0x0001e20000100a00 */
[----:B------:R-:W-:-:S03]  /*8910*/  PRMT R32, RZ, 0x7610, R32 ;  /* 0x00007610ff207816 */ /* 0x000fc60000000020 */
[----:B------:R1:W-:Y:S04]  /*8920*/  STL.64 [R1+0x758], R132 ;  /* 0x0007588401007387 */ /* 0x0003e80000100a00 */
[----:B------:R1:W5:Y:S01]  /*8930*/  @P1 LDG.E.U8 R84, desc[UR10][R132.64] ;  /* 0x0000000a84541981 */ /* 0x000362000c1e1100 */
[----:B0-----:R-:W-:-:S03]  /*8940*/  IADD3 R134, P2, PT, R202, UR39, RZ ;  /* 0x00000027ca867c10 */ /* 0x001fc6000ff5e0ff */
[----:B------:R0:W5:Y:S01]  /*8950*/  @P1 LDG.E.U8 R32, desc[UR10][R136.64] ;  /* 0x0000000a88201981 */ /* 0x000162000c1e1100 */
[----:B------:R-:W-:Y:S02]  /*8960*/  PRMT R60, RZ, 0x7610, R60 ;  /* 0x00007610ff3c7816 */ /* 0x000fe4000000003c */
[----:B-1----:R-:W-:Y:S02]  /*8970*/  IADD3 R132, P3, PT, R200, UR13, RZ ;  /* 0x0000000dc8847c10 */ /* 0x002fe4000ff7e0ff */
[----:B------:R-:W-:Y:S02]  /*8980*/  IADD3.X R135, PT, PT, R203, UR74, RZ, P2, !PT ;  /* 0x0000004acb877c10 */ /* 0x000fe400097fe4ff */
[----:B------:R-:W-:Y:S02]  /*8990*/  PRMT R104, RZ, 0x7610, R104 ;  /* 0x00007610ff687816 */ /* 0x000fe40000000068 */
[----:B------:R-:W-:Y:S02]  /*89a0*/  IADD3.X R133, PT, PT, R201, UR45, RZ, P3, !PT ;  /* 0x0000002dc9857c10 */ /* 0x000fe40009ffe4ff */
[----:B0-----:R-:W-:Y:S01]  /*89b0*/  IADD3 R136, P2, PT, R202, UR13, RZ ;  /* 0x0000000dca887c10 */ /* 0x001fe2000ff5e0ff */
[----:B------:R0:W-:Y:S03]  /*89c0*/  STL.64 [R1+0x658], R134 ;  /* 0x0006588601007387 */ /* 0x0001e60000100a00 */
[----:B------:R-:W-:Y:S01]  /*89d0*/  IADD3.X R137, PT, PT, R203, UR45, RZ, P2, !PT ;  /* 0x0000002dcb897c10 */ /* 0x000fe200097fe4ff */
[----:B------:R0:W5:Y:S04]  /*89e0*/  @P1 LDG.E.U8 R60, desc[UR10][R134.64] ;  /* 0x0000000a863c1981 */ /* 0x000168000c1e1100 */
[----:B------:R1:W-:Y:S04]  /*89f0*/  STL.64 [R1+0x120], R132 ;  /* 0x0001208401007387 */ /* 0x0003e80000100a00 */
[----:B------:R1:W5:Y:S01]  /*8a00*/  @P1 LDG.E.U8 R104, desc[UR10][R132.64] ;  /* 0x0000000a84681981 */ /* 0x000362000c1e1100 */
[----:B0-----:R-:W-:-:S02]  /*8a10*/  IADD3 R134, P2, PT, R200, UR42, RZ ;  /* 0x0000002ac8867c10 */ /* 0x001fc4000ff5e0ff */
[----:B------:R-:W-:Y:S02]  /*8a20*/  PRMT R103, RZ, 0x7610, R103 ;  /* 0x00007610ff677816 */ /* 0x000fe40000000067 */
[----:B------:R-:W-:Y:S02]  /*8a30*/  PRMT R102, RZ, 0x7610, R102 ;  /* 0x00007610ff667816 */ /* 0x000fe40000000066 */
[----:B-1----:R-:W-:Y:S02]  /*8a40*/  IADD3 R132, P3, PT, R202, UR42, RZ ;  /* 0x0000002aca847c10 */ /* 0x002fe4000ff7e0ff */
[----:B------:R-:W5:Y:S01]  /*8a50*/  @P1 LDG.E.U8 R103, desc[UR10][R136.64] ;  /* 0x0000000a88671981 */ /* 0x000f62000c1e1100 */
[----:B------:R-:W-:Y:S02]  /*8a60*/  PRMT R101, RZ, 0x7610, R101 ;  /* 0x00007610ff657816 */ /* 0x000fe40000000065 */
[----:B------:R-:W-:Y:S02]  /*8a70*/  IADD3.X R135, PT, PT, R201, UR71, RZ, P2, !PT ;  /* 0x00000047c9877c10 */ /* 0x000fe400097fe4ff */
[----:B------:R-:W-:-:S03]  /*8a80*/  IADD3.X R133, PT, PT, R203, UR71, RZ, P3, !PT ;  /* 0x00000047cb857c10 */ /* 0x000fc60009ffe4ff */
[----:B------:R-:W5:Y:S04]  /*8a90*/  @P1 LDG.E.U8 R102, desc[UR10][R134.64] ;  /* 0x0000000a86661981 */ /* 0x000f68000c1e1100 */
[----:B------:R-:W5:Y:S01]  /*8aa0*/  @P1 LDG.E.U8 R101, desc[UR10][R132.64] ;  /* 0x0000000a84651981 */ /* 0x000f62000c1e1100 */
[----:B------:R-:W-:-:S04]  /*8ab0*/  @!UP1 UIADD3 UR12, UPT, UPT, -UR5, 0x100000, URZ ;  /* 0x00100000050c9890 */ /* 0x000fc8000fffe1ff */
[----:B------:R-:W-:Y:S02]  /*8ac0*/  @!UP1 USHF.L.U32 UR13, UR12, 0xb, URZ ;  /* 0x0000000b0c0d9899 */ /* 0x000fe400080006ff */
[----:B------:R-:W-:Y:S01]  /*8ad0*/  @!UP1 USHF.L.U32 UR12, UR12, 0x1, URZ ;  /* 0x000000010c0c9899 */ /* 0x000fe200080006ff */
[----:B------:R-:W-:Y:S01]  /*8ae0*/  VOTEU.ALL UP2, P0 ;  /* 0x0000000000ff7886 */ /* 0x000fe20000040000 */
[----:B------:R-:W-:-:S10]  /*8af0*/  IMAD.U32 R131, RZ, RZ, UR6 ;  /* 0x00000006ff837e24 */ /* 0x000fd4000f8e00ff */
[----:B------:R0:W1:Y:S01]  /*8b00*/  @!UP2 SYNCS.EXCH.64 URZ, [UR6+0x14808], UR12 ;  /* 0x0148080c06ffa5b2 */ /* 0x0000620008000100 */
[----:B------:R-:W-:Y:S04]  /*8b10*/  STS.U8 [R252+UR6+0x8400], R105 ;  /* 0x00840069fc007988 */ /* 0x000fe80008000006 */
[----:B--2---:R-:W-:Y:S04]  /*8b20*/  STS.U8 [R252+UR6+0x9400], R98 ;  /* 0x00940062fc007988 */ /* 0x004fe80008000006 */
[----:B------:R-:W-:Y:S04]  /*8b30*/  STS.U8 [R252+UR6+0xa400], R97 ;  /* 0x00a40061fc007988 */ /* 0x000fe80008000006 */
[----:B------:R-:W-:Y:S01]  /*8b40*/  STL.64 [R1+0x5b8], R136 ;  /* 0x0005b88801007387 */ /* 0x000fe20000100a00 */
[----:B------:R-:W-:-:S04]  /*8b50*/  @!UP1 UIADD3 UR14, UPT, UPT, -UR5, 0x100000, URZ ;  /* 0x00100000050e9890 */ /* 0x000fc8000fffe1ff */
[----:B------:R-:W-:Y:S02]  /*8b60*/  @!UP1 USHF.L.U32 UR15, UR14, 0xb, URZ ;  /* 0x0000000b0e0f9899 */ /* 0x000fe400080006ff */
[----:B------:R-:W-:Y:S01]  /*8b70*/  @!UP1 USHF.L.U32 UR14, UR14, 0x1, URZ ;  /* 0x000000010e0e9899 */ /* 0x000fe200080006ff */
[----:B------:R-:W-:Y:S01]  /*8b80*/  ISETP.EQ.U32.AND P2, PT, RZ, UR44, P1 ;  /* 0x0000002cff007c0c */ /* 0x000fe20008f42070 */
[----:B------:R-:W-:Y:S01]  /*8b90*/  STS.U8 [R252+UR6+0xb400], R83 ;  /* 0x00b40053fc007988 */ /* 0x000fe20008000006 */
[----:B------:R-:W-:Y:S01]  /*8ba0*/  VOTEU.ALL UP2, P0 ;  /* 0x0000000000ff7886 */ /* 0x000fe20000040000 */
[----:B0-----:R-:W0:Y:S02]  /*8bb0*/  LDCU UR13, c[0x0][0x3d0] ;  /* 0x00007a00ff0d77ac */ /* 0x001e240008000800 */
[----:B------:R-:W-:Y:S01]  /*8bc0*/  STS.U8 [R252+UR6+0x8800], R59 ;  /* 0x0088003bfc007988 */ /* 0x000fe20008000006 */
[----:B------:R-:W2:Y:S03]  /*8bd0*/  LDCU UR5, c[0x0][0x3d4] ;  /* 0x00007a80ff0577ac */ /* 0x000ea60008000800 */
[----:B------:R-:W-:Y:S04]  /*8be0*/  STS.U8 [R252+UR6+0x9800], R58 ;  /* 0x0098003afc007988 */ /* 0x000fe80008000006 */
[----:B------:R-:W-:Y:S04]  /*8bf0*/  STS.U8 [R252+UR6+0xa800], R57 ;  /* 0x00a80039fc007988 */ /* 0x000fe80008000006 */
[----:B------:R-:W-:Y:S04]  /*8c00*/  STS.U8 [R252+UR6+0xb800], R56 ;  /* 0x00b80038fc007988 */ /* 0x000fe80008000006 */
[----:B------:R-:W-:Y:S04]  /*8c10*/  STS.U8 [R252+UR6+0x8c00], R30 ;  /* 0x008c001efc007988 */ /* 0x000fe80008000006 */
[----:B------:R-:W-:Y:S04]  /*8c20*/  STS.U8 [R252+UR6+0x9c00], R29 ;  /* 0x009c001dfc007988 */ /* 0x000fe80008000006 */
[----:B------:R-:W-:Y:S04]  /*8c30*/  STS.U8 [R252+UR6+0xac00], R28 ;  /* 0x00ac001cfc007988 */ /* 0x000fe80008000006 */
[----:B------:R-:W-:Y:S04]  /*8c40*/  STS.U8 [R252+UR6+0xbc00], R27 ;  /* 0x00bc001bfc007988 */ /* 0x000fe80008000006 */
[----:B------:R-:W-:Y:S04]  /*8c50*/  STL.64 [R1+0x4c0], R134 ;  /* 0x0004c08601007387 */ /* 0x000fe80000100a00 */
[----:B------:R-:W-:Y:S04]  /*8c60*/  STL.64 [R1+0x4b8], R132 ;  /* 0x0004b88401007387 */ /* 0x000fe80000100a00 */
[----:B------:R-:W-:Y:S01]  /*8c70*/  STL [R1+0x864], R131 ;  /* 0x0008648301007387 */ /* 0x000fe20000100800 */
[----:B------:R-:W-:-:S03]  /*8c80*/  UIADD3 UR9, UPT, UPT, UR7, 0x100, URZ ;  /* 0x0000010007097890 */ /* 0x000fc6000fffe0ff */
[----:B---3--:R-:W-:Y:S04]  /*8c90*/  STS.U8 [R252+UR6+0x8000], R127 ;  /* 0x0080007ffc007988 */ /* 0x008fe80008000006 */
[----:B----4-:R-:W-:Y:S04]  /*8ca0*/  STS.U8 [R252+UR6+0x9000], R126 ;  /* 0x0090007efc007988 */ /* 0x010fe80008000006 */
        /* <DEDUP_REMOVED lines=35> */
[----:B------:R-:W-:Y:S01]  /*8ee0*/  STS.U8 [R2+UR6+0x8180], R119 ;  /* 0x0081807702007988 */ /* 0x000fe20008000006 */
[----:B---3--:R-:W-:-:S03]  /*8ef0*/  LOP3.LUT R0, R252, 0x50, RZ, 0x3c, !PT ;  /* 0x00000050fc007812 */ /* 0x008fc600078e3cff */
[----:B------:R-:W-:Y:S01]  /*8f00*/  STS.U8 [R2+UR6+0x9180], R118 ;  /* 0x0091807602007988 */ /* 0x000fe20008000006 */
[----:B----4-:R-:W-:-:S03]  /*8f10*/  LOP3.LUT R15, R252, 0x40, RZ, 0x3c, !PT ;  /* 0x00000040fc0f7812 */ /* 0x010fc600078e3cff */
        /* <DEDUP_REMOVED lines=13> */
[----:B------:R-:W-:Y:S01]  /*8ff0*/  STS.U8 [R15+UR6+0x8200], R116 ;  /* 0x008200740f007988 */ /* 0x000fe20008000006 */
[----:B---3--:R-:W-:-:S03]  /*9000*/  LOP3.LUT R2, R252, 0x60, RZ, 0x3c, !PT ;  /* 0x00000060fc027812 */ /* 0x008fc600078e3cff */
        /* <DEDUP_REMOVED lines=33> */
[----:B---3--:R-:W-:-:S03]  /*9220*/  VIADD R4, R131, 0xc000 ;  /* 0x0000c00083047836 */ /* 0x008fc60000000000 */
        /* <DEDUP_REMOVED lines=14> */
[----:B------:R4:W-:Y:S01]  /*9310*/  STL [R1+0x188], R4 ;  /* 0x0001880401007387 */ /* 0x0009e20000100800 */
[----:B---3--:R-:W3:Y:S01]  /*9320*/  LDC.64 R2, c[0x0][0x390] ;  /* 0x0000e400ff027b82 */ /* 0x008ee20000000a00 */
[----:B------:R-:W-:-:S05]  /*9330*/  LOP3.LUT R0, R252, 0x70, RZ, 0x3c, !PT ;  /* 0x00000070fc007812 */ /* 0x000fca00078e3cff */
[----:B------:R4:W-:Y:S04]  /*9340*/  STS.U8 [R0+UR6+0x8380], R107 ;  /* 0x0083806b00007988 */ /* 0x0009e80008000006 */
        /* <DEDUP_REMOVED lines=14> */
[----:B------:R4:W-:Y:S01]  /*9430*/  STS.U8 [R0+UR6+0xbf80], R101 ;  /* 0x00bf806500007988 */ /* 0x0009e20008000006 */
[----:B-1----:R1:W-:Y:S06]  /*9440*/  MEMBAR.ALL.CTA ;  /* 0x0000000000007992 */ /* 0x0023ec0000008000 */
[----:B-1----:R-:W-:Y:S04]  /*9450*/  FENCE.VIEW.ASYNC.S ;  /* 0x00000000000073c6 */ /* 0x002fe80000000000 */
[----:B------:R-:W1:Y:S02]  /*9460*/  FENCE.VIEW.ASYNC.S ;  /* 0x00000000000073c6 */ /* 0x000e640000000000 */
[----:B-1----:R4:W1:Y:S02]  /*9470*/  @!UP2 SYNCS.EXCH.64 URZ, [UR6+0xc000], UR14 ;  /* 0x00c0000e06ffa5b2 */ /* 0x0028640008000100 */
[----:B-1----:R-:W-:Y:S06]  /*9480*/  BAR.SYNC.DEFER_BLOCKING 0x0 ;  /* 0x0000000000007b1d */ /* 0x002fec0000010000 */
[----:B0-234-:R-:W-:Y:S05]  /*9490*/  @!P2 BRA `(.L_x_6) ;  /* 0x000000040078a947 */ /* 0x01dfea0003800000 */
[----:B------:R-:W-:Y:S01]  /*94a0*/  USHF.R.U32.HI UR66, URZ, 0x4, UR6 ;  /* 0x00000004ff427899 */ /* 0x000fe20008011606 */
[----:B------:R-:W-:Y:S01]  /*94b0*/  IMAD.MOV.U32 R5, RZ, RZ, RZ ;  /* 0x000000ffff057224 */ /* 0x000fe200078e00ff */
[----:B------:R-:W-:Y:S02]  /*94c0*/  UIADD3 UR16, UPT, UPT, UR6, 0x8000, URZ ;  /* 0x0000800006107890 */ /* 0x000fe4000fffe0ff */
[----:B------:R-:W-:Y:S02]  /*94d0*/  USGXT.U32 UR66, UR66, 0xe ;  /* 0x0000000e4242789a */ /* 0x000fe40008000000 */
[----:B------:R-:W-:Y:S01]  /*94e0*/  USHF.R.U32.HI UR16, URZ, 0x4, UR16 ;  /* 0x00000004ff107899 */ /* 0x000fe20008011610 */
[----:B------:R0:W-:Y:S01]  /*94f0*/  STL.64 [R1+0x188], R4 ;  /* 0x0001880401007387 */ /* 0x0001e20000100a00 */
[----:B------:R-:W-:Y:S02]  /*9500*/  UIADD3 UR72, UP2, UPT, UR66, 0x80, URZ ;  /* 0x0000008042487890 */ /* 0x000fe4000ff5e0ff */
[----:B------:R-:W-:Y:S01]  /*9510*/  USGXT.U32 UR70, UR16, 0xe ;  /* 0x0000000e1046789a */ /* 0x000fe20008000000 */
[----:B------:R-:W-:Y:S01]  /*9520*/  UMOV UR14, URZ ;  /* 0x000000ff000e7c82 */ /* 0x000fe20008000000 */
[----:B------:R-:W-:Y:S01]  /*9530*/  UMOV UR15, URZ ;  /* 0x000000ff000f7c82 */ /* 0x000fe20008000000 */
[----:B------:R-:W-:-:S02]  /*9540*/  UIADD3.X UR73, UPT, UPT, UR14, -0x7fffbfe0, URZ, UP2, !UPT ;  /* 0x800040200e497890 */ /* 0x000fc400097fe4ff */
[----:B------:R-:W-:Y:S01]  /*9550*/  UIADD3 UR20, UP2, UPT, UR70, 0x2, URZ ;  /* 0x0000000246147890 */ /* 0x000fe2000ff5e0ff */
[----:B------:R-:W-:-:S03]  /*9560*/  ELECT P3, URZ, PT ;  /* 0x0000000000ff782f */ /* 0x000fc60003860000 */
[----:B------:R-:W-:Y:S02]  /*9570*/  UIADD3.X UR21, UPT, UPT, UR15, 0x40004040, URZ, UP2, !UPT ;  /* 0x400040400f157890 */ /* 0x000fe400097fe4ff */
[----:B------:R-:W-:Y:S02]  /*9580*/  UIADD3.64 UR76, UPT, UPT, UR72, 0x80, URZ ;  /* 0x00000080484c7897 */ /* 0x000fe4000fffe0ff */
[----:B------:R-:W-:Y:S02]  /*9590*/  UIADD3.64 UR14, UPT, UPT, UR20, 0x2, URZ ;  /* 0x00000002140e7897 */ /* 0x000fe4000fffe0ff */
[----:B------:R-:W-:Y:S02]  /*95a0*/  UIADD3.64 UR62, UPT, UPT, UR72, 0x100, URZ ;  /* 0x00000100483e7897 */ /* 0x000fe4000fffe0ff */
[----:B------:R-:W-:Y:S02]  /*95b0*/  UIADD3.64 UR64, UPT, UPT, UR20, 0x4, URZ ;  /* 0x0000000414407897 */ /* 0x000fe4000fffe0ff */
[----:B------:R-:W-:Y:S01]  /*95c0*/  UIADD3.64 UR58, UPT, UPT, UR72, 0x180, URZ ;  /* 0x00000180483a7897 */ /* 0x000fe2000fffe0ff */
[----:B------:R-:W-:Y:S01]  /*95d0*/  @P3 MOV R0, R4 ;  /* 0x0000000400003202 */ /* 0x000fe20000000f00 */
[----:B------:R-:W-:Y:S01]  /*95e0*/  UIADD3.64 UR56, UPT, UPT, UR20, 0xfe, URZ ;  /* 0x000000fe14387897 */ /* 0x000fe2000fffe0ff */
[----:B------:R-:W-:Y:S01]  /*95f0*/  UMOV UR68, 0x0 ;  /* 0x0000000000447882 */ /* 0x000fe20000000000 */
[----:B------:R-:W-:Y:S01]  /*9600*/  UMOV UR69, 0x4088010 ;  /* 0x0408801000457882 */ /* 0x000fe20000000000 */
[----:B------:R-:W-:Y:S01]  /*9610*/  UIADD3.64 UR48, UPT, UPT, UR72, 0x200, URZ ;  /* 0x0000020048307897 */ /* 0x000fe2000fffe0ff */
[----:B------:R-:W-:Y:S01]  /*9620*/  @P3 R2UR UR12, R0 ;  /* 0x00000000000c32ca */ /* 0x000fe200000e0000 */
[----:B------:R-:W-:Y:S01]  /*9630*/  UMOV UR67, 0x80004020 ;  /* 0x8000402000437882 */ /* 0x000fe20000000000 */
[----:B------:R-:W-:Y:S01]  /*9640*/  UMOV UR71, 0x40004040 ;  /* 0x4000404000477882 */ /* 0x000fe20000000000 */
[----:B------:R-:W-:Y:S01]  /*9650*/  UIADD3.64 UR42, UPT, UPT, UR20, 0x100, URZ ;  /* 0x00000100142a7897 */ /* 0x000fe2000fffe0ff */
[----:B------:R1:W-:Y:S01]  /*9660*/  UTCQMMA gdesc[UR66], gdesc[UR70], tmem[UR9], tmem[UR68], idesc[UR69], !UPT ;  /* 0x00ff4446420075ea */ /* 0x0003e2000f800309 */
[----:B------:R-:W-:Y:S01]  /*9670*/  UMOV UR18, 0x0 ;  /* 0x0000000000127882 */ /* 0x000fe20000000000 */
[----:B------:R-:W-:Y:S01]  /*9680*/  UMOV UR19, 0x4088010 ;  /* 0x0408801000137882 */ /* 0x000fe20000000000 */
[----:B------:R-:W-:Y:S01]  /*9690*/  UMOV UR74, 0x0 ;  /* 0x00000000004a7882 */ /* 0x000fe20000000000 */
[----:B------:R-:W-:Y:S01]  /*96a0*/  UMOV UR75, 0x4088010 ;  /* 0x04088010004b7882 */ /* 0x000fe20000000000 */
[----:B------:R-:W-:Y:S01]  /*96b0*/  UMOV UR60, 0x0 ;  /* 0x00000000003c7882 */ /* 0x000fe20000000000 */
[----:B------:R-:W-:Y:S01]  /*96c0*/  UMOV UR61, 0x4088010 ;  /* 0x04088010003d7882 */ /* 0x000fe20000000000 */
[----:B------:R-:W-:Y:S01]  /*96d0*/  UTCQMMA gdesc[UR72], gdesc[UR20], tmem[UR9], tmem[UR18], idesc[UR19], UPT ;  /* 0x00ff1214480075ea */ /* 0x000fe2000b800309 */
[----:B------:R-:W-:Y:S01]  /*96e0*/  UMOV UR52, 0x0 ;  /* 0x0000000000347882 */ /* 0x000fe20000000000 */
[----:B------:R-:W-:Y:S01]  /*96f0*/  UMOV UR53, 0x4088010 ;  /* 0x0408801000357882 */ /* 0x000fe20000000000 */
[----:B------:R-:W-:Y:S01]  /*9700*/  UIADD3.64 UR30, UPT, UPT, UR72, 0x280, URZ ;  /* 0x00000280481e7897 */ /* 0x000fe2000fffe0ff */
[----:B------:R-:W-:Y:S01]  /*9710*/  UTCQMMA gdesc[UR76], gdesc[UR14], tmem[UR9], tmem[UR74], idesc[UR75], UPT ;  /* 0x00ff4a0e4c0075ea */ /* 0x000fe2000b800309 */
[----:B-1----:R-:W-:Y:S01]  /*9720*/  UIADD3.64 UR66, UPT, UPT, UR20, 0x102, URZ ;  /* 0x0000010214427897 */ /* 0x002fe2000fffe0ff */
[----:B------:R-:W-:Y:S01]  /*9730*/  UTCQMMA gdesc[UR62], gdesc[UR64], tmem[UR9], tmem[UR60], idesc[UR61], UPT ;  /* 0x00ff3c403e0075ea */ /* 0x000fe2000b800309 */
[----:B------:R-:W-:Y:S01]  /*9740*/  UIADD3.64 UR54, UPT, UPT, UR72, 0x300, URZ ;  /* 0x0000030048367897 */ /* 0x000fe2000fffe0ff */
[----:B------:R1:W-:Y:S01]  /*9750*/  UTCQMMA gdesc[UR58], gdesc[UR56], tmem[UR9], tmem[UR52], idesc[UR53], UPT ;  /* 0x00ff34383a0075ea */ /* 0x0003e2000b800309 */
[----:B------:R-:W-:-:S02]  /*9760*/  UIADD3.64 UR70, UPT, UPT, UR20, 0x104, URZ ;  /* 0x0000010414467897 */ /* 0x000fc4000fffe0ff */
[----:B------:R-:W-:Y:S02]  /*9770*/  UIADD3.64 UR50, UPT, UPT, UR72, 0x380, URZ ;  /* 0x0000038048327897 */ /* 0x000fe4000fffe0ff */
[----:B------:R-:W-:Y:S01]  /*9780*/  UIADD3.64 UR68, UPT, UPT, UR20, 0x1fe, URZ ;  /* 0x000001fe14447897 */ /* 0x000fe2000fffe0ff */
[----:B------:R-:W-:Y:S01]  /*9790*/  UMOV UR36, 0x0 ;  /* 0x0000000000247882 */ /* 0x000fe20000000000 */
[----:B------:R-:W-:Y:S01]  /*97a0*/  UMOV UR37, 0x4088010 ;  /* 0x0408801000257882 */ /* 0x000fe20000000000 */
[----:B------:R-:W-:Y:S01]  /*97b0*/  UIADD3.64 UR46, UPT, UPT, UR72, 0x400, URZ ;  /* 0x00000400482e7897 */ /* 0x000fe2000fffe0ff */
[----:B------:R2:W-:Y:S01]  /*97c0*/  UTCQMMA gdesc[UR48], gdesc[UR42], tmem[UR9], tmem[UR36], idesc[UR37], UPT ;  /* 0x00ff242a300075ea */ /* 0x0005e2000b800309 */
[----:B-1----:R-:W-:Y:S02]  /*97d0*/  UIADD3.64 UR52, UPT, UPT, UR20, 0x200, URZ ;  /* 0x0000020014347897 */ /* 0x002fe4000fffe0ff */
[----:B------:R-:W-:Y:S02]  /*97e0*/  UIADD3.64 UR40, UPT, UPT, UR72, 0x480, URZ ;  /* 0x0000048048287897 */ /* 0x000fe4000fffe0ff */
[----:B------:R-:W-:-:S02]  /*97f0*/  UIADD3.64 UR34, UPT, UPT, UR72, 0x500, URZ ;  /* 0x0000050048227897 */ /* 0x000fc4000fffe0ff */
[----:B------:R-:W-:Y:S02]  /*9800*/  UIADD3.64 UR28, UPT, UPT, UR72, 0x580, URZ ;  /* 0x00000580481c7897 */ /* 0x000fe4000fffe0ff */
[----:B------:R-:W-:Y:S02]  /*9810*/  UIADD3.64 UR24, UPT, UPT, UR72, 0x600, URZ ;  /* 0x0000060048187897 */ /* 0x000fe4000fffe0ff */
[----:B------:R-:W-:Y:S02]  /*9820*/  UIADD3.64 UR18, UPT, UPT, UR72, 0x680, URZ ;  /* 0x0000068048127897 */ /* 0x000fe4000fffe0ff */
[----:B------:R-:W-:Y:S02]  /*9830*/  UIADD3.64 UR14, UPT, UPT, UR72, 0x700, URZ ;  /* 0x00000700480e7897 */ /* 0x000fe4000fffe0ff */
[----:B------:R-:W-:Y:S02]  /*9840*/  UIADD3.64 UR74, UPT, UPT, UR20, 0x202, URZ ;  /* 0x00000202144a7897 */ /* 0x000fe4000fffe0ff */
[----:B------:R-:W-:-:S02]  /*9850*/  UIADD3.64 UR72, UPT, UPT, UR20, 0x204, URZ ;  /* 0x0000020414487897 */ /* 0x000fc4000fffe0ff */
[----:B--2---:R-:W-:Y:S01]  /*9860*/  UIADD3.64 UR36, UPT, UPT, UR20, 0x2fe, URZ ;  /* 0x000002fe14247897 */ /* 0x004fe2000fffe0ff */
[----:B------:R-:W-:Y:S01]  /*9870*/  UMOV UR64, 0x0 ;  /* 0x0000000000407882 */ /* 0x000fe20000000000 */
[----:B------:R-:W-:Y:S01]  /*9880*/  UMOV UR65, 0x4088010 ;  /* 0x0408801000417882 */ /* 0x000fe20000000000 */
[----:B------:R-:W-:Y:S01]  /*9890*/  UIADD3.64 UR76, UPT, UPT, UR20, 0x300, URZ ;  /* 0x00000300144c7897 */ /* 0x000fe2000fffe0ff */
[----:B------:R0:W-:Y:S01]  /*98a0*/  UTCQMMA gdesc[UR30], gdesc[UR66], tmem[UR9], tmem[UR64], idesc[UR65], UPT ;  /* 0x00ff40421e0075ea */ /* 0x0001e2000b800309 */
[----:B------:R-:W-:Y:S01]  /*98b0*/  UIADD3.64 UR60, UPT, UPT, UR20, 0x302, URZ ;  /* 0x00000302143c7897 */ /* 0x000fe2000fffe0ff */
[----:B------:R-:W-:Y:S01]  /*98c0*/  UMOV UR58, 0x0 ;  /* 0x00000000003a7882 */ /* 0x000fe20000000000 */
[----:B------:R-:W-:Y:S01]  /*98d0*/  UMOV UR59, 0x4088010 ;  /* 0x04088010003b7882 */ /* 0x000fe20000000000 */
[----:B------:R-:W-:Y:S01]  /*98e0*/  UIADD3.64 UR20, UPT, UPT, UR20, 0x304, URZ ;  /* 0x0000030414147897 */ /* 0x000fe2000fffe0ff */
[----:B------:R0:W-:Y:S01]  /*98f0*/  UTCQMMA gdesc[UR54], gdesc[UR70], tmem[UR9], tmem[UR58], idesc[UR59], UPT ;  /* 0x00ff3a46360075ea */ /* 0x0001e2000b800309 */
[----:B------:R-:W-:Y:S01]  /*9900*/  UMOV UR56, 0x0 ;  /* 0x0000000000387882 */ /* 0x000fe20000000000 */
[----:B------:R-:W-:Y:S01]  /*9910*/  UMOV UR57, 0x4088010 ;  /* 0x0408801000397882 */ /* 0x000fe20000000000 */
[----:B------:R-:W-:Y:S01]  /*9920*/  UMOV UR62, 0x0 ;  /* 0x00000000003e7882 */ /* 0x000fe20000000000 */
[----:B------:R-:W-:Y:S01]  /*9930*/  UMOV UR63, 0x4088010 ;  /* 0x04088010003f7882 */ /* 0x000fe20000000000 */
[----:B------:R0:W-:Y:S01]  /*9940*/  UTCQMMA gdesc[UR50], gdesc[UR68], tmem[UR9], tmem[UR56], idesc[UR57], UPT ;  /* 0x00ff3844320075ea */ /* 0x0001e2000b800309 */
        /* <DEDUP_REMOVED lines=15> */
[----:B------:R0:W-:Y:S01]  /*9a40*/  UTCQMMA gdesc[UR18], gdesc[UR60], tmem[UR9], tmem[UR22], idesc[UR23], UPT ;  /* 0x00ff163c120075ea */ /* 0x0001e2000b800309 */
[----:B------:R0:W-:Y:S01]  /*9a50*/  UTCQMMA gdesc[UR14], gdesc[UR20], tmem[UR9], tmem[UR16], idesc[UR17], UPT ;  /* 0x00ff10140e0075ea */ /* 0x0001e2000b800309 */
[----:B------:R0:W-:Y:S01]  /*9a60*/  UTCBAR [UR12], URZ ;  /* 0x000000ff0c0073e9 */ /* 0x0001e200080000ff */
[----:B------:R-:W-:Y:S01]  /*9a70*/  NOP ;  /* 0x0000000000007918 */ /* 0x000fe20000000000 */
.L_x_6:
[----:B------:R-:W-:Y:S05]  /*9a80*/  @!P1 BRA `(.L_x_7) ;  /* 0x0000000000089947 */ /* 0x000fea0003800000 */
[----:B------:R-:W1:Y:S02]  /*9a90*/  SYNCS.PHASECHK.TRANS64.TRYWAIT P3, [UR6+0xc000], RZ ;  /* 0x00c000ffff0075a7 */ /* 0x000e640008061106 */
[----:B-1----:R-:W-:Y:S05]  /*9aa0*/  @!P3 BRA `(.L_x_8) ;  /* 0x000001a000d0b947 */ /* 0x002fea0003800000 */
.L_x_7:
[----:B------:R-:W1:Y:S01]  /*9ab0*/  S2R R155, SR_TID.X ;  /* 0x00000000009b7919 */ /* 0x000e620000002100 */
[----:B0-----:R-:W0:Y:S01]  /*9ac0*/  S2UR UR12, SR_CTAID.Y ;  /* 0x00000000000c79c3 */ /* 0x001e220000002600 */
[----:B------:R-:W2:Y:S01]  /*9ad0*/  LDCU UR15, c[0x0][0x3a8] ;  /* 0x00007500ff0f77ac */ /* 0x000ea20008000800 */
[----:B------:R-:W-:-:S06]  /*9ae0*/  PRMT R153, RZ, 0x7610, R153 ;  /* 0x00007610ff997816 */ /* 0x000fcc0000000099 */
[----:B------:R-:W-:Y:S06]  /*9af0*/  BAR.SYNC.DEFER_BLOCKING 0x0 ;  /* 0x0000000000007b1d */ /* 0x000fec0000010000 */
[----:B------:R-:W3:Y:S02]  /*9b00*/  LDCU UR14, c[0x0][0x3d8] ;  /* 0x00007b00ff0e77ac */ /* 0x000ee40008000800 */
[----:B------:R-:W4:Y:S01]  /*9b10*/  LDC R25, c[0x0][0x3d8] ;  /* 0x0000f600ff197b82 */ /* 0x000f220000000800 */
[----:B------:R-:W-:Y:S01]  /*9b20*/  LDTM.16dp32bit_t0_t15.x16 R4, tmem[UR8+0x100] ;  /* 0x00010008000479ee */ /* 0x000fe20008a00000 */
[----:B------:R-:W2:Y:S06]  /*9b30*/  LDTM.16dp32bit_t16_t31.x16 R4, tmem[UR8+0x110] ;  /* 0x00011008000479ee */ /* 0x000eac0008a20000 */
[----:B------:R-:W5:Y:S01]  /*9b40*/  LDC R26, c[0x0][0x3d8] ;  /* 0x0000f600ff1a7b82 */ /* 0x000f620000000800 */
[----:B0-----:R-:W-:-:S07]  /*9b50*/  UIMAD UR13, UR12, UR13, URZ ;  /* 0x0000000d0c0d72a4 */ /* 0x001fce000f8e02ff */
[----:B------:R-:W0:Y:S01]  /*9b60*/  LDC R27, c[0x0][0x3d8] ;  /* 0x0000f600ff1b7b82 */ /* 0x000e220000000800 */
[----:B------:R-:W-:Y:S01]  /*9b70*/  USHF.R.S32.HI UR12, URZ, 0x1f, UR13 ;  /* 0x0000001fff0c7899 */ /* 0x000fe2000801140d */
[----:B-1----:R-:W-:Y:S02]  /*9b80*/  LOP3.LUT R0, R155, 0x1f, RZ, 0xc0, !PT ;  /* 0x0000001f9b007812 */ /* 0x002fe400078ec0ff */
[----:B------:R-:W-:Y:S01]  /*9b90*/  SHF.R.U32.HI R20, RZ, 0x5, R155 ;  /* 0x00000005ff147819 */ /* 0x000fe2000001169b */
[----:B------:R-:W1:Y:S01]  /*9ba0*/  @!P0 SYNCS.CCTL.IV [UR6+0xc000] ;  /* 0x00c00000ff0089b1 */ /* 0x000e620008000006 */
[----:B--2---:R-:W-:Y:S01]  /*9bb0*/  FMUL R22, R4, UR15 ;  /* 0x0000000f04167c20 */ /* 0x004fe20008400000 */
[----:B------:R-:W-:Y:S02]  /*9bc0*/  IMAD R0, R0, UR5, RZ ;  /* 0x0000000500007c24 */ /* 0x000fe4000f8e02ff */
[----:B------:R-:W-:Y:S01]  /*9bd0*/  FMUL R21, R6, UR15 ;  /* 0x0000000f06157c20 */ /* 0x000fe20008400000 */
[----:B------:R-:W-:Y:S01]  /*9be0*/  FMUL R24, R7, UR15 ;  /* 0x0000000f07187c20 */ /* 0x000fe20008400000 */
[----:B------:R-:W-:Y:S01]  /*9bf0*/  FMUL R23, R8, UR15 ;  /* 0x0000000f08177c20 */ /* 0x000fe20008400000 */
[----:B------:R-:W-:Y:S01]  /*9c00*/  NOP ;  /* 0x0000000000007918 */ /* 0x000fe20000000000 */
[----:B------:R-:W-:Y:S01]  /*9c10*/  IADD3 R2, P3, P4, R0, UR13, R2 ;  /* 0x0000000d00027c10 */ /* 0x000fe2000fc7e002 */
[----:B------:R-:W2:Y:S01]  /*9c20*/  LDC R36, c[0x0][0x3d8] ;  /* 0x0000f600ff247b82 */ /* 0x000ea20000000800 */
[----:B------:R-:W-:-:S04]  /*9c30*/  SHF.R.S32.HI R0, RZ, 0x1f, R0 ;  /* 0x0000001fff007819 */ /* 0x000fc80000011400 */
[----:B------:R-:W-:Y:S02]  /*9c40*/  IADD3.X R0, PT, PT, R0, UR12, R3, P3, P4 ;  /* 0x0000000c00007c10 */ /* 0x000fe40009fe8403 */
[----:B------:R-:W-:Y:S01]  /*9c50*/  SGXT.U32 R3, R20, 0x2 ;  /* 0x000000021403781a */ /* 0x000fe20000000000 */
[----:B------:R-:W-:Y:S01]  /*9c60*/  FMUL R20, R5, UR15 ;  /* 0x0000000f05147c20 */ /* 0x000fe20008400000 */
[----:B------:R-:W-:Y:S01]  /*9c70*/  PRMT R152, RZ, 0x7610, R152 ;  /* 0x00007610ff987816 */ /* 0x000fe20000000098 */
[----:B------:R-:W1:Y:S02]  /*9c80*/  LDC R37, c[0x0][0x3d8] ;  /* 0x0000f600ff257b82 */ /* 0x000e640000000800 */
[----:B---3--:R-:W-:Y:S01]  /*9c90*/  IMAD R3, R3, UR14, RZ ;  /* 0x0000000e03037c24 */ /* 0x008fe2000f8e02ff */
[----:B------:R-:W-:Y:S01]  /*9ca0*/  FMNMX3 R21, R22, R20, R21, !PT ;  /* 0x0000001416157276 */ /* 0x000fe20007800015 */
[----:B------:R-:W-:Y:S02]  /*9cb0*/  FMUL R22, R9, UR15 ;  /* 0x0000000f09167c20 */ /* 0x000fe40008400000 */
[----:B----4-:R-:W-:Y:S01]  /*9cc0*/  IMAD R20, R25, 0x4, R3 ;  /* 0x0000000419147824 */ /* 0x010fe200078e0203 */
[----:B------:R-:W-:Y:S01]  /*9cd0*/  IADD3 R28, P3, PT, R3, R2, RZ ;  /* 0x00000002031c7210 */ /* 0x000fe20007f7e0ff */
[----:B------:R-:W3:Y:S01]  /*9ce0*/  LDC R25, c[0x0][0x3d8] ;  /* 0x0000f600ff197b82 */ /* 0x000ee20000000800 */
[----:B------:R-:W-:-:S02]  /*9cf0*/  FMNMX3 R21, R21, R24, R23, !PT ;  /* 0x0000001815157276 */ /* 0x000fc40007800017 */
[----:B------:R-:W-:Y:S01]  /*9d00*/  LEA.HI.X.SX32 R29, R3, R0, 0x1, P3 ;  /* 0x00000000031d7211 */ /* 0x000fe200018f0eff */
[----:B------:R-:W-:-:S04]  /*9d10*/  FMUL R3, R10, UR15 ;  /* 0x0000000f0a037c20 */ /* 0x000fc80008400000 */
[----:B------:R-:W4:Y:S01]  /*9d20*/  LDC R24, c[0x0][0x3d8] ;  /* 0x0000f600ff187b82 */ /* 0x000f220000000800 */
[----:B------:R2:W-:Y:S01]  /*9d30*/  STL.64 [R1+0x4b0], R28 ;  /* 0x0004b01c01007387 */ /* 0x0005e20000100a00 */
[----:B------:R-:W-:Y:S01]  /*9d40*/  FMNMX3 R21, R21, R22, R3, !PT ;  /* 0x0000001615157276 */ /* 0x000fe20007800003 */
[----:B-----5:R-:W-:Y:S01]  /*9d50*/  IMAD R3, R26, 0x4, R20 ;  /* 0x000000041a037824 */ /* 0x020fe200078e0214 */
[----:B------:R-:W-:Y:S01]  /*9d60*/  IADD3 R32, P3, PT, R20, R2, RZ ;  /* 0x0000000214207210 */ /* 0x000fe20007f7e0ff */
[----:B------:R2:W5:Y:S01]  /*9d70*/  @P1 LDG.E.U8 R153, desc[UR10][R28.64] ;  /* 0x0000000a1c991981 */ /* 0x000562000c1e1100 */
[----:B------:R-:W-:Y:S01]  /*9d80*/  FMUL R23, R11, UR15 ;  /* 0x0000000f0b177c20 */ /* 0x000fe20008400000 */
[----:B------:R-:W-:Y:S01]  /*9d90*/  FMUL R22, R12, UR15 ;  /* 0x0000000f0c167c20 */ /* 0x000fe20008400000 */
[----:B------:R-:W-:Y:S01]  /*9da0*/  LEA.HI.X.SX32 R33, R20, R0, 0x1, P3 ;  /* 0x0000000014217211 */ /* 0x000fe200018f0eff */
[----:B0-----:R-:W-:Y:S01]  /*9db0*/  IMAD R20, R27, 0x4, R3 ;  /* 0x000000041b147824 */ /* 0x001fe200078e0203 */
[----:B------:R-:W-:Y:S01]  /*9dc0*/  IADD3 R30, P3, PT, R3, R2, RZ ;  /* 0x00000002031e7210 */ /* 0x000fe20007f7e0ff */
[----:B------:R-:W0:Y:S01]  /*9dd0*/  LDC R38, c[0x0][0x3d8] ;  /* 0x0000f600ff267b82 */ /* 0x000e220000000800 */
[----:B------:R-:W-:Y:S01]  /*9de0*/  FMNMX3 R154, R21, R23, R22, !PT ;  /* 0x00000017159a7276 */ /* 0x000fe20007800016 */
[----:B------:R1:W-:Y:S06]  /*9df0*/  STL.64 [R1+0x4a8], R32 ;  /* 0x0004a82001007387 */ /* 0x0003ec0000100a00 */
[----:B--2---:R-:W2:Y:S01]  /*9e00*/  LDC R28, c[0x0][0x3d8] ;  /* 0x0000f600ff1c7b82 */ /* 0x004ea20000000800 */
[----:B------:R-:W-:Y:S01]  /*9e10*/  LEA.HI.X.SX32 R31, R3, R0, 0x1, P3 ;  /* 0x00000000031f7211 */ /* 0x000fe200018f0eff */
[----:B------:R1:W5:Y:S01]  /*9e20*/  @P1 LDG.E.U8 R152, desc[UR10][R32.64] ;  /* 0x0000000a20981981 */ /* 0x000362000c1e1100 */
[----:B------:R-:W-:-:S02]  /*9e30*/  IADD3 R26, P3, PT, R20, R2, RZ ;  /* 0x00000002141a7210 */ /* 0x000fc40007f7e0ff */
[----:B------:R-:W-:Y:S01]  /*9e40*/  PRMT R150, RZ, 0x7610, R150 ;  /* 0x00007610ff967816 */ /* 0x000fe20000000096 */
[----:B------:R-:W-:Y:S01]  /*9e50*/  STL.64 [R1+0x4a0], R30 ;  /* 0x0004a01e01007387 */ /* 0x000fe20000100a00 */
[----:B------:R-:W-:Y:S01]  /*9e60*/  LEA.HI.X.SX32 R27, R20, R0, 0x1, P3 ;  /* 0x00000000141b7211 */ /* 0x000fe200018f0eff */
[----:B------:R-:W0:Y:S01]  /*9e70*/  LDC R22, c[0x0][0x3d8] ;  /* 0x0000f600ff167b82 */ /* 0x000e220000000800 */
[----:B---3--:R-:W-:Y:S01]  /*9e80*/  IMAD R20, R25, 0x4, R20 ;  /* 0x0000000419147824 */ /* 0x008fe200078e0214 */
[----:B------:R-:W-:Y:S02]  /*9e90*/  PRMT R151, RZ, 0x7610, R151 ;  /* 0x00007610ff977816 */ /* 0x000fe40000000097 */
[----:B------:R3:W5:Y:S04]  /*9ea0*/  @P1 LDG.E.U8 R150, desc[UR10][R26.64] ;  /* 0x0000000a1a961981 */ /* 0x000768000c1e1100 */
[----:B------:R-:W0:Y:S01]  /*9eb0*/  LDC R23, c[0x0][0x3d8] ;  /* 0x0000f600ff177b82 */ /* 0x000e220000000800 */
[----:B----4-:R-:W-:Y:S01]  /*9ec0*/  IMAD R21, R24, 0x4, R20 ;  /* 0x0000000418157824 */ /* 0x010fe200078e0214 */
[----:B-1----:R-:W-:Y:S01]  /*9ed0*/  IADD3 R32, P3, PT, R20, R2, RZ ;  /* 0x0000000214207210 */ /* 0x002fe20007f7e0ff */
[----:B------:R3:W-:Y:S04]  /*9ee0*/  STL.64 [R1+0x498], R26 ;  /* 0x0004981a01007387 */ /* 0x0007e80000100a00 */
[----:B------:R1:W4:Y:S01]  /*9ef0*/  @P1 LDG.E.U8 R151, desc[UR10][R30.64] ;  /* 0x0000000a1e971981 */ /* 0x000322000c1e1100 */
[----:B------:R-:W0:Y:S01]  /*9f00*/  LDC R24, c[0x0][0x3d8] ;  /* 0x0000f600ff187b82 */ /* 0x000e220000000800 */
[----:B--2---:R-:W-:Y:S01]  /*9f10*/  IMAD R3, R28, 0x4, R21 ;  /* 0x000000041c037824 */ /* 0x004fe200078e0215 */
[----:B------:R-:W-:-:S06]  /*9f20*/  LEA.HI.X.SX32 R33, R20, R0, 0x1, P3 ;  /* 0x0000000014217211 */ /* 0x000fcc00018f0eff */
[----:B------:R-:W2:Y:S01]  /*9f30*/  LDC R25, c[0x0][0x3d8] ;  /* 0x0000f600ff197b82 */ /* 0x000ea20000000800 */
[-C--:B---3--:R-:W-:Y:S02]  /*9f40*/  IADD3 R26, P4, PT, R3, R2.reuse, RZ ;  /* 0x00000002031a7210 */ /* 0x088fe40007f9e0ff */
[----:B-1----:R-:W-:Y:S02]  /*9f50*/  IADD3 R30, P3, PT, R21, R2, RZ ;  /* 0x00000002151e7210 */ /* 0x002fe40007f7e0ff */
[-C--:B------:R-:W-:Y:S01]  /*9f60*/  LEA.HI.X.SX32 R27, R3, R0.reuse, 0x1, P4 ;  /* 0x00000000031b7211 */ /* 0x080fe200020f0eff */
[----:B0-----:R-:W-:Y:S01]  /*9f70*/  IMAD R3, R22, 0x4, R3 ;  /* 0x0000000416037824 */ /* 0x001fe200078e0203 */
[----:B------:R-:W-:Y:S01]  /*9f80*/  LEA.HI.X.SX32 R31, R21, R0, 0x1, P3 ;  /* 0x00000000151f7211 */ /* 0x000fe200018f0eff */
[----:B------:R-:W0:Y:S01]  /*9f90*/  LDC R22, c[0x0][0x3d8] ;  /* 0x0000f600ff167b82 */ /* 0x000e220000000800 */
[----:B------:R-:W-:Y:S01]  /*9fa0*/  PRMT R147, RZ, 0x7610, R147 ;  /* 0x00007610ff937816 */ /* 0x000fe20000000093 */
[----:B------:R-:W-:Y:S01]  /*9fb0*/  IMAD R20, R23, 0x4, R3 ;  /* 0x0000000417147824 */ /* 0x000fe200078e0203 */
[----:B------:R-:W-:Y:S01]  /*9fc0*/  IADD3 R28, P3, PT, R3, R2, RZ ;  /* 0x00000002031c7210 */ /* 0x000fe20007f7e0ff */
[----:B------:R-:W-:Y:S04]  /*9fd0*/  STL.64 [R1+0x490], R32 ;  /* 0x0004902001007387 */ /* 0x000fe80000100a00 */
[----:B------:R-:W1:Y:S01]  /*9fe0*/  LDC R21, c[0x0][0x3d8] ;  /* 0x0000f600ff157b82 */ /* 0x000e620000000800 */
[----:B------:R-:W-:Y:S01]  /*9ff0*/  STL.64 [R1+0x488], R30 ;  /* 0x0004881e01007387 */ /* 0x000fe20000100a00 */
[----:B------:R-:W-:-:S02]  /*a000*/  PRMT R146, RZ, 0x7610, R146 ;  /* 0x00007610ff927816 */ /* 0x000fc40000000092 */
[----:B------:R-:W-:Y:S01]  /*a010*/  LEA.HI.X.SX32 R29, R3, R0, 0x1, P3 ;  /* 0x00000000031d7211 */ /* 0x000fe200018f0eff */
[----:B------:R3:W-:Y:S01]  /*a020*/  STL.64 [R1+0x480], R26 ;  /* 0x0004801a01007387 */ /* 0x0007e20000100a00 */
[----:B------:R-:W-:Y:S02]  /*a030*/  IMAD R3, R24, 0x4, R20 ;  /* 0x0000000418037824 */ /* 0x000fe400078e0214 */
[----:B------:R-:W0:Y:S01]  /*a040*/  LDC R23, c[0x0][0x3d8] ;  /* 0x0000f600ff177b82 */ /* 0x000e220000000800 */
[----:B------:R3:W4:Y:S01]  /*a050*/  @P1 LDG.E.U8 R147, desc[UR10][R26.64] ;  /* 0x0000000a1a931981 */ /* 0x000722000c1e1100 */
[----:B------:R-:W-:-:S03]  /*a060*/  PRMT R145, RZ, 0x7610, R145 ;  /* 0x00007610ff917816 */ /* 0x000fc60000000091 */
[----:B------:R2:W-:Y:S03]  /*a070*/  STL.64 [R1+0x478], R28 ;  /* 0x0004781c01007387 */ /* 0x0005e60000100a00 */
[----:B------:R-:W0:Y:S01]  /*a080*/  LDC R24, c[0x0][0x3d8] ;  /* 0x0000f600ff187b82 */ /* 0x000e220000000800 */
[----:B------:R2:W4:Y:S01]  /*a090*/  @P1 LDG.E.U8 R146, desc[UR10][R28.64] ;  /* 0x0000000a1c921981 */ /* 0x000522000c1e1100 */
[----:B---3--:R-:W-:-:S04]  /*a0a0*/  IADD3 R26, P3, PT, R20, R2, RZ ;  /* 0x00000002141a7210 */ /* 0x008fc80007f7e0ff */
[----:B------:R-:W-:Y:S01]  /*a0b0*/  LEA.HI.X.SX32 R27, R20, R0, 0x1, P3 ;  /* 0x00000000141b7211 */ /* 0x000fe200018f0eff */
[----:B--2---:R-:W-:Y:S01]  /*a0c0*/  IMAD R20, R25, 0x4, R3 ;  /* 0x0000000419147824 */ /* 0x004fe200078e0203 */
[----:B------:R-:W-:Y:S01]  /*a0d0*/  PRMT R149, RZ, 0x7610, R149 ;  /* 0x00007610ff957816 */ /* 0x000fe20000000095 */
[----:B------:R-:W2:Y:S01]  /*a0e0*/  LDC R25, c[0x0][0x3d8] ;  /* 0x0000f600ff197b82 */ /* 0x000ea20000000800 */
[C---:B------:R-:W-:Y:S01]  /*a0f0*/  IADD3 R28, P3, PT, R3.reuse, R2, RZ ;  /* 0x00000002031c7210 */ /* 0x040fe20007f7e0ff */
[----:B------:R3:W-:Y:S03]  /*a100*/  STL.64 [R1+0x470], R26 ;  /* 0x0004701a01007387 */ /* 0x0007e60000100a00 */
[----:B------:R-:W-:Y:S01]  /*a110*/  LEA.HI.X.SX32 R29, R3, R0, 0x1, P3 ;  /* 0x00000000031d7211 */ /* 0x000fe200018f0eff */
[----:B------:R3:W4:Y:S01]  /*a120*/  @P1 LDG.E.U8 R145, desc[UR10][R26.64] ;  /* 0x0000000a1a911981 */ /* 0x000722000c1e1100 */
[----:B------:R-:W-:Y:S01]  /*a130*/  PRMT R143, RZ, 0x7610, R143 ;  /* 0x00007610ff8f7816 */ /* 0x000fe2000000008f */
[----:B------:R-:W2:Y:S01]  /*a140*/  LDC R132, c[0x0][0x3d8] ;  /* 0x0000f600ff847b82 */ /* 0x000ea20000000800 */
[----:B------:R-:W-:Y:S01]  /*a150*/  PRMT R148, RZ, 0x7610, R148 ;  /* 0x00007610ff947816 */ /* 0x000fe20000000094 */
[----:B------:R0:W4:Y:S01]  /*a160*/  @P1 LDG.E.U8 R149, desc[UR10][R32.64] ;  /* 0x0000000a20951981 */ /* 0x000122000c1e1100 */
[----:B------:R-:W-:-:S03]  /*a170*/  PRMT R144, RZ, 0x7610, R144 ;  /* 0x00007610ff907816 */ /* 0x000fc60000000090 */
[----:B------:R0:W-:Y:S01]  /*a180*/  STL.64 [R1+0x468], R28 ;  /* 0x0004681c01007387 */ /* 0x0001e20000100a00 */
[C---:B---3--:R-:W-:Y:S01]  /*a190*/  IADD3 R26, P3, PT, R20.reuse, R2, RZ ;  /* 0x00000002141a7210 */ /* 0x048fe20007f7e0ff */
[----:B------:R-:W3:Y:S02]  /*a1a0*/  LDC R133, c[0x0][0x3d8] ;  /* 0x0000f600ff857b82 */ /* 0x000ee40000000800 */
[----:B------:R0:W3:Y:S01]  /*a1b0*/  @P1 LDG.E.U8 R148, desc[UR10][R30.64] ;  /* 0x0000000a1e941981 */ /* 0x0000e2000c1e1100 */
[----:B------:R-:W-:Y:S01]  /*a1c0*/  LEA.HI.X.SX32 R27, R20, R0, 0x1, P3 ;  /* 0x00000000141b7211 */ /* 0x000fe200018f0eff */
[----:B-1----:R-:W-:Y:S02]  /*a1d0*/  IMAD R20, R21, 0x4, R20 ;  /* 0x0000000415147824 */ /* 0x002fe400078e0214 */
[----:B------:R1:W3:Y:S02]  /*a1e0*/  @P1 LDG.E.U8 R144, desc[UR10][R28.64] ;  /* 0x0000000a1c901981 */ /* 0x0002e4000c1e1100 */
[----:B0-----:R-:W-:-:S02]  /*a1f0*/  IMAD R21, R22, 0x4, R20 ;  /* 0x0000000416157824 */ /* 0x001fc400078e0214 */
[----:B------:R0:W3:Y:S01]  /*a200*/  @P1 LDG.E.U8 R143, desc[UR10][R26.64] ;  /* 0x0000000a1a8f1981 */ /* 0x0000e2000c1e1100 */
[----:B------:R-:W2:Y:S01]  /*a210*/  LDC R22, c[0x0][0x3d8] ;  /* 0x0000f600ff167b82 */ /* 0x000ea20000000800 */
[C---:B------:R-:W-:Y:S01]  /*a220*/  IADD3 R32, P3, PT, R20.reuse, R2, RZ ;  /* 0x0000000214207210 */ /* 0x040fe20007f7e0ff */
[----:B------:R-:W-:Y:S01]  /*a230*/  IMAD R3, R23, 0x4, R21 ;  /* 0x0000000417037824 */ /* 0x000fe200078e0215 */
[----:B------:R0:W-:Y:S02]  /*a240*/  STL.64 [R1+0x460], R26 ;  /* 0x0004601a01007387 */ /* 0x0001e40000100a00 */
[----:B------:R-:W-:Y:S02]  /*a250*/  LEA.HI.X.SX32 R33, R20, R0, 0x1, P3 ;  /* 0x0000000014217211 */ /* 0x000fe400018f0eff */
[-C--:B------:R-:W-:Y:S01]  /*a260*/  IADD3 R30, P3, PT, R21, R2.reuse, RZ ;  /* 0x00000002151e7210 */ /* 0x080fe20007f7e0ff */
[----:B------:R-:W2:Y:S01]  /*a270*/  LDC R23, c[0x0][0x3d8] ;  /* 0x0000f600ff177b82 */ /* 0x000ea20000000800 */
[----:B-1----:R-:W-:-:S07]  /*a280*/  IADD3 R28, P4, PT, R3, R2, RZ ;  /* 0x00000002031c7210 */ /* 0x002fce0007f9e0ff */
[----:B0-----:R-:W0:Y:S01]  /*a290*/  LDC R26, c[0x0][0x3d8] ;  /* 0x0000f600ff1a7b82 */ /* 0x001e220000000800 */
[-C--:B------:R-:W-:Y:S02]  /*a2a0*/  LEA.HI.X.SX32 R31, R21, R0.reuse, 0x1, P3 ;  /* 0x00000000151f7211 */ /* 0x080fe400018f0eff */
[----:B------:R-:W-:Y:S02]  /*a2b0*/  PRMT R140, RZ, 0x7610, R140 ;  /* 0x00007610ff8c7816 */ /* 0x000fe4000000008c */
[----:B------:R-:W-:Y:S01]  /*a2c0*/  LEA.HI.X.SX32 R29, R3, R0, 0x1, P4 ;  /* 0x00000000031d7211 */ /* 0x000fe200020f0eff */
[----:B------:R-:W-:Y:S01]  /*a2d0*/  IMAD R3, R24, 0x4, R3 ;  /* 0x0000000418037824 */ /* 0x000fe200078e0203 */
[----:B------:R-:W-:Y:S01]  /*a2e0*/  STL.64 [R1+0x458], R32 ;  /* 0x0004582001007387 */ /* 0x000fe20000100a00 */
[----:B------:R-:W1:Y:S01]  /*a2f0*/  LDC R21, c[0x0][0x3d8] ;  /* 0x0000f600ff157b82 */ /* 0x000e620000000800 */
[----:B------:R-:W-:Y:S02]  /*a300*/  PRMT R141, RZ, 0x7610, R141 ;  /* 0x00007610ff8d7816 */ /* 0x000fe4000000008d */
[----:B------:R-:W-:Y:S01]  /*a310*/  STL.64 [R1+0x450], R30 ;  /* 0x0004501e01007387 */ /* 0x000fe20000100a00 */
[----:B--2---:R-:W-:-:S03]  /*a320*/  IMAD R20, R25, 0x4, R3 ;  /* 0x0000000419147824 */ /* 0x004fc600078e0203 */
[----:B------:R2:W-:Y:S01]  /*a330*/  STL.64 [R1+0x448], R28 ;  /* 0x0004481c01007387 */ /* 0x0005e20000100a00 */
[----:B------:R-:W-:Y:S01]  /*a340*/  PRMT R139, RZ, 0x7610, R139 ;  /* 0x00007610ff8b7816 */ /* 0x000fe2000000008b */
[----:B------:R-:W1:Y:S02]  /*a350*/  LDC R24, c[0x0][0x3d8] ;  /* 0x0000f600ff187b82 */ /* 0x000e640000000800 */
[----:B------:R2:W3:Y:S04]  /*a360*/  @P1 LDG.E.U8 R140, desc[UR10][R28.64] ;  /* 0x0000000a1c8c1981 */ /* 0x0004e8000c1e1100 */
[----:B------:R2:W3:Y:S01]  /*a370*/  @P1 LDG.E.U8 R141, desc[UR10][R30.64] ;  /* 0x0000000a1e8d1981 */ /* 0x0004e2000c1e1100 */
[----:B------:R-:W-:Y:S01]  /*a380*/  PRMT R142, RZ, 0x7610, R142 ;  /* 0x00007610ff8e7816 */ /* 0x000fe2000000008e */
[----:B------:R-:W1:Y:S01]  /*a390*/  LDC R25, c[0x0][0x3d8] ;  /* 0x0000f600ff197b82 */ /* 0x000e620000000800 */
[----:B--2---:R-:W-:-:S04]  /*a3a0*/  IADD3 R28, P3, PT, R3, R2, RZ ;  /* 0x00000002031c7210 */ /* 0x004fc80007f7e0ff */
[----:B------:R-:W2:Y:S01]  /*a3b0*/  @P1 LDG.E.U8 R142, desc[UR10][R32.64] ;  /* 0x0000000a208e1981 */ /* 0x000ea2000c1e1100 */
[----:B------:R-:W-:Y:S01]  /*a3c0*/  LEA.HI.X.SX32 R29, R3, R0, 0x1, P3 ;  /* 0x00000000031d7211 */ /* 0x000fe200018f0eff */
[----:B------:R-:W-:Y:S01]  /*a3d0*/  IMAD R3, R22, 0x4, R20 ;  /* 0x0000000416037824 */ /* 0x000fe200078e0214 */
[C---:B------:R-:W-:Y:S01]  /*a3e0*/  IADD3 R30, P3, PT, R20.reuse, R2, RZ ;  /* 0x00000002141e7210 */ /* 0x040fe20007f7e0ff */
[----:B------:R-:W1:Y:S02]  /*a3f0*/  LDC R22, c[0x0][0x3d8] ;  /* 0x0000f600ff167b82 */ /* 0x000e640000000800 */
[----:B------:R0:W-:Y:S01]  /*a400*/  STL.64 [R1+0x440], R28 ;  /* 0x0004401c01007387 */ /* 0x0001e20000100a00 */
[----:B------:R-:W-:Y:S01]  /*a410*/  LEA.HI.X.SX32 R31, R20, R0, 0x1, P3 ;  /* 0x00000000141f7211 */ /* 0x000fe200018f0eff */
[----:B0-----:R-:W-:Y:S02]  /*a420*/  IMAD R20, R26, 0x4, R3 ;  /* 0x000000041a147824 */ /* 0x001fe400078e0203 */
[----:B------:R0:W2:Y:S02]  /*a430*/  @P1 LDG.E.U8 R139, desc[UR10][R28.64] ;  /* 0x0000000a1c8b1981 */ /* 0x0000a4000c1e1100 */
[----:B0-----:R-:W-:-:S04]  /*a440*/  IADD3 R28, P3, PT, R3, R2, RZ ;  /* 0x00000002031c7210 */ /* 0x001fc80007f7e0ff */
[----:B------:R-:W-:Y:S02]  /*a450*/  LEA.HI.X.SX32 R29, R3, R0, 0x1, P3 ;  /* 0x00000000031d7211 */ /* 0x000fe400018f0eff */
[----:B------:R-:W-:-:S04]  /*a460*/  IADD3 R26, P3, PT, R20, R2, RZ ;  /* 0x00000002141a7210 */ /* 0x000fc80007f7e0ff */
[----:B------:R-:W-:Y:S01]  /*a470*/  LEA.HI.X.SX32 R27, R20, R0, 0x1, P3 ;  /* 0x00000000141b7211 */ /* 0x000fe200018f0eff */
[----:B-1----:R-:W-:Y:S01]  /*a480*/  IMAD R20, R21, 0x4, R20 ;  /* 0x0000000415147824 */ /* 0x002fe200078e0214 */
[----:B------:R-:W-:-:S03]  /*a490*/  PRMT R130, RZ, 0x7610, R130 ;  /* 0x00007610ff827816 */ /* 0x000fc60000000082 */
[----:B------:R-:W-:Y:S01]  /*a4a0*/  IMAD R21, R23, 0x4, R20 ;  /* 0x0000000417157824 */ /* 0x000fe200078e0214 */
[----:B------:R-:W-:Y:S01]  /*a4b0*/  PRMT R138, RZ, 0x7610, R138 ;  /* 0x00007610ff8a7816 */ /* 0x000fe2000000008a */
[----:B------:R-:W0:Y:S01]  /*a4c0*/  LDC R23, c[0x0][0x3d8] ;  /* 0x0000f600ff177b82 */ /* 0x000e220000000800 */
[----:B------:R-:W-:Y:S01]  /*a4d0*/  STL.64 [R1+0x438], R30 ;  /* 0x0004381e01007387 */ /* 0x000fe20000100a00 */
[----:B------:R-:W-:Y:S01]  /*a4e0*/  PRMT R131, RZ, 0x7610, R131 ;  /* 0x00007610ff837816 */ /* 0x000fe20000000083 */
[----:B------:R-:W-:Y:S01]  /*a4f0*/  IMAD R3, R24, 0x4, R21 ;  /* 0x0000000418037824 */ /* 0x000fe200078e0215 */
[C---:B------:R-:W-:Y:S01]  /*a500*/  IADD3 R32, P3, PT, R20.reuse, R2, RZ ;  /* 0x0000000214207210 */ /* 0x040fe20007f7e0ff */
[----:B------:R-:W-:Y:S01]  /*a510*/  STL.64 [R1+0x430], R28 ;  /* 0x0004301c01007387 */ /* 0x000fe20000100a00 */
[----:B------:R-:W-:Y:S02]  /*a520*/  PRMT R127, RZ, 0x7610, R127 ;  /* 0x00007610ff7f7816 */ /* 0x000fe4000000007f */
[----:B------:R-:W-:Y:S01]  /*a530*/  PRMT R128, RZ, 0x7610, R128 ;  /* 0x00007610ff807816 */ /* 0x000fe20000000080 */
[----:B------:R1:W-:Y:S01]  /*a540*/  STL.64 [R1+0x428], R26 ;  /* 0x0004281a01007387 */ /* 0x0003e20000100a00 */
[----:B------:R-:W-:Y:S01]  /*a550*/  LEA.HI.X.SX32 R33, R20, R0, 0x1, P3 ;  /* 0x0000000014217211 */ /* 0x000fe200018f0eff */
[----:B------:R-:W0:Y:S02]  /*a560*/  LDC R24, c[0x0][0x3d8] ;  /* 0x0000f600ff187b82 */ /* 0x000e240000000800 */
[----:B------:R1:W2:Y:S04]  /*a570*/  @P1 LDG.E.U8 R130, desc[UR10][R26.64] ;  /* 0x0000000a1a821981 */ /* 0x0002a8000c1e1100 */
[----:B------:R1:W2:Y:S04]  /*a580*/  @P1 LDG.E.U8 R138, desc[UR10][R30.64] ;  /* 0x0000000a1e8a1981 */ /* 0x0002a8000c1e1100 */
[----:B------:R1:W2:Y:S02]  /*a590*/  @P1 LDG.E.U8 R131, desc[UR10][R28.64] ;  /* 0x0000000a1c831981 */ /* 0x0002a4000c1e1100 */
[----:B-1----:R-:W1:Y:S01]  /*a5a0*/  LDC R26, c[0x0][0x3d8] ;  /* 0x0000f600ff1a7b82 */ /* 0x002e620000000800 */
[----:B------:R-:W-:-:S02]  /*a5b0*/  IADD3 R30, P3, PT, R21, R2, RZ ;  /* 0x00000002151e7210 */ /* 0x000fc40007f7e0ff */
[----:B------:R-:W-:Y:S02]  /*a5c0*/  IADD3 R28, P4, PT, R3, R2, RZ ;  /* 0x00000002031c7210 */ /* 0x000fe40007f9e0ff */
[-C--:B------:R-:W-:Y:S02]  /*a5d0*/  LEA.HI.X.SX32 R31, R21, R0.reuse, 0x1, P3 ;  /* 0x00000000151f7211 */ /* 0x080fe400018f0eff */
[----:B------:R-:W-:Y:S01]  /*a5e0*/  LEA.HI.X.SX32 R29, R3, R0, 0x1, P4 ;  /* 0x00000000031d7211 */ /* 0x000fe200020f0eff */
[----:B------:R-:W-:Y:S01]  /*a5f0*/  IMAD R3, R22, 0x4, R3 ;  /* 0x0000000416037824 */ /* 0x000fe200078e0203 */
[----:B------:R-:W5:Y:S01]  /*a600*/  LDC R21, c[0x0][0x3d8] ;  /* 0x0000f600ff157b82 */ /* 0x000f620000000800 */
[----:B------:R-:W-:Y:S02]  /*a610*/  STL.64 [R1+0x420], R32 ;  /* 0x0004202001007387 */ /* 0x000fe40000100a00 */
[----:B------:R-:W-:Y:S02]  /*a620*/  IMAD R20, R25, 0x4, R3 ;  /* 0x0000000419147824 */ /* 0x000fe400078e0203 */
[----:B------:R-:W-:Y:S03]  /*a630*/  STL.64 [R1+0x418], R30 ;  /* 0x0004181e01007387 */ /* 0x000fe60000100a00 */
[----:B------:R-:W5:Y:S01]  /*a640*/  LDC R22, c[0x0][0x3d8] ;  /* 0x0000f600ff167b82 */ /* 0x000f620000000800 */
[----:B------:R0:W-:Y:S04]  /*a650*/  STL.64 [R1+0x410], R28 ;  /* 0x0004101c01007387 */ /* 0x0001e80000100a00 */
[----:B------:R0:W2:Y:S01]  /*a660*/  @P1 LDG.E.U8 R127, desc[UR10][R28.64] ;  /* 0x0000000a1c7f1981 */ /* 0x0000a2000c1e1100 */
[----:B------:R-:W-:-:S02]  /*a670*/  PRMT R126, RZ, 0x7610, R126 ;  /* 0x00007610ff7e7816 */ /* 0x000fc4000000007e */
[----:B------:R-:W5:Y:S01]  /*a680*/  LDC R25, c[0x0][0x3d8] ;  /* 0x0000f600ff197b82 */ /* 0x000f620000000800 */
[----:B------:R0:W2:Y:S02]  /*a690*/  @P1 LDG.E.U8 R128, desc[UR10][R30.64] ;  /* 0x0000000a1e801981 */ /* 0x0000a4000c1e1100 */
[----:B0-----:R-:W-:-:S04]  /*a6a0*/  IADD3 R28, P3, PT, R3, R2, RZ ;  /* 0x00000002031c7210 */ /* 0x001fc80007f7e0ff */
[----:B------:R-:W-:Y:S01]  /*a6b0*/  LEA.HI.X.SX32 R29, R3, R0, 0x1, P3 ;  /* 0x00000000031d7211 */ /* 0x000fe200018f0eff */
[----:B------:R-:W-:Y:S01]  /*a6c0*/  IMAD R3, R23, 0x4, R20 ;  /* 0x0000000417037824 */ /* 0x000fe200078e0214 */
[C---:B------:R-:W-:Y:S01]  /*a6d0*/  IADD3 R30, P3, PT, R20.reuse, R2, RZ ;  /* 0x00000002141e7210 */ /* 0x040fe20007f7e0ff */
[----:B------:R-:W0:Y:S02]  /*a6e0*/  LDC R23, c[0x0][0x3d8] ;  /* 0x0000f600ff177b82 */ /* 0x000e240000000800 */
[----:B------:R1:W-:Y:S01]  /*a6f0*/  STL.64 [R1+0x408], R28 ;  /* 0x0004081c01007387 */ /* 0x0003e20000100a00 */
[----:B------:R-:W-:Y:S01]  /*a700*/  LEA.HI.X.SX32 R31, R20, R0, 0x1, P3 ;  /* 0x00000000141f7211 */ /* 0x000fe200018f0eff */
[----:B-1----:R-:W-:Y:S02]  /*a710*/  IMAD R20, R26, 0x4, R3 ;  /* 0x000000041a147824 */ /* 0x002fe400078e0203 */
[----:B------:R1:W2:Y:S02]  /*a720*/  @P1 LDG.E.U8 R126, desc[UR10][R28.64] ;  /* 0x0000000a1c7e1981 */ /* 0x0002a4000c1e1100 */
[----:B-1----:R-:W-:-:S04]  /*a730*/  IADD3 R28, P3, PT, R3, R2, RZ ;  /* 0x00000002031c7210 */ /* 0x002fc80007f7e0ff */
[----:B------:R-:W-:Y:S02]  /*a740*/  LEA.HI.X.SX32 R29, R3, R0, 0x1, P3 ;  /* 0x00000000031d7211 */ /* 0x000fe400018f0eff */
[C---:B------:R-:W-:Y:S02]  /*a750*/  IADD3 R26, P3, PT, R20.reuse, R2, RZ ;  /* 0x00000002141a7210 */ /* 0x040fe40007f7e0ff */
[----:B------:R-:W-:Y:S02]  /*a760*/  PRMT R129, RZ, 0x7610, R129 ;  /* 0x00007610ff817816 */ /* 0x000fe40000000081 */
[----:B------:R-:W-:Y:S01]  /*a770*/  LEA.HI.X.SX32 R27, R20, R0, 0x1, P3 ;  /* 0x00000000141b7211 */ /* 0x000fe200018f0eff */
[----:B-----5:R-:W-:Y:S01]  /*a780*/  IMAD R20, R21, 0x4, R20 ;  /* 0x0000000415147824 */ /* 0x020fe200078e0214 */
[----:B------:R-:W-:Y:S01]  /*a790*/  PRMT R123, RZ, 0x7610, R123 ;  /* 0x00007610ff7b7816 */ /* 0x000fe2000000007b */
[----:B------:R-:W-:Y:S02]  /*a7a0*/  STL.64 [R1+0x400], R30 ;  /* 0x0004001e01007387 */ /* 0x000fe40000100a00 */
[----:B------:R-:W-:Y:S01]  /*a7b0*/  IMAD R21, R22, 0x4, R20 ;  /* 0x0000000416157824 */ /* 0x000fe200078e0214 */
[----:B------:R-:W-:Y:S01]  /*a7c0*/  PRMT R125, RZ, 0x7610, R125 ;  /* 0x00007610ff7d7816 */ /* 0x000fe2000000007d */
[----:B------:R-:W1:Y:S01]  /*a7d0*/  LDC R22, c[0x0][0x3d8] ;  /* 0x0000f600ff167b82 */ /* 0x000e620000000800 */
[----:B------:R5:W2:Y:S01]  /*a7e0*/  @P1 LDG.E.U8 R129, desc[UR10][R32.64] ;  /* 0x0000000a20811981 */ /* 0x000aa2000c1e1100 */
[----:B------:R-:W-:Y:S01]  /*a7f0*/  PRMT R124, RZ, 0x7610, R124 ;  /* 0x00007610ff7c7816 */ /* 0x000fe2000000007c */
[----:B------:R-:W-:-:S02]  /*a800*/  IMAD R3, R24, 0x4, R21 ;  /* 0x0000000418037824 */ /* 0x000fc400078e0215 */
[----:B------:R-:W-:Y:S01]  /*a810*/  STL.64 [R1+0x3f8], R28 ;  /* 0x0003f81c01007387 */ /* 0x000fe20000100a00 */
[----:B------:R-:W-:Y:S02]  /*a820*/  PRMT R120, RZ, 0x7610, R120 ;  /* 0x00007610ff787816 */ /* 0x000fe40000000078 */
[----:B------:R-:W-:Y:S01]  /*a830*/  PRMT R121, RZ, 0x7610, R121 ;  /* 0x00007610ff797816 */ /* 0x000fe20000000079 */
[----:B------:R0:W-:Y:S01]  /*a840*/  STL.64 [R1+0x3f0], R26 ;  /* 0x0003f01a01007387 */ /* 0x0001e20000100a00 */
[----:B------:R-:W-:Y:S01]  /*a850*/  PRMT R119, RZ, 0x7610, R119 ;  /* 0x00007610ff777816 */ /* 0x000fe20000000077 */
[----:B------:R-:W1:Y:S01]  /*a860*/  LDC R24, c[0x0][0x3d8] ;  /* 0x0000f600ff187b82 */ /* 0x000e620000000800 */
[C---:B-----5:R-:W-:Y:S01]  /*a870*/  IADD3 R32, P3, PT, R20.reuse, R2, RZ ;  /* 0x0000000214207210 */ /* 0x060fe20007f7e0ff */
[----:B------:R0:W5:Y:S03]  /*a880*/  @P1 LDG.E.U8 R123, desc[UR10][R26.64] ;  /* 0x0000000a1a7b1981 */ /* 0x000166000c1e1100 */
[----:B------:R-:W-:Y:S01]  /*a890*/  LEA.HI.X.SX32 R33, R20, R0, 0x1, P3 ;  /* 0x0000000014217211 */ /* 0x000fe200018f0eff */
[----:B------:R0:W2:Y:S04]  /*a8a0*/  @P1 LDG.E.U8 R125, desc[UR10][R30.64] ;  /* 0x0000000a1e7d1981 */ /* 0x0000a8000c1e1100 */
[----:B------:R0:W2:Y:S02]  /*a8b0*/  @P1 LDG.E.U8 R124, desc[UR10][R28.64] ;  /* 0x0000000a1c7c1981 */ /* 0x0000a4000c1e1100 */
[----:B0-----:R-:W0:Y:S01]  /*a8c0*/  LDC R26, c[0x0][0x3d8] ;  /* 0x0000f600ff1a7b82 */ /* 0x001e220000000800 */
[----:B------:R-:W-:-:S02]  /*a8d0*/  IADD3 R30, P3, PT, R21, R2, RZ ;  /* 0x00000002151e7210 */ /* 0x000fc40007f7e0ff */
[----:B------:R-:W-:Y:S02]  /*a8e0*/  IADD3 R28, P4, PT, R3, R2, RZ ;  /* 0x00000002031c7210 */ /* 0x000fe40007f9e0ff */
[-C--:B------:R-:W-:Y:S02]  /*a8f0*/  LEA.HI.X.SX32 R31, R21, R0.reuse, 0x1, P3 ;  /* 0x00000000151f7211 */ /* 0x080fe400018f0eff */
[----:B------:R-:W-:Y:S01]  /*a900*/  LEA.HI.X.SX32 R29, R3, R0, 0x1, P4 ;  /* 0x00000000031d7211 */ /* 0x000fe200020f0eff */
[----:B------:R-:W-:Y:S01]  /*a910*/  IMAD R3, R23, 0x4, R3 ;  /* 0x0000000417037824 */ /* 0x000fe200078e0203 */
[----:B------:R-:W4:Y:S01]  /*a920*/  LDC R21, c[0x0][0x3d8] ;  /* 0x0000f600ff157b82 */ /* 0x000f220000000800 */
[----:B------:R-:W-:Y:S02]  /*a930*/  STL.64 [R1+0x3e8], R32 ;  /* 0x0003e82001007387 */ /* 0x000fe40000100a00 */
[----:B------:R-:W-:Y:S02]  /*a940*/  IMAD R20, R25, 0x4, R3 ;  /* 0x0000000419147824 */ /* 0x000fe400078e0203 */
[----:B------:R-:W-:Y:S03]  /*a950*/  STL.64 [R1+0x3e0], R30 ;  /* 0x0003e01e01007387 */ /* 0x000fe60000100a00 */
[----:B------:R-:W4:Y:S01]  /*a960*/  LDC R23, c[0x0][0x3d8] ;  /* 0x0000f600ff177b82 */ /* 0x000f220000000800 */
[----:B------:R1:W-:Y:S04]  /*a970*/  STL.64 [R1+0x3d8], R28 ;  /* 0x0003d81c01007387 */ /* 0x0003e80000100a00 */
[----:B------:R1:W2:Y:S01]  /*a980*/  @P1 LDG.E.U8 R120, desc[UR10][R28.64] ;  /* 0x0000000a1c781981 */ /* 0x0002a2000c1e1100 */
[----:B------:R-:W-:-:S02]  /*a990*/  PRMT R122, RZ, 0x7610, R122 ;  /* 0x00007610ff7a7816 */ /* 0x000fc4000000007a */
[----:B------:R-:W4:Y:S01]  /*a9a0*/  LDC R25, c[0x0][0x3d8] ;  /* 0x0000f600ff197b82 */ /* 0x000f220000000800 */
[----:B------:R1:W2:Y:S01]  /*a9b0*/  @P1 LDG.E.U8 R121, desc[UR10][R30.64] ;  /* 0x0000000a1e791981 */ /* 0x0002a2000c1e1100 */
[----:B------:R-:W-:Y:S02]  /*a9c0*/  PRMT R116, RZ, 0x7610, R116 ;  /* 0x00007610ff747816 */ /* 0x000fe40000000074 */
[----:B------:R-:W-:Y:S01]  /*a9d0*/  PRMT R118, RZ, 0x7610, R118 ;  /* 0x00007610ff767816 */ /* 0x000fe20000000076 */
[----:B------:R-:W2:Y:S01]  /*a9e0*/  @P1 LDG.E.U8 R122, desc[UR10][R32.64] ;  /* 0x0000000a207a1981 */ /* 0x000ea2000c1e1100 */
[----:B-1----:R-:W-:-:S04]  /*a9f0*/  IADD3 R28, P3, PT, R3, R2, RZ ;  /* 0x00000002031c7210 */ /* 0x002fc80007f7e0ff */
[----:B------:R-:W-:Y:S01]  /*aa00*/  LEA.HI.X.SX32 R29, R3, R0, 0x1, P3 ;  /* 0x00000000031d7211 */ /* 0x000fe200018f0eff */
[----:B------:R-:W-:Y:S01]  /*aa10*/  IMAD R3, R22, 0x4, R20 ;  /* 0x0000000416037824 */ /* 0x000fe200078e0214 */
[C---:B------:R-:W-:Y:S01]  /*aa20*/  IADD3 R30, P3, PT, R20.reuse, R2, RZ ;  /* 0x00000002141e7210 */ /* 0x040fe20007f7e0ff */
[----:B------:R-:W1:Y:S02]  /*aa30*/  LDC R22, c[0x0][0x3d8] ;  /* 0x0000f600ff167b82 */ /* 0x000e640000000800 */
[----:B------:R0:W-:Y:S01]  /*aa40*/  STL.64 [R1+0x3d0], R28 ;  /* 0x0003d01c01007387 */ /* 0x0001e20000100a00 */
[----:B------:R-:W-:Y:S01]  /*aa50*/  LEA.HI.X.SX32 R31, R20, R0, 0x1, P3 ;  /* 0x00000000141f7211 */ /* 0x000fe200018f0eff */
[----:B0-----:R-:W-:Y:S02]  /*aa60*/  IMAD R20, R26, 0x4, R3 ;  /* 0x000000041a147824 */ /* 0x001fe400078e0203 */
[----:B------:R0:W2:Y:S01]  /*aa70*/  @P1 LDG.E.U8 R119, desc[UR10][R28.64] ;  /* 0x0000000a1c771981 */ /* 0x0000a2000c1e1100 */
[----:B------:R-:W-:-:S03]  /*aa80*/  PRMT R117, RZ, 0x7610, R117 ;  /* 0x00007610ff757816 */ /* 0x000fc60000000075 */
[----:B------:R4:W2:Y:S01]  /*aa90*/  @P1 LDG.E.U8 R118, desc[UR10][R30.64] ;  /* 0x0000000a1e761981 */ /* 0x0008a2000c1e1100 */
[----:B0-----:R-:W-:-:S04]  /*aaa0*/  IADD3 R28, P3, PT, R3, R2, RZ ;  /* 0x00000002031c7210 */ /* 0x001fc80007f7e0ff */
[----:B------:R-:W-:Y:S02]  /*aab0*/  LEA.HI.X.SX32 R29, R3, R0, 0x1, P3 ;  /* 0x00000000031d7211 */ /* 0x000fe400018f0eff */
[C---:B------:R-:W-:Y:S01]  /*aac0*/  IADD3 R26, P3, PT, R20.reuse, R2, RZ ;  /* 0x00000002141a7210 */ /* 0x040fe20007f7e0ff */
[----:B------:R0:W-:Y:S03]  /*aad0*/  STL.64 [R1+0x3c8], R30 ;  /* 0x0003c81e01007387 */ /* 0x0001e60000100a00 */
[----:B------:R-:W-:Y:S01]  /*aae0*/  LEA.HI.X.SX32 R27, R20, R0, 0x1, P3 ;  /* 0x00000000141b7211 */ /* 0x000fe200018f0eff */
[----:B----4-:R-:W-:Y:S01]  /*aaf0*/  IMAD R20, R21, 0x4, R20 ;  /* 0x0000000415147824 */ /* 0x010fe200078e0214 */
[----:B------:R4:W2:Y:S03]  /*ab00*/  @P1 LDG.E.U8 R117, desc[UR10][R28.64] ;  /* 0x0000000a1c751981 */ /* 0x0008a6000c1e1100 */
[----:B------:R-:W-:Y:S01]  /*ab10*/  IMAD R21, R23, 0x4, R20 ;  /* 0x0000000417157824 */ /* 0x000fe200078e0214 */
[----:B------:R4:W-:Y:S01]  /*ab20*/  STL.64 [R1+0x3c0], R28 ;  /* 0x0003c01c01007387 */ /* 0x0009e20000100a00 */
[----:B------:R-:W3:Y:S01]  /*ab30*/  LDC R23, c[0x0][0x3d8] ;  /* 0x0000f600ff177b82 */ /* 0x000ee20000000800 */
[----:B------:R-:W-:Y:S01]  /*ab40*/  IADD3 R32, P3, PT, R20, R2, RZ ;  /* 0x0000000214207210 */ /* 0x000fe20007f7e0ff */
[----:B------:R-:W-:Y:S01]  /*ab50*/  IMAD R3, R24, 0x4, R21 ;  /* 0x0000000418037824 */ /* 0x000fe200078e0215 */
[----:B------:R1:W-:Y:S04]  /*ab60*/  STL.64 [R1+0x3b8], R26 ;  /* 0x0003b81a01007387 */ /* 0x0003e80000100a00 */
[----:B------:R1:W2:Y:S01]  /*ab70*/  @P1 LDG.E.U8 R116, desc[UR10][R26.64] ;  /* 0x0000000a1a741981 */ /* 0x0002a2000c1e1100 */
[----:B------:R-:W-:Y:S01]  /*ab80*/  LEA.HI.X.SX32 R33, R20, R0, 0x1, P3 ;  /* 0x0000000014217211 */ /* 0x000fe200018f0eff */
[----:B------:R-:W3:Y:S01]  /*ab90*/  LDC R24, c[0x0][0x3d8] ;  /* 0x0000f600ff187b82 */ /* 0x000ee20000000800 */
[----:B0-----:R-:W-:-:S02]  /*aba0*/  IADD3 R30, P3, PT, R21, R2, RZ ;  /* 0x00000002151e7210 */ /* 0x001fc40007f7e0ff */
[----:B----4-:R-:W-:-:S05]  /*abb0*/  IADD3 R28, P4, PT, R3, R2, RZ ;  /* 0x00000002031c7210 */ /* 0x010fca0007f9e0ff */
[----:B-1----:R-:W0:Y:S01]  /*abc0*/  LDC R26, c[0x0][0x3d8] ;  /* 0x0000f600ff1a7b82 */ /* 0x002e220000000800 */
        /* <DEDUP_REMOVED lines=8> */
[----:B------:R-:W-:-:S03]  /*ac50*/  IMAD R20, R25, 0x4, R3 ;  /* 0x0000000419147824 */ /* 0x000fc600078e0203 */
[----:B------:R4:W-:Y:S01]  /*ac60*/  STL.64 [R1+0x3a0], R28 ;  /* 0x0003a01c01007387 */ /* 0x0009e20000100a00 */
[----:B------:R-:W1:Y:S03]  /*ac70*/  LDC R22, c[0x0][0x3d8] ;  /* 0x0000f600ff167b82 */ /* 0x000e660000000800 */
[----:B------:R4:W2:Y:S01]  /*ac80*/  @P1 LDG.E.U8 R113, desc[UR10][R28.64] ;  /* 0x0000000a1c711981 */ /* 0x0008a2000c1e1100 */
[----:B------:R-:W-:-:S03]  /*ac90*/  PRMT R112, RZ, 0x7610, R112 ;  /* 0x00007610ff707816 */ /* 0x000fc60000000070 */
[----:B------:R3:W2:Y:S01]  /*aca0*/  @P1 LDG.E.U8 R114, desc[UR10][R30.64] ;  /* 0x0000000a1e721981 */ /* 0x0006a2000c1e1100 */
[----:B------:R-:W1:Y:S01]  /*acb0*/  LDC R25, c[0x0][0x3d8] ;  /* 0x0000f600ff197b82 */ /* 0x000e620000000800 */
[----:B----4-:R-:W-:-:S04]  /*acc0*/  IADD3 R28, P3, PT, R3, R2, RZ ;  /* 0x00000002031c7210 */ /* 0x010fc80007f7e0ff */
[----:B------:R-:W-:Y:S01]  /*acd0*/  LEA.HI.X.SX32 R29, R3, R0, 0x1, P3 ;  /* 0x00000000031d7211 */ /* 0x000fe200018f0eff */
[----:B---3--:R-:W-:Y:S01]  /*ace0*/  IMAD R3, R23, 0x4, R20 ;  /* 0x0000000417037824 */ /* 0x008fe200078e0214 */
[C---:B------:R-:W-:Y:S01]  /*acf0*/  IADD3 R30, P3, PT, R20.reuse, R2, RZ ;  /* 0x00000002141e7210 */ /* 0x040fe20007f7e0ff */
[----:B------:R-:W3:Y:S02]  /*ad00*/  LDC R23, c[0x0][0x3d8] ;  /* 0x0000f600ff177b82 */ /* 0x000ee40000000800 */
[----:B------:R4:W-:Y:S01]  /*ad10*/  STL.64 [R1+0x398], R28 ;  /* 0x0003981c01007387 */ /* 0x0009e20000100a00 */
[----:B------:R-:W-:Y:S01]  /*ad20*/  LEA.HI.X.SX32 R31, R20, R0, 0x1, P3 ;  /* 0x00000000141f7211 */ /* 0x000fe200018f0eff */
[----:B0-----:R-:W-:Y:S02]  /*ad30*/  IMAD R20, R26, 0x4, R3 ;  /* 0x000000041a147824 */ /* 0x001fe400078e0203 */
[----:B------:R4:W2:Y:S02]  /*ad40*/  @P1 LDG.E.U8 R112, desc[UR10][R28.64] ;  /* 0x0000000a1c701981 */ /* 0x0008a4000c1e1100 */
[----:B----4-:R-:W-:-:S04]  /*ad50*/  IADD3 R28, P3, PT, R3, R2, RZ ;  /* 0x00000002031c7210 */ /* 0x010fc80007f7e0ff */
[----:B------:R-:W-:Y:S02]  /*ad60*/  LEA.HI.X.SX32 R29, R3, R0, 0x1, P3 ;  /* 0x00000000031d7211 */ /* 0x000fe400018f0eff */
[C---:B------:R-:W-:Y:S02]  /*ad70*/  IADD3 R26, P3, PT, R20.reuse, R2, RZ ;  /* 0x00000002141a7210 */ /* 0x040fe40007f7e0ff */
[----:B------:R-:W-:Y:S02]  /*ad80*/  PRMT R115, RZ, 0x7610, R115 ;  /* 0x00007610ff737816 */ /* 0x000fe40000000073 */
[----:B------:R-:W-:Y:S01]  /*ad90*/  LEA.HI.X.SX32 R27, R20, R0, 0x1, P3 ;  /* 0x00000000141b7211 */ /* 0x000fe200018f0eff */
[----:B-1----:R-:W-:Y:S01]  /*ada0*/  IMAD R20, R21, 0x4, R20 ;  /* 0x0000000415147824 */ /* 0x002fe200078e0214 */
[----:B------:R-:W-:Y:S01]  /*adb0*/  PRMT R109, RZ, 0x7610, R109 ;  /* 0x00007610ff6d7816 */ /* 0x000fe2000000006d */
[----:B------:R-:W-:Y:S02]  /*adc0*/  STL.64 [R1+0x390], R30 ;  /* 0x0003901e01007387 */ /* 0x000fe40000100a00 */
[----:B------:R-:W-:Y:S01]  /*add0*/  IMAD R21, R22, 0x4, R20 ;  /* 0x0000000416157824 */ /* 0x000fe200078e0214 */
[----:B------:R-:W-:Y:S01]  /*ade0*/  PRMT R111, RZ, 0x7610, R111 ;  /* 0x00007610ff6f7816 */ /* 0x000fe2000000006f */
[----:B------:R-:W0:Y:S01]  /*adf0*/  LDC R22, c[0x0][0x3d8] ;  /* 0x0000f600ff167b82 */ /* 0x000e220000000800 */
[----:B------:R1:W4:Y:S01]  /*ae00*/  @P1 LDG.E.U8 R115, desc[UR10][R32.64] ;  /* 0x0000000a20731981 */ /* 0x000322000c1e1100 */
[----:B------:R-:W-:Y:S01]  /*ae10*/  PRMT R110, RZ, 0x7610, R110 ;  /* 0x00007610ff6e7816 */ /* 0x000fe2000000006e */
[----:B------:R-:W-:-:S02]  /*ae20*/  IMAD R3, R24, 0x4, R21 ;  /* 0x0000000418037824 */ /* 0x000fc400078e0215 */
[----:B------:R-:W-:Y:S01]  /*ae30*/  STL.64 [R1+0x388], R28 ;  /* 0x0003881c01007387 */ /* 0x000fe20000100a00 */
[----:B------:R-:W-:Y:S02]  /*ae40*/  PRMT R106, RZ, 0x7610, R106 ;  /* 0x00007610ff6a7816 */ /* 0x000fe4000000006a */
[----:B------:R-:W-:Y:S01]  /*ae50*/  PRMT R107, RZ, 0x7610, R107 ;  /* 0x00007610ff6b7816 */ /* 0x000fe2000000006b */
[----:B------:R3:W-:Y:S01]  /*ae60*/  STL.64 [R1+0x380], R26 ;  /* 0x0003801a01007387 */ /* 0x0007e20000100a00 */
[----:B------:R-:W-:Y:S01]  /*ae70*/  PRMT R105, RZ, 0x7610, R105 ;  /* 0x00007610ff697816 */ /* 0x000fe20000000069 */
[----:B------:R-:W0:Y:S01]  /*ae80*/  LDC R24, c[0x0][0x3d8] ;  /* 0x0000f600ff187b82 */ /* 0x000e220000000800 */
[C---:B-1----:R-:W-:Y:S01]  /*ae90*/  IADD3 R32, P3, PT, R20.reuse, R2, RZ ;  /* 0x0000000214207210 */ /* 0x042fe20007f7e0ff */
[----:B------:R3:W2:Y:S03]  /*aea0*/  @P1 LDG.E.U8 R109, desc[UR10][R26.64] ;  /* 0x0000000a1a6d1981 */ /* 0x0006a6000c1e1100 */
[----:B------:R-:W-:Y:S01]  /*aeb0*/  LEA.HI.X.SX32 R33, R20, R0, 0x1, P3 ;  /* 0x0000000014217211 */ /* 0x000fe200018f0eff */
[----:B------:R1:W2:Y:S04]  /*aec0*/  @P1 LDG.E.U8 R111, desc[UR10][R30.64] ;  /* 0x0000000a1e6f1981 */ /* 0x0002a8000c1e1100 */
[----:B------:R1:W2:Y:S01]  /*aed0*/  @P1 LDG.E.U8 R110, desc[UR10][R28.64] ;  /* 0x0000000a1c6e1981 */ /* 0x0002a2000c1e1100 */
[----:B---3--:R-:W3:Y:S01]  /*aee0*/  LDC R26, c[0x0][0x3d8] ;  /* 0x0000f600ff1a7b82 */ /* 0x008ee20000000800 */
[----:B-1----:R-:W-:-:S02]  /*aef0*/  IADD3 R30, P3, PT, R21, R2, RZ ;  /* 0x00000002151e7210 */ /* 0x002fc40007f7e0ff */
[----:B------:R-:W-:Y:S02]  /*af00*/  IADD3 R28, P4, PT, R3, R2, RZ ;  /* 0x00000002031c7210 */ /* 0x000fe40007f9e0ff */
[-C--:B------:R-:W-:Y:S02]  /*af10*/  LEA.HI.X.SX32 R31, R21, R0.reuse, 0x1, P3 ;  /* 0x00000000151f7211 */ /* 0x080fe400018f0eff */
[----:B------:R-:W-:Y:S01]  /*af20*/  LEA.HI.X.SX32 R29, R3, R0, 0x1, P4 ;  /* 0x00000000031d7211 */ /* 0x000fe200020f0eff */
[----:B------:R-:W-:Y:S01]  /*af30*/  IMAD R3, R23, 0x4, R3 ;  /* 0x0000000417037824 */ /* 0x000fe200078e0203 */
[----:B------:R-:W1:Y:S01]  /*af40*/  LDC R21, c[0x0][0x3d8] ;  /* 0x0000f600ff157b82 */ /* 0x000e620000000800 */
[----:B------:R-:W-:Y:S02]  /*af50*/  STL.64 [R1+0x378], R32 ;  /* 0x0003782001007387 */ /* 0x000fe40000100a00 */
[----:B------:R-:W-:Y:S02]  /*af60*/  IMAD R20, R25, 0x4, R3 ;  /* 0x0000000419147824 */ /* 0x000fe400078e0203 */
[----:B------:R-:W-:Y:S03]  /*af70*/  STL.64 [R1+0x370], R30 ;  /* 0x0003701e01007387 */ /* 0x000fe60000100a00 */
[----:B------:R-:W1:Y:S01]  /*af80*/  LDC R23, c[0x0][0x3d8] ;  /* 0x0000f600ff177b82 */ /* 0x000e620000000800 */
[----:B------:R0:W-:Y:S04]  /*af90*/  STL.64 [R1+0x368], R28 ;  /* 0x0003681c01007387 */ /* 0x0001e80000100a00 */
[----:B------:R0:W2:Y:S01]  /*afa0*/  @P1 LDG.E.U8 R106, desc[UR10][R28.64] ;  /* 0x0000000a1c6a1981 */ /* 0x0000a2000c1e1100 */
[----:B------:R-:W-:-:S02]  /*afb0*/  PRMT R108, RZ, 0x7610, R108 ;  /* 0x00007610ff6c7816 */ /* 0x000fc4000000006c */
[----:B------:R-:W5:Y:S01]  /*afc0*/  LDC R25, c[0x0][0x3d8] ;  /* 0x0000f600ff197b82 */ /* 0x000f620000000800 */
[----:B------:R0:W2:Y:S01]  /*afd0*/  @P1 LDG.E.U8 R107, desc[UR10][R30.64] ;  /* 0x0000000a1e6b1981 */ /* 0x0000a2000c1e1100 */
[----:B------:R-:W-:Y:S02]  /*afe0*/  PRMT R102, RZ, 0x7610, R102 ;  /* 0x00007610ff667816 */ /* 0x000fe40000000066 */
[----:B------:R-:W-:Y:S01]  /*aff0*/  PRMT R104, RZ, 0x7610, R104 ;  /* 0x00007610ff687816 */ /* 0x000fe20000000068 */
[----:B------:R-:W2:Y:S01]  /*b000*/  @P1 LDG.E.U8 R108, desc[UR10][R32.64] ;  /* 0x0000000a206c1981 */ /* 0x000ea2000c1e1100 */
[----:B0-----:R-:W-:-:S04]  /*b010*/  IADD3 R28, P3, PT, R3, R2, RZ ;  /* 0x00000002031c7210 */ /* 0x001fc80007f7e0ff */
[----:B------:R-:W-:Y:S01]  /*b020*/  LEA.HI.X.SX32 R29, R3, R0, 0x1, P3 ;  /* 0x00000000031d7211 */ /* 0x000fe200018f0eff */
[----:B------:R-:W-:Y:S01]  /*b030*/  IMAD R3, R22, 0x4, R20 ;  /* 0x0000000416037824 */ /* 0x000fe200078e0214 */
[C---:B------:R-:W-:Y:S01]  /*b040*/  IADD3 R30, P3, PT, R20.reuse, R2, RZ ;  /* 0x00000002141e7210 */ /* 0x040fe20007f7e0ff */
[----:B------:R-:W0:Y:S02]  /*b050*/  LDC R22, c[0x0][0x3d8] ;  /* 0x0000f600ff167b82 */ /* 0x000e240000000800 */
[----:B------:R1:W-:Y:S01]  /*b060*/  STL.64 [R1+0x360], R28 ;  /* 0x0003601c01007387 */ /* 0x0003e20000100a00 */
[----:B------:R-:W-:Y:S01]  /*b070*/  LEA.HI.X.SX32 R31, R20, R0, 0x1, P3 ;  /* 0x00000000141f7211 */ /* 0x000fe200018f0eff */
[----:B---3--:R-:W-:Y:S02]  /*b080*/  IMAD R20, R26, 0x4, R3 ;  /* 0x000000041a147824 */ /* 0x008fe400078e0203 */
[----:B------:R1:W3:Y:S01]  /*b090*/  @P1 LDG.E.U8 R105, desc[UR10][R28.64] ;  /* 0x0000000a1c691981 */ /* 0x0002e2000c1e1100 */
[----:B------:R-:W-:-:S03]  /*b0a0*/  PRMT R103, RZ, 0x7610, R103 ;  /* 0x00007610ff677816 */ /* 0x000fc60000000067 */
[----:B------:R1:W2:Y:S02]  /*b0b0*/  @P1 LDG.E.U8 R104, desc[UR10][R30.64] ;  /* 0x0000000a1e681981 */ /* 0x0002a4000c1e1100 */
[----:B-1----:R-:W-:-:S04]  /*b0c0*/  IADD3 R28, P3, PT, R3, R2, RZ ;  /* 0x00000002031c7210 */ /* 0x002fc80007f7e0ff */
[----:B------:R-:W-:Y:S02]  /*b0d0*/  LEA.HI.X.SX32 R29, R3, R0, 0x1, P3 ;  /* 0x00000000031d7211 */ /* 0x000fe400018f0eff */
[C---:B------:R-:W-:Y:S01]  /*b0e0*/  IADD3 R26, P3, PT, R20.reuse, R2, RZ ;  /* 0x00000002141a7210 */ /* 0x040fe20007f7e0ff */
[----:B------:R1:W-:Y:S03]  /*b0f0*/  STL.64 [R1+0x358], R30 ;  /* 0x0003581e01007387 */ /* 0x0003e60000100a00 */
[----:B------:R-:W-:Y:S01]  /*b100*/  LEA.HI.X.SX32 R27, R20, R0, 0x1, P3 ;  /* 0x00000000141b7211 */ /* 0x000fe200018f0eff */
[----:B------:R-:W-:Y:S01]  /*b110*/  IMAD R20, R21, 0x4, R20 ;  /* 0x0000000415147824 */ /* 0x000fe200078e0214 */
[----:B------:R1:W2:Y:S03]  /*b120*/  @P1 LDG.E.U8 R103, desc[UR10][R28.64] ;  /* 0x0000000a1c671981 */ /* 0x0002a6000c1e1100 */
[----:B------:R-:W-:Y:S01]  /*b130*/  IMAD R21, R23, 0x4, R20 ;  /* 0x0000000417157824 */ /* 0x000fe200078e0214 */
[----:B------:R1:W-:Y:S01]  /*b140*/  STL.64 [R1+0x350], R28 ;  /* 0x0003501c01007387 */ /* 0x0003e20000100a00 */
[----:B------:R-:W5:Y:S01]  /*b150*/  LDC R23, c[0x0][0x3d8] ;  /* 0x0000f600ff177b82 */ /* 0x000f620000000800 */
[----:B------:R-:W-:Y:S01]  /*b160*/  IADD3 R32, P3, PT, R20, R2, RZ ;  /* 0x0000000214207210 */ /* 0x000fe20007f7e0ff */
[----:B------:R-:W-:Y:S01]  /*b170*/  IMAD R3, R24, 0x4, R21 ;  /* 0x0000000418037824 */ /* 0x000fe200078e0215 */
[----:B------:R0:W-:Y:S04]  /*b180*/  STL.64 [R1+0x348], R26 ;  /* 0x0003481a01007387 */ /* 0x0001e80000100a00 */
[----:B------:R0:W2:Y:S01]  /*b190*/  @P1 LDG.E.U8 R102, desc[UR10][R26.64] ;  /* 0x0000000a1a661981 */ /* 0x0000a2000c1e1100 */
[----:B------:R-:W-:Y:S01]  /*b1a0*/  LEA.HI.X.SX32 R33, R20, R0, 0x1, P3 ;  /* 0x0000000014217211 */ /* 0x000fe200018f0eff */
[----:B------:R-:W5:Y:S01]  /*b1b0*/  LDC R24, c[0x0][0x3d8] ;  /* 0x0000f600ff187b82 */ /* 0x000f620000000800 */
[----:B-1----:R-:W-:-:S02]  /*b1c0*/  IADD3 R30, P3, PT, R21, R2, RZ ;  /* 0x00000002151e7210 */ /* 0x002fc40007f7e0ff */
[----:B------:R-:W-:-:S05]  /*b1d0*/  IADD3 R28, P4, PT, R3, R2, RZ ;  /* 0x00000002031c7210 */ /* 0x000fca0007f9e0ff */
        /* <DEDUP_REMOVED lines=9> */
[----:B-----5:R-:W-:-:S03]  /*b270*/  IMAD R20, R25, 0x4, R3 ;  /* 0x0000000419147824 */ /* 0x020fc600078e0203 */
[----:B------:R5:W-:Y:S01]  /*b280*/  STL.64 [R1+0x330], R28 ;  /* 0x0003301c01007387 */ /* 0x000be20000100a00 */
[----:B------:R-:W1:Y:S03]  /*b290*/  LDC R22, c[0x0][0x3d8] ;  /* 0x0000f600ff167b82 */ /* 0x000e660000000800 */
[----:B------:R5:W2:Y:S01]  /*b2a0*/  @P1 LDG.E.U8 R99, desc[UR10][R28.64] ;  /* 0x0000000a1c631981 */ /* 0x000aa2000c1e1100 */
[----:B------:R-:W-:-:S03]  /*b2b0*/  PRMT R98, RZ, 0x7610, R98 ;  /* 0x00007610ff627816 */ /* 0x000fc60000000062 */
[----:B------:R5:W2:Y:S01]  /*b2c0*/  @P1 LDG.E.U8 R100, desc[UR10][R30.64] ;  /* 0x0000000a1e641981 */ /* 0x000aa2000c1e1100 */
[----:B------:R-:W1:Y:S01]  /*b2d0*/  LDC R25, c[0x0][0x3d8] ;  /* 0x0000f600ff197b82 */ /* 0x000e620000000800 */
[----:B-----5:R-:W-:-:S04]  /*b2e0*/  IADD3 R28, P3, PT, R3, R2, RZ ;  /* 0x00000002031c7210 */ /* 0x020fc80007f7e0ff */
[----:B------:R-:W-:Y:S01]  /*b2f0*/  LEA.HI.X.SX32 R29, R3, R0, 0x1, P3 ;  /* 0x00000000031d7211 */ /* 0x000fe200018f0eff */
[----:B------:R-:W-:Y:S01]  /*b300*/  IMAD R3, R23, 0x4, R20 ;  /* 0x0000000417037824 */ /* 0x000fe200078e0214 */
[C---:B------:R-:W-:Y:S01]  /*b310*/  IADD3 R30, P3, PT, R20.reuse, R2, RZ ;  /* 0x00000002141e7210 */ /* 0x040fe20007f7e0ff */
[----:B------:R-:W5:Y:S02]  /*b320*/  LDC R23, c[0x0][0x3d8] ;  /* 0x0000f600ff177b82 */ /* 0x000f640000000800 */
[----:B------:R0:W-:Y:S01]  /*b330*/  STL.64 [R1+0x328], R28 ;  /* 0x0003281c01007387 */ /* 0x0001e20000100a00 */
[----:B------:R-:W-:Y:S01]  /*b340*/  LEA.HI.X.SX32 R31, R20, R0, 0x1, P3 ;  /* 0x00000000141f7211 */ /* 0x000fe200018f0eff */
[----:B0-----:R-:W-:Y:S02]  /*b350*/  IMAD R20, R26, 0x4, R3 ;  /* 0x000000041a147824 */ /* 0x001fe400078e0203 */
[----:B------:R0:W2:Y:S02]  /*b360*/  @P1 LDG.E.U8 R98, desc[UR10][R28.64] ;  /* 0x0000000a1c621981 */ /* 0x0000a4000c1e1100 */
[----:B0-----:R-:W-:-:S04]  /*b370*/  IADD3 R28, P3, PT, R3, R2, RZ ;  /* 0x00000002031c7210 */ /* 0x001fc80007f7e0ff */
        /* <DEDUP_REMOVED lines=24> */
[----:B-----5:R-:W5:Y:S01]  /*b500*/  LDC R26, c[0x0][0x3d8] ;  /* 0x0000f600ff1a7b82 */ /* 0x020f620000000800 */
        /* <DEDUP_REMOVED lines=25> */
[----:B-----5:R-:W-:Y:S02]  /*b6a0*/  IMAD R20, R26, 0x4, R3 ;  /* 0x000000041a147824 */ /* 0x020fe400078e0203 */
[----:B------:R1:W5:Y:S01]  /*b6b0*/  @P1 LDG.E.U8 R91, desc[UR10][R28.64] ;  /* 0x0000000a1c5b1981 */ /* 0x000362000c1e1100 */
        /* <DEDUP_REMOVED lines=11> */
[----:B------:R-:W0:Y:S01]  /*b770*/  LDC R23, c[0x0][0x3d8] ;  /* 0x0000f600ff177b82 */ /* 0x000e220000000800 */
[----:B------:R-:W-:Y:S01]  /*b780*/  IADD3 R32, P3, PT, R20, R2, RZ ;  /* 0x0000000214207210 */ /* 0x000fe20007f7e0ff */
[----:B------:R-:W-:Y:S01]  /*b790*/  IMAD R3, R24, 0x4, R21 ;  /* 0x0000000418037824 */ /* 0x000fe200078e0215 */
[----:B------:R4:W-:Y:S04]  /*b7a0*/  STL.64 [R1+0x2d8], R26 ;  /* 0x0002d81a01007387 */ /* 0x0009e80000100a00 */
[----:B------:R4:W2:Y:S01]  /*b7b0*/  @P1 LDG.E.U8 R88, desc[UR10][R26.64] ;  /* 0x0000000a1a581981 */ /* 0x0008a2000c1e1100 */
[----:B------:R-:W-:Y:S01]  /*b7c0*/  LEA.HI.X.SX32 R33, R20, R0, 0x1, P3 ;  /* 0x0000000014217211 */ /* 0x000fe200018f0eff */
[----:B------:R-:W3:Y:S01]  /*b7d0*/  LDC R24, c[0x0][0x3d8] ;  /* 0x0000f600ff187b82 */ /* 0x000ee20000000800 */
[----:B-1----:R-:W-:-:S02]  /*b7e0*/  IADD3 R30, P3, PT, R21, R2, RZ ;  /* 0x00000002151e7210 */ /* 0x002fc40007f7e0ff */
[----:B----4-:R-:W-:-:S05]  /*b7f0*/  IADD3 R28, P4, PT, R3, R2, RZ ;  /* 0x00000002031c7210 */ /* 0x010fca0007f9e0ff */
[----:B------:R-:W1:Y:S01]  /*b800*/  LDC R26, c[0x0][0x3d8] ;  /* 0x0000f600ff1a7b82 */ /* 0x000e620000000800 */
[-C--:B------:R-:W-:Y:S02]  /*b810*/  LEA.HI.X.SX32 R31, R21, R0.reuse, 0x1, P3 ;  /* 0x00000000151f7211 */ /* 0x080fe400018f0eff */
[----:B------:R-:W-:Y:S02]  /*b820*/  PRMT R85, RZ, 0x7610, R85 ;  /* 0x00007610ff557816 */ /* 0x000fe40000000055 */
[----:B------:R-:W-:Y:S01]  /*b830*/  LEA.HI.X.SX32 R29, R3, R0, 0x1, P4 ;  /* 0x00000000031d7211 */ /* 0x000fe200020f0eff */
[----:B0-----:R-:W-:Y:S01]  /*b840*/  IMAD R3, R22, 0x4, R3 ;  /* 0x0000000416037824 */ /* 0x001fe200078e0203 */
[----:B------:R-:W-:Y:S01]  /*b850*/  STL.64 [R1+0x2d0], R32 ;  /* 0x0002d02001007387 */ /* 0x000fe20000100a00 */
[----:B------:R-:W0:Y:S01]  /*b860*/  LDC R21, c[0x0][0x3d8] ;  /* 0x0000f600ff157b82 */ /* 0x000e220000000800 */
[----:B------:R-:W-:Y:S02]  /*b870*/  PRMT R86, RZ, 0x7610, R86 ;  /* 0x00007610ff567816 */ /* 0x000fe40000000056 */
[----:B------:R-:W-:Y:S01]  /*b880*/  STL.64 [R1+0x2c8], R30 ;  /* 0x0002c81e01007387 */ /* 0x000fe20000100a00 */
[----:B------:R-:W-:-:S03]  /*b890*/  IMAD R20, R25, 0x4, R3 ;  /* 0x0000000419147824 */ /* 0x000fc600078e0203 */
[----:B------:R4:W-:Y:S01]  /*b8a0*/  STL.64 [R1+0x2c0], R28 ;  /* 0x0002c01c01007387 */ /* 0x0009e20000100a00 */
[----:B------:R-:W0:Y:S03]  /*b8b0*/  LDC R22, c[0x0][0x3d8] ;  /* 0x0000f600ff167b82 */ /* 0x000e260000000800 */
[----:B------:R4:W2:Y:S01]  /*b8c0*/  @P1 LDG.E.U8 R85, desc[UR10][R28.64] ;  /* 0x0000000a1c551981 */ /* 0x0008a2000c1e1100 */
[----:B------:R-:W-:-:S03]  /*b8d0*/  PRMT R84, RZ, 0x7610, R84 ;  /* 0x00007610ff547816 */ /* 0x000fc60000000054 */
[----:B------:R4:W2:Y:S01]  /*b8e0*/  @P1 LDG.E.U8 R86, desc[UR10][R30.64] ;  /* 0x0000000a1e561981 */ /* 0x0008a2000c1e1100 */
[----:B------:R-:W3:Y:S01]  /*b8f0*/  LDC R25, c[0x0][0x3d8] ;  /* 0x0000f600ff197b82 */ /* 0x000ee20000000800 */
[----:B----4-:R-:W-:-:S04]  /*b900*/  IADD3 R28, P3, PT, R3, R2, RZ ;  /* 0x00000002031c7210 */ /* 0x010fc80007f7e0ff */
[----:B------:R-:W-:Y:S01]  /*b910*/  LEA.HI.X.SX32 R29, R3, R0, 0x1, P3 ;  /* 0x00000000031d7211 */ /* 0x000fe200018f0eff */
[----:B------:R-:W-:Y:S01]  /*b920*/  IMAD R3, R23, 0x4, R20 ;  /* 0x0000000417037824 */ /* 0x000fe200078e0214 */
[C---:B------:R-:W-:Y:S01]  /*b930*/  IADD3 R30, P3, PT, R20.reuse, R2, RZ ;  /* 0x00000002141e7210 */ /* 0x040fe20007f7e0ff */
[----:B------:R-:W4:Y:S02]  /*b940*/  LDC R23, c[0x0][0x3d8] ;  /* 0x0000f600ff177b82 */ /* 0x000f240000000800 */
        /* <DEDUP_REMOVED lines=9> */
[----:B0-----:R-:W-:Y:S01]  /*b9e0*/  IMAD R20, R21, 0x4, R20 ;  /* 0x0000000415147824 */ /* 0x001fe200078e0214 */
[----:B------:R-:W-:Y:S01]  /*b9f0*/  PRMT R81, RZ, 0x7610, R81 ;  /* 0x00007610ff517816 */ /* 0x000fe20000000051 */
[----:B------:R-:W-:Y:S02]  /*ba00*/  STL.64 [R1+0x2b0], R30 ;  /* 0x0002b01e01007387 */ /* 0x000fe40000100a00 */
[----:B------:R-:W-:Y:S01]  /*ba10*/  IMAD R21, R22, 0x4, R20 ;  /* 0x0000000416157824 */ /* 0x000fe200078e0214 */
[----:B------:R-:W-:Y:S01]  /*ba20*/  PRMT R83, RZ, 0x7610, R83 ;  /* 0x00007610ff537816 */ /* 0x000fe20000000053 */
[----:B------:R-:W0:Y:S01]  /*ba30*/  LDC R22, c[0x0][0x3d8] ;  /* 0x0000f600ff167b82 */ /* 0x000e220000000800 */
[----:B------:R1:W2:Y:S01]  /*ba40*/  @P1 LDG.E.U8 R87, desc[UR10][R32.64] ;  /* 0x0000000a20571981 */ /* 0x0002a2000c1e1100 */
[----:B------:R-:W-:Y:S01]  /*ba50*/  PRMT R82, RZ, 0x7610, R82 ;  /* 0x00007610ff527816 */ /* 0x000fe20000000052 */
[----:B---3--:R-:W-:-:S02]  /*ba60*/  IMAD R3, R24, 0x4, R21 ;  /* 0x0000000418037824 */ /* 0x008fc400078e0215 */
        /* <DEDUP_REMOVED lines=13> */
[----:B----4-:R-:W-:Y:S02]  /*bb40*/  IADD3 R28, P4, PT, R3, R2, RZ ;  /* 0x00000002031c7210 */ /* 0x010fe40007f9e0ff */
[-C--:B------:R-:W-:Y:S02]  /*bb50*/  LEA.HI.X.SX32 R31, R21, R0.reuse, 0x1, P3 ;  /* 0x00000000151f7211 */ /* 0x080fe400018f0eff */
[----:B------:R-:W-:Y:S01]  /*bb60*/  LEA.HI.X.SX32 R29, R3, R0, 0x1, P4 ;  /* 0x00000000031d7211 */ /* 0x000fe200020f0eff */
[----:B------:R-:W-:Y:S01]  /*bb70*/  IMAD R3, R23, 0x4, R3 ;  /* 0x0000000417037824 */ /* 0x000fe200078e0203 */
[----:B------:R-:W1:Y:S01]  /*bb80*/  LDC R21, c[0x0][0x3d8] ;  /* 0x0000f600ff157b82 */ /* 0x000e620000000800 */
        /* <DEDUP_REMOVED lines=22> */
[----:B------:R4:W2:Y:S01]  /*bcf0*/  @P1 LDG.E.U8 R76, desc[UR10][R30.64] ;  /* 0x0000000a1e4c1981 */ /* 0x0008a2000c1e1100 */
[----:B-1----:R-:W-:-:S04]  /*bd00*/  IADD3 R28, P3, PT, R3, R2, RZ ;  /* 0x00000002031c7210 */ /* 0x002fc80007f7e0ff */
[----:B------:R-:W-:Y:S02]  /*bd10*/  LEA.HI.X.SX32 R29, R3, R0, 0x1, P3 ;  /* 0x00000000031d7211 */ /* 0x000fe400018f0eff */
[C---:B------:R-:W-:Y:S01]  /*bd20*/  IADD3 R26, P3, PT, R20.reuse, R2, RZ ;  /* 0x00000002141a7210 */ /* 0x040fe20007f7e0ff */
[----:B------:R1:W-:Y:S03]  /*bd30*/  STL.64 [R1+0x278], R30 ;  /* 0x0002781e01007387 */ /* 0x0003e60000100a00 */
[----:B------:R-:W-:Y:S01]  /*bd40*/  LEA.HI.X.SX32 R27, R20, R0, 0x1, P3 ;  /* 0x00000000141b7211 */ /* 0x000fe200018f0eff */
[----:B------:R-:W-:Y:S01]  /*bd50*/  IMAD R20, R21, 0x4, R20 ;  /* 0x0000000415147824 */ /* 0x000fe200078e0214 */
[----:B------:R1:W2:Y:S03]  /*bd60*/  @P1 LDG.E.U8 R75, desc[UR10][R28.64] ;  /* 0x0000000a1c4b1981 */ /* 0x0002a6000c1e1100 */
[----:B----4-:R-:W-:Y:S01]  /*bd70*/  IMAD R21, R23, 0x4, R20 ;  /* 0x0000000417157824 */ /* 0x010fe200078e0214 */
[----:B------:R4:W-:Y:S01]  /*bd80*/  STL.64 [R1+0x270], R28 ;  /* 0x0002701c01007387 */ /* 0x0009e20000100a00 */
[----:B------:R-:W0:Y:S01]  /*bd90*/  LDC R23, c[0x0][0x3d8] ;  /* 0x0000f600ff177b82 */ /* 0x000e220000000800 */
[----:B------:R-:W-:Y:S01]  /*bda0*/  IADD3 R32, P3, PT, R20, R2, RZ ;  /* 0x0000000214207210 */ /* 0x000fe20007f7e0ff */
[----:B------:R-:W-:Y:S01]  /*bdb0*/  IMAD R3, R24, 0x4, R21 ;  /* 0x0000000418037824 */ /* 0x000fe200078e0215 */
[----:B------:R4:W-:Y:S04]  /*bdc0*/  STL.64 [R1+0x268], R26 ;  /* 0x0002681a01007387 */ /* 0x0009e80000100a00 */
[----:B------:R4:W2:Y:S01]  /*bdd0*/  @P1 LDG.E.U8 R74, desc[UR10][R26.64] ;  /* 0x0000000a1a4a1981 */ /* 0x0008a2000c1e1100 */
[----:B------:R-:W-:Y:S01]  /*bde0*/  LEA.HI.X.SX32 R33, R20, R0, 0x1, P3 ;  /* 0x0000000014217211 */ /* 0x000fe200018f0eff */
[----:B------:R-:W5:Y:S01]  /*bdf0*/  LDC R24, c[0x0][0x3d8] ;  /* 0x0000f600ff187b82 */ /* 0x000f620000000800 */
        /* <DEDUP_REMOVED lines=17> */
[----:B------:R-:W-:Y:S01]  /*bf10*/  PRMT R69, RZ, 0x7610, R69 ;  /* 0x00007610ff457816 */ /* 0x000fe20000000045 */
[----:B------:R-:W5:Y:S01]  /*bf20*/  LDC R25, c[0x0][0x3d8] ;  /* 0x0000f600ff197b82 */ /* 0x000f620000000800 */
        /* <DEDUP_REMOVED lines=8> */
[----:B------:R1:W2:Y:S01]  /*bfb0*/  @P1 LDG.E.U8 R70, desc[UR10][R28.64] ;  /* 0x0000000a1c461981 */ /* 0x0002a2000c1e1100 */
[----:B------:R-:W-:-:S03]  /*bfc0*/  PRMT R68, RZ, 0x7610, R68 ;  /* 0x00007610ff447816 */ /* 0x000fc60000000044 */
[----:B------:R0:W2:Y:S01]  /*bfd0*/  @P1 LDG.E.U8 R69, desc[UR10][R30.64] ;  /* 0x0000000a1e451981 */ /* 0x0000a2000c1e1100 */
[----:B-1----:R-:W-:-:S04]  /*bfe0*/  IADD3 R28, P3, PT, R3, R2, RZ ;  /* 0x00000002031c7210 */ /* 0x002fc80007f7e0ff */
[----:B------:R-:W-:Y:S02]  /*bff0*/  LEA.HI.X.SX32 R29, R3, R0, 0x1, P3 ;  /* 0x00000000031d7211 */ /* 0x000fe400018f0eff */
[C---:B------:R-:W-:Y:S01]  /*c000*/  IADD3 R26, P3, PT, R20.reuse, R2, RZ ;  /* 0x00000002141a7210 */ /* 0x040fe20007f7e0ff */
[----:B------:R1:W-:Y:S03]  /*c010*/  STL.64 [R1+0x240], R30 ;  /* 0x0002401e01007387 */ /* 0x0003e60000100a00 */
[----:B------:R-:W-:Y:S01]  /*c020*/  LEA.HI.X.SX32 R27, R20, R0, 0x1, P3 ;  /* 0x00000000141b7211 */ /* 0x000fe200018f0eff */
[----:B0-----:R-:W-:Y:S01]  /*c030*/  IMAD R20, R21, 0x4, R20 ;  /* 0x0000000415147824 */ /* 0x001fe200078e0214 */
[----:B------:R-:W-:Y:S01]  /*c040*/  PRMT R67, RZ, 0x7610, R67 ;  /* 0x00007610ff437816 */ /* 0x000fe20000000043 */
[----:B------:R-:W0:Y:S01]  /*c050*/  LDC R21, c[0x0][0x3d8] ;  /* 0x0000f600ff157b82 */ /* 0x000e220000000800 */
[----:B------:R4:W2:Y:S01]  /*c060*/  @P1 LDG.E.U8 R68, desc[UR10][R28.64] ;  /* 0x0000000a1c441981 */ /* 0x0008a2000c1e1100 */
[----:B------:R-:W-:-:S03]  /*c070*/  IMAD R3, R22, 0x4, R20 ;  /* 0x0000000416037824 */ /* 0x000fc600078e0214 */
[----:B------:R4:W-:Y:S01]  /*c080*/  STL.64 [R1+0x238], R28 ;  /* 0x0002381c01007387 */ /* 0x0009e20000100a00 */
[C---:B-1----:R-:W-:Y:S02]  /*c090*/  IADD3 R30, P3, PT, R20.reuse, R2, RZ ;  /* 0x00000002141e7210 */ /* 0x042fe40007f7e0ff */
[----:B------:R-:W1:Y:S01]  /*c0a0*/  LDC R22, c[0x0][0x3d8] ;  /* 0x0000f600ff167b82 */ /* 0x000e620000000800 */
[----:B------:R4:W2:Y:S01]  /*c0b0*/  @P1 LDG.E.U8 R67, desc[UR10][R26.64] ;  /* 0x0000000a1a431981 */ /* 0x0008a2000c1e1100 */
[----:B------:R-:W-:Y:S01]  /*c0c0*/  LEA.HI.X.SX32 R31, R20, R0, 0x1, P3 ;  /* 0x00000000141f7211 */ /* 0x000fe200018f0eff */
[----:B-----5:R-:W-:Y:S02]  /*c0d0*/  IMAD R20, R24, 0x4, R3 ;  /* 0x0000000418147824 */ /* 0x020fe400078e0203 */
[----:B------:R5:W-:Y:S01]  /*c0e0*/  STL.64 [R1+0x230], R26 ;  /* 0x0002301a01007387 */ /* 0x000be20000100a00 */
[----:B------:R-:W-:Y:S02]  /*c0f0*/  PRMT R65, RZ, 0x7610, R65 ;  /* 0x00007610ff417816 */ /* 0x000fe40000000041 */
[----:B------:R-:W-:-:S02]  /*c100*/  PRMT R64, RZ, 0x7610, R64 ;  /* 0x00007610ff407816 */ /* 0x000fc40000000040 */
[C---:B----4-:R-:W-:Y:S01]  /*c110*/  IADD3 R28, P3, PT, R3.reuse, R2, RZ ;  /* 0x00000002031c7210 */ /* 0x050fe20007f7e0ff */
[----:B------:R-:W4:Y:S03]  /*c120*/  LDC R24, c[0x0][0x3d8] ;  /* 0x0000f600ff187b82 */ /* 0x000f260000000800 */
[----:B------:R-:W-:Y:S02]  /*c130*/  LEA.HI.X.SX32 R29, R3, R0, 0x1, P3 ;  /* 0x00000000031d7211 */ /* 0x000fe400018f0eff */
[C---:B-----5:R-:W-:Y:S01]  /*c140*/  IADD3 R26, P3, PT, R20.reuse, R2, RZ ;  /* 0x00000002141a7210 */ /* 0x060fe20007f7e0ff */
[----:B------:R-:W-:Y:S03]  /*c150*/  STL.64 [R1+0x228], R30 ;  /* 0x0002281e01007387 */ /* 0x000fe60000100a00 */
[----:B------:R-:W-:Y:S01]  /*c160*/  LEA.HI.X.SX32 R27, R20, R0, 0x1, P3 ;  /* 0x00000000141b7211 */ /* 0x000fe200018f0eff */
[----:B------:R-:W-:Y:S01]  /*c170*/  IMAD R20, R23, 0x4, R20 ;  /* 0x0000000417147824 */ /* 0x000fe200078e0214 */
[----:B------:R5:W2:Y:S01]  /*c180*/  @P1 LDG.E.U8 R65, desc[UR10][R28.64] ;  /* 0x0000000a1c411981 */ /* 0x000aa2000c1e1100 */
[----:B------:R-:W4:Y:S02]  /*c190*/  LDC R23, c[0x0][0x3d8] ;  /* 0x0000f600ff177b82 */ /* 0x000f240000000800 */
[----:B0-----:R-:W-:Y:S01]  /*c1a0*/  IMAD R3, R21, 0x4, R20 ;  /* 0x0000000415037824 */ /* 0x001fe200078e0214 */
[----:B------:R5:W-:Y:S01]  /*c1b0*/  STL.64 [R1+0x220], R28 ;  /* 0x0002201c01007387 */ /* 0x000be20000100a00 */
[----:B------:R-:W-:-:S03]  /*c1c0*/  PRMT R63, RZ, 0x7610, R63 ;  /* 0x00007610ff3f7816 */ /* 0x000fc6000000003f */
[----:B------:R0:W2:Y:S01]  /*c1d0*/  @P1 LDG.E.U8 R64, desc[UR10][R26.64] ;  /* 0x0000000a1a401981 */ /* 0x0000a2000c1e1100 */
[----:B------:R-:W4:Y:S03]  /*c1e0*/  LDC R21, c[0x0][0x3d8] ;  /* 0x0000f600ff157b82 */ /* 0x000f260000000800 */
[----:B------:R0:W-:Y:S01]  /*c1f0*/  STL.64 [R1+0x218], R26 ;  /* 0x0002181a01007387 */ /* 0x0001e20000100a00 */
[----:B-----5:R-:W-:-:S04]  /*c200*/  IADD3 R28, P3, PT, R20, R2, RZ ;  /* 0x00000002141c7210 */ /* 0x020fc80007f7e0ff */
[----:B------:R-:W-:Y:S01]  /*c210*/  LEA.HI.X.SX32 R29, R20, R0, 0x1, P3 ;  /* 0x00000000141d7211 */ /* 0x000fe200018f0eff */
[----:B-1----:R-:W-:Y:S02]  /*c220*/  IMAD R20, R22, 0x4, R3 ;  /* 0x0000000416147824 */ /* 0x002fe400078e0203 */
[----:B------:R-:W1:Y:S01]  /*c230*/  LDC R22, c[0x0][0x3d8] ;  /* 0x0000f600ff167b82 */ /* 0x000e620000000800 */
[C---:B0-----:R-:W-:Y:S01]  /*c240*/  IADD3 R26, P3, PT, R3.reuse, R2, RZ ;  /* 0x00000002031a7210 */ /* 0x041fe20007f7e0ff */
[----:B------:R0:W-:Y:S01]  /*c250*/  STL.64 [R1+0x210], R28 ;  /* 0x0002101c01007387 */ /* 0x0001e20000100a00 */
[----:B------:R-:W-:Y:S02]  /*c260*/  PRMT R62, RZ, 0x7610, R62 ;  /* 0x00007610ff3e7816 */ /* 0x000fe4000000003e */
[----:B------:R-:W-:Y:S01]  /*c270*/  LEA.HI.X.SX32 R27, R3, R0, 0x1, P3 ;  /* 0x00000000031b7211 */ /* 0x000fe200018f0eff */
[----:B------:R0:W5:Y:S01]  /*c280*/  @P1 LDG.E.U8 R63, desc[UR10][R28.64] ;  /* 0x0000000a1c3f1981 */ /* 0x000162000c1e1100 */
[----:B------:R-:W-:Y:S01]  /*c290*/  IMAD R3, R25, 0x4, R20 ;  /* 0x0000000419037824 */ /* 0x000fe200078e0214 */
[----:B------:R-:W-:Y:S01]  /*c2a0*/  PRMT R61, RZ, 0x7610, R61 ;  /* 0x00007610ff3d7816 */ /* 0x000fe2000000003d */
[----:B------:R-:W3:Y:S01]  /*c2b0*/  LDC R25, c[0x0][0x3d8] ;  /* 0x0000f600ff197b82 */ /* 0x000ee20000000800 */
[----:B------:R4:W-:Y:S04]  /*c2c0*/  STL.64 [R1+0x208], R26 ;  /* 0x0002081a01007387 */ /* 0x0009e80000100a00 */
[----:B------:R4:W2:Y:S01]  /*c2d0*/  @P1 LDG.E.U8 R62, desc[UR10][R26.64] ;  /* 0x0000000a1a3e1981 */ /* 0x0008a2000c1e1100 */
[----:B0-----:R-:W-:-:S04]  /*c2e0*/  IADD3 R28, P3, PT, R20, R2, RZ ;  /* 0x00000002141c7210 */ /* 0x001fc80007f7e0ff */
[----:B------:R-:W-:Y:S01]  /*c2f0*/  LEA.HI.X.SX32 R29, R20, R0, 0x1, P3 ;  /* 0x00000000141d7211 */ /* 0x000fe200018f0eff */
[----:B----4-:R-:W-:Y:S02]  /*c300*/  IMAD R20, R23, 0x4, R3 ;  /* 0x0000000417147824 */ /* 0x010fe400078e0203 */
[----:B------:R-:W0:Y:S01]  /*c310*/  LDC R23, c[0x0][0x3d8] ;  /* 0x0000f600ff177b82 */ /* 0x000e220000000800 */
[C---:B------:R-:W-:Y:S01]  /*c320*/  IADD3 R26, P3, PT, R3.reuse, R2, RZ ;  /* 0x00000002031a7210 */ /* 0x040fe20007f7e0ff */
[----:B------:R4:W-:Y:S01]  /*c330*/  STL.64 [R1+0x200], R28 ;  /* 0x0002001c01007387 */ /* 0x0009e20000100a00 */
[----:B------:R-:W-:Y:S02]  /*c340*/  PRMT R60, RZ, 0x7610, R60 ;  /* 0x00007610ff3c7816 */ /* 0x000fe4000000003c */
[----:B------:R-:W-:Y:S01]  /*c350*/  LEA.HI.X.SX32 R27, R3, R0, 0x1, P3 ;  /* 0x00000000031b7211 */ /* 0x000fe200018f0eff */
[----:B------:R4:W2:Y:S01]  /*c360*/  @P1 LDG.E.U8 R61, desc[UR10][R28.64] ;  /* 0x0000000a1c3d1981 */ /* 0x0008a2000c1e1100 */
[----:B------:R-:W-:-:S02]  /*c370*/  IMAD R3, R21, 0x4, R20 ;  /* 0x0000000415037824 */ /* 0x000fc400078e0214 */
[----:B------:R-:W0:Y:S01]  /*c380*/  LDC R21, c[0x0][0x3d8] ;  /* 0x0000f600ff157b82 */ /* 0x000e220000000800 */
[----:B------:R1:W-:Y:S04]  /*c390*/  STL.64 [R1+0x1f8], R26 ;  /* 0x0001f81a01007387 */ /* 0x0003e80000100a00 */
[----:B------:R1:W2:Y:S01]  /*c3a0*/  @P1 LDG.E.U8 R60, desc[UR10][R26.64] ;  /* 0x0000000a1a3c1981 */ /* 0x0002a2000c1e1100 */
[----:B----4-:R-:W-:-:S04]  /*c3b0*/  IADD3 R28, P3, PT, R20, R2, RZ ;  /* 0x00000002141c7210 */ /* 0x010fc80007f7e0ff */
[----:B------:R-:W-:Y:S01]  /*c3c0*/  LEA.HI.X.SX32 R29, R20, R0, 0x1, P3 ;  /* 0x00000000141d7211 */ /* 0x000fe200018f0eff */
[----:B------:R-:W-:Y:S02]  /*c3d0*/  IMAD R20, R24, 0x4, R3 ;  /* 0x0000000418147824 */ /* 0x000fe400078e0203 */
[----:B------:R-:W4:Y:S01]  /*c3e0*/  LDC R24, c[0x0][0x3d8] ;  /* 0x0000f600ff187b82 */ /* 0x000f220000000800 */
[C---:B-1----:R-:W-:Y:S02]  /*c3f0*/  IADD3 R26, P4, PT, R3.reuse, R2, RZ ;  /* 0x00000002031a7210 */ /* 0x042fe40007f9e0ff */
[----:B------:R-:W-:Y:S02]  /*c400*/  PRMT R59, RZ, 0x7610, R59 ;  /* 0x00007610ff3b7816 */ /* 0x000fe4000000003b */
[----:B------:R-:W-:Y:S01]  /*c410*/  LEA.HI.X.SX32 R27, R3, R0, 0x1, P4 ;  /* 0x00000000031b7211 */ /* 0x000fe200020f0eff */
[----:B------:R-:W-:Y:S02]  /*c420*/  IMAD R3, R22, 0x4, R20 ;  /* 0x0000000416037824 */ /* 0x000fe400078e0214 */
[----:B------:R-:W1:Y:S01]  /*c430*/  LDC R22, c[0x0][0x3d8] ;  /* 0x0000f600ff167b82 */ /* 0x000e620000000800 */
[----:B------:R-:W-:Y:S01]  /*c440*/  PRMT R58, RZ, 0x7610, R58 ;  /* 0x00007610ff3a7816 */ /* 0x000fe2000000003a */
[----:B------:R0:W-:Y:S04]  /*c450*/  STL.64 [R1+0x1f0], R28 ;  /* 0x0001f01c01007387 */ /* 0x0001e80000100a00 */
[----:B------:R0:W2:Y:S01]  /*c460*/  @P1 LDG.E.U8 R59, desc[UR10][R28.64] ;  /* 0x0000000a1c3b1981 */ /* 0x0000a2000c1e1100 */
[----:B------:R-:W-:-:S03]  /*c470*/  PRMT R57, RZ, 0x7610, R57 ;  /* 0x00007610ff397816 */ /* 0x000fc60000000039 */
[----:B------:R0:W-:Y:S04]  /*c480*/  STL.64 [R1+0x1e8], R26 ;  /* 0x0001e81a01007387 */ /* 0x0001e80000100a00 */
[----:B------:R0:W2:Y:S02]  /*c490*/  @P1 LDG.E.U8 R58, desc[UR10][R26.64] ;  /* 0x0000000a1a3a1981 */ /* 0x0000a4000c1e1100 */
[----:B0-----:R-:W-:-:S04]  /*c4a0*/  IADD3 R28, P3, PT, R20, R2, RZ ;  /* 0x00000002141c7210 */ /* 0x001fc80007f7e0ff */
[----:B------:R-:W-:Y:S01]  /*c4b0*/  LEA.HI.X.SX32 R29, R20, R0, 0x1, P3 ;  /* 0x00000000141d7211 */ /* 0x000fe200018f0eff */
[----:B------:R-:W-:Y:S01]  /*c4c0*/  IMAD R20, R23, 0x4, R3 ;  /* 0x0000000417147824 */ /* 0x000fe200078e0203 */
[----:B------:R-:W-:Y:S01]  /*c4d0*/  PRMT R56, RZ, 0x7610, R56 ;  /* 0x00007610ff387816 */ /* 0x000fe20000000038 */
[----:B------:R-:W0:Y:S01]  /*c4e0*/  LDC R23, c[0x0][0x3d8] ;  /* 0x0000f600ff177b82 */ /* 0x000e220000000800 */
[C---:B------:R-:W-:Y:S01]  /*c4f0*/  IADD3 R26, P3, PT, R3.reuse, R2, RZ ;  /* 0x00000002031a7210 */ /* 0x040fe20007f7e0ff */
[----:B------:R4:W-:Y:S03]  /*c500*/  STL.64 [R1+0x1e0], R28 ;  /* 0x0001e01c01007387 */ /* 0x0009e60000100a00 */
[----:B------:R-:W-:Y:S01]  /*c510*/  LEA.HI.X.SX32 R27, R3, R0, 0x1, P3 ;  /* 0x00000000031b7211 */ /* 0x000fe200018f0eff */
[----:B------:R4:W2:Y:S01]  /*c520*/  @P1 LDG.E.U8 R57, desc[UR10][R28.64] ;  /* 0x0000000a1c391981 */ /* 0x0008a2000c1e1100 */
[----:B------:R-:W-:Y:S01]  /*c530*/  IMAD R3, R21, 0x4, R20 ;  /* 0x0000000415037824 */ /* 0x000fe200078e0214 */
[----:B------:R-:W-:Y:S01]  /*c540*/  PRMT R55, RZ, 0x7610, R55 ;  /* 0x00007610ff377816 */ /* 0x000fe20000000037 */
[----:B------:R-:W0:Y:S01]  /*c550*/  LDC R21, c[0x0][0x3d8] ;  /* 0x0000f600ff157b82 */ /* 0x000e220000000800 */
[----:B------:R1:W-:Y:S04]  /*c560*/  STL.64 [R1+0x1d8], R26 ;  /* 0x0001d81a01007387 */ /* 0x0003e80000100a00 */
[----:B------:R1:W2:Y:S01]  /*c570*/  @P1 LDG.E.U8 R56, desc[UR10][R26.64] ;  /* 0x0000000a1a381981 */ /* 0x0002a2000c1e1100 */
[----:B----4-:R-:W-:-:S04]  /*c580*/  IADD3 R28, P3, PT, R20, R2, RZ ;  /* 0x00000002141c7210 */ /* 0x010fc80007f7e0ff */
[----:B------:R-:W-:Y:S01]  /*c590*/  LEA.HI.X.SX32 R29, R20, R0, 0x1, P3 ;  /* 0x00000000141d7211 */ /* 0x000fe200018f0eff */
[----:B------:R-:W-:Y:S01]  /*c5a0*/  IMAD R20, R24, 0x4, R3 ;  /* 0x0000000418147824 */ /* 0x000fe200078e0203 */
[----:B------:R-:W-:Y:S01]  /*c5b0*/  PRMT R54, RZ, 0x7610, R54 ;  /* 0x00007610ff367816 */ /* 0x000fe20000000036 */
[----:B------:R-:W4:Y:S01]  /*c5c0*/  LDC R24, c[0x0][0x3d8] ;  /* 0x0000f600ff187b82 */ /* 0x000f220000000800 */
[C---:B-1----:R-:W-:Y:S01]  /*c5d0*/  IADD3 R26, P4, PT, R3.reuse, R2, RZ ;  /* 0x00000002031a7210 */ /* 0x042fe20007f9e0ff */
[----:B------:R1:W-:Y:S03]  /*c5e0*/  STL.64 [R1+0x1d0], R28 ;  /* 0x0001d01c01007387 */ /* 0x0003e60000100a00 */
[----:B------:R-:W-:Y:S01]  /*c5f0*/  LEA.HI.X.SX32 R27, R3, R0, 0x1, P4 ;  /* 0x00000000031b7211 */ /* 0x000fe200020f0eff */
[----:B------:R1:W2:Y:S01]  /*c600*/  @P1 LDG.E.U8 R55, desc[UR10][R28.64] ;  /* 0x0000000a1c371981 */ /* 0x0002a2000c1e1100 */
[----:B------:R-:W-:Y:S01]  /*c610*/  IMAD R3, R22, 0x4, R20 ;  /* 0x0000000416037824 */ /* 0x000fe200078e0214 */
[----:B------:R-:W-:Y:S01]  /*c620*/  PRMT R53, RZ, 0x7610, R53 ;  /* 0x00007610ff357816 */ /* 0x000fe20000000035 */
[----:B------:R-:W4:Y:S01]  /*c630*/  LDC R22, c[0x0][0x3d8] ;  /* 0x0000f600ff167b82 */ /* 0x000f220000000800 */
[----:B------:R3:W-:Y:S04]  /*c640*/  STL.64 [R1+0x1c8], R26 ;  /* 0x0001c81a01007387 */ /* 0x0007e80000100a00 */
[----:B------:R3:W2:Y:S01]  /*c650*/  @P1 LDG.E.U8 R54, desc[UR10][R26.64] ;  /* 0x0000000a1a361981 */ /* 0x0006a2000c1e1100 */
[----:B-1----:R-:W-:-:S04]  /*c660*/  IADD3 R28, P3, PT, R20, R2, RZ ;  /* 0x00000002141c7210 */ /* 0x002fc80007f7e0ff */
[----:B------:R-:W-:Y:S01]  /*c670*/  LEA.HI.X.SX32 R29, R20, R0, 0x1, P3 ;  /* 0x00000000141d7211 */ /* 0x000fe200018f0eff */
[----:B---3--:R-:W-:Y:S01]  /*c680*/  IMAD R20, R25, 0x4, R3 ;  /* 0x0000000419147824 */ /* 0x008fe200078e0203 */
[----:B------:R-:W-:Y:S01]  /*c690*/  PRMT R52, RZ, 0x7610, R52 ;  /* 0x00007610ff347816 */ /* 0x000fe20000000034 */
[----:B------:R-:W1:Y:S01]  /*c6a0*/  LDC R25, c[0x0][0x3d8] ;  /* 0x0000f600ff197b82 */ /* 0x000e620000000800 */
[C---:B------:R-:W-:Y:S01]  /*c6b0*/  IADD3 R26, P3, PT, R3.reuse, R2, RZ ;  /* 0x00000002031a7210 */ /* 0x040fe20007f7e0ff */
[----:B------:R3:W-:Y:S03]  /*c6c0*/  STL.64 [R1+0x1c0], R28 ;  /* 0x0001c01c01007387 */ /* 0x0007e60000100a00 */
[----:B------:R-:W-:Y:S01]  /*c6d0*/  LEA.HI.X.SX32 R27, R3, R0, 0x1, P3 ;  /* 0x00000000031b7211 */ /* 0x000fe200018f0eff */
[----:B------:R3:W2:Y:S01]  /*c6e0*/  @P1 LDG.E.U8 R53, desc[UR10][R28.64] ;  /* 0x0000000a1c351981 */ /* 0x0006a2000c1e1100 */
[----:B------:R-:W-:-:S02]  /*c6f0*/  PRMT R51, RZ, 0x7610, R51 ;  /* 0x00007610ff337816 */ /* 0x000fc40000000033 */
[----:B------:R-:W-:Y:S01]  /*c700*/  PRMT R73, RZ, 0x7610, R73 ;  /* 0x00007610ff497816 */ /* 0x000fe20000000049 */
[----:B------:R0:W-:Y:S04]  /*c710*/  STL.64 [R1+0x1b8], R26 ;  /* 0x0001b81a01007387 */ /* 0x0001e80000100a00 */
[----:B------:R0:W2:Y:S01]  /*c720*/  @P1 LDG.E.U8 R52, desc[UR10][R26.64] ;  /* 0x0000000a1a341981 */ /* 0x0000a2000c1e1100 */
[C---:B---3--:R-:W-:Y:S02]  /*c730*/  IADD3 R28, P3, PT, R20.reuse, R2, RZ ;  /* 0x00000002141c7210 */ /* 0x048fe40007f7e0ff */
[----:B------:R-:W-:Y:S01]  /*c740*/  PRMT R66, RZ, 0x7610, R66 ;  /* 0x00007610ff427816 */ /* 0x000fe20000000042 */
[----:B------:R3:W2:Y:S01]  /*c750*/  @P1 LDG.E.U8 R73, desc[UR10][R32.64] ;  /* 0x0000000a20491981 */ /* 0x0006a2000c1e1100 */
[----:B------:R-:W-:Y:S01]  /*c760*/  LEA.HI.X.SX32 R29, R20, R0, 0x1, P3 ;  /* 0x00000000141d7211 */ /* 0x000fe200018f0eff */
[----:B0-----:R-:W-:Y:S01]  /*c770*/  IMAD R20, R23, 0x4, R20 ;  /* 0x0000000417147824 */ /* 0x001fe200078e0214 */
[----:B------:R-:W0:Y:S03]  /*c780*/  LDC R26, c[0x0][0x3d8] ;  /* 0x0000f600ff1a7b82 */ /* 0x000e260000000800 */
[----:B------:R4:W-:Y:S01]  /*c790*/  STL.64 [R1+0x1b0], R28 ;  /* 0x0001b01c01007387 */ /* 0x0009e20000100a00 */
[----:B------:R-:W-:-:S03]  /*c7a0*/  IMAD R3, R21, 0x4, R20 ;  /* 0x0000000415037824 */ /* 0x000fc600078e0214 */
[----:B------:R4:W2:Y:S01]  /*c7b0*/  @P1 LDG.E.U8 R51, desc[UR10][R28.64] ;  /* 0x0000000a1c331981 */ /* 0x0008a2000c1e1100 */
[C---:B---3--:R-:W-:Y:S01]  /*c7c0*/  IADD3 R32, P3, PT, R20.reuse, R2, RZ ;  /* 0x0000000214207210 */ /* 0x048fe20007f7e0ff */
[----:B------:R-:W3:Y:S02]  /*c7d0*/  LDC R27, c[0x0][0x3d8] ;  /* 0x0000f600ff1b7b82 */ /* 0x000ee40000000800 */
[----:B------:R4:W2:Y:S01]  /*c7e0*/  @P1 LDG.E.U8 R66, desc[UR10][R30.64] ;  /* 0x0000000a1e421981 */ /* 0x0008a2000c1e1100 */
[----:B------:R-:W-:-:S05]  /*c7f0*/  LEA.HI.X.SX32 R33, R20, R0, 0x1, P3 ;  /* 0x0000000014217211 */ /* 0x000fca00018f0eff */
[----:B----4-:R-:W4:Y:S01]  /*c800*/  LDC R28, c[0x0][0x3d8] ;  /* 0x0000f600ff1c7b82 */ /* 0x010f220000000800 */
[----:B------:R-:W-:Y:S01]  /*c810*/  IMAD R22, R22, 0x4, R3 ;  /* 0x0000000416167824 */ /* 0x000fe200078e0203 */
[----:B------:R-:W-:-:S06]  /*c820*/  IADD3 R30, P3, PT, R3, R2, RZ ;  /* 0x00000002031e7210 */ /* 0x000fcc0007f7e0ff */
[----:B------:R-:W3:Y:S01]  /*c830*/  LDC R29, c[0x0][0x3d8] ;  /* 0x0000f600ff1d7b82 */ /* 0x000ee20000000800 */
[----:B------:R-:W-:Y:S01]  /*c840*/  LEA.HI.X.SX32 R31, R3, R0, 0x1, P3 ;  /* 0x00000000031f7211 */ /* 0x000fe200018f0eff */
[----:B-1----:R-:W-:Y:S01]  /*c850*/  IMAD R3, R25, 0x4, R22 ;  /* 0x0000000419037824 */ /* 0x002fe200078e0216 */
[----:B------:R-:W-:-:S05]  /*c860*/  PRMT R49, RZ, 0x7610, R49 ;  /* 0x00007610ff317816 */ /* 0x000fca0000000031 */
[----:B------:R-:W1:Y:S01]  /*c870*/  LDC R21, c[0x0][0x3d8] ;  /* 0x0000f600ff157b82 */ /* 0x000e620000000800 */
[----:B------:R-:W-:Y:S01]  /*c880*/  IMAD R23, R24, 0x4, R3 ;  /* 0x0000000418177824 */ /* 0x000fe200078e0203 */
[----:B------:R-:W-:Y:S01]  /*c890*/  STL.64 [R1+0x1a8], R32 ;  /* 0x0001a82001007387 */ /* 0x000fe20000100a00 */
[----:B------:R-:W-:Y:S02]  /*c8a0*/  PRMT R50, RZ, 0x7610, R50 ;  /* 0x00007610ff327816 */ /* 0x000fe40000000032 */
[----:B0-----:R-:W-:-:S03]  /*c8b0*/  IMAD R20, R26, 0x4, R23 ;  /* 0x000000041a147824 */ /* 0x001fc600078e0217 */
[----:B------:R-:W0:Y:S01]  /*c8c0*/  LDC R25, c[0x0][0x3d8] ;  /* 0x0000f600ff197b82 */ /* 0x000e220000000800 */
[----:B------:R3:W-:Y:S01]  /*c8d0*/  STL.64 [R1+0x1a0], R30 ;  /* 0x0001a01e01007387 */ /* 0x0007e20000100a00 */
[----:B------:R-:W-:-:S03]  /*c8e0*/  IADD3 R34, P3, PT, R3, R2, RZ ;  /* 0x0000000203227210 */ /* 0x000fc60007f7e0ff */
[----:B------:R3:W2:Y:S01]  /*c8f0*/  @P1 LDG.E.U8 R49, desc[UR10][R30.64] ;  /* 0x0000000a1e311981 */ /* 0x0006a2000c1e1100 */
[----:B----4-:R-:W-:Y:S01]  /*c900*/  IMAD R26, R28, 0x4, R20 ;  /* 0x000000041c1a7824 */ /* 0x010fe200078e0214 */
[----:B------:R-:W-:Y:S02]  /*c910*/  LEA.HI.X.SX32 R35, R3, R0, 0x1, P3 ;  /* 0x0000000003237211 */ /* 0x000fe400018f0eff */
[----:B------:R4:W2:Y:S01]  /*c920*/  @P1 LDG.E.U8 R50, desc[UR10][R32.64] ;  /* 0x0000000a20321981 */ /* 0x0008a2000c1e1100 */
[----:B---3--:R-:W3:Y:S01]  /*c930*/  LDC R30, c[0x0][0x3d8] ;  /* 0x0000f600ff1e7b82 */ /* 0x008ee20000000800 */
[----:B------:R-:W-:Y:S01]  /*c940*/  IMAD R3, R27, 0x4, R26 ;  /* 0x000000041b037824 */ /* 0x000fe200078e021a */
[----:B----4-:R-:W-:-:S06]  /*c950*/  IADD3 R32, P3, PT, R20, R2, RZ ;  /* 0x0000000214207210 */ /* 0x010fcc0007f7e0ff */
[----:B------:R-:W4:Y:S01]  /*c960*/  LDC R31, c[0x0][0x3d8] ;  /* 0x0000f600ff1f7b82 */ /* 0x000f220000000800 */
[----:B------:R-:W-:Y:S01]  /*c970*/  PRMT R47, RZ, 0x7610, R47 ;  /* 0x00007610ff2f7816 */ /* 0x000fe2000000002f */
[----:B------:R-:W-:Y:S01]  /*c980*/  IMAD R24, R29, 0x4, R3 ;  /* 0x000000041d187824 */ /* 0x000fe200078e0203 */
[----:B------:R-:W-:-:S05]  /*c990*/  LEA.HI.X.SX32 R33, R20, R0, 0x1, P3 ;  /* 0x0000000014217211 */ /* 0x000fca00018f0eff */
[----:B------:R-:W4:Y:S01]  /*c9a0*/  LDC R27, c[0x0][0x3d8] ;  /* 0x0000f600ff1b7b82 */ /* 0x000f220000000800 */
[----:B------:R-:W-:Y:S01]  /*c9b0*/  STL.64 [R1+0x110], R34 ;  /* 0x0001102201007387 */ /* 0x000fe20000100a00 */
[----:B-1----:R-:W-:Y:S01]  /*c9c0*/  IMAD R20, R21, 0x4, R24 ;  /* 0x0000000415147824 */ /* 0x002fe200078e0218 */
[----:B------:R-:W-:Y:S02]  /*c9d0*/  PRMT R48, RZ, 0x7610, R48 ;  /* 0x00007610ff307816 */ /* 0x000fe40000000030 */
[----:B------:R1:W-:Y:S03]  /*c9e0*/  STL.64 [R1+0x180], R32 ;  /* 0x0001802001007387 */ /* 0x0003e60000100a00 */
[----:B------:R-:W4:Y:S01]  /*c9f0*/  LDC R29, c[0x0][0x3d8] ;  /* 0x0000f600ff1d7b82 */ /* 0x000f220000000800 */
[----:B------:R1:W2:Y:S01]  /*ca00*/  @P1 LDG.E.U8 R47, desc[UR10][R32.64] ;  /* 0x0000000a202f1981 */ /* 0x0002a2000c1e1100 */
[----:B------:R-:W-:Y:S01]  /*ca10*/  IADD3 R250, P3, PT, R3, R2, RZ ;  /* 0x0000000203fa7210 */ /* 0x000fe20007f7e0ff */
[----:B0-----:R-:W-:-:S02]  /*ca20*/  IMAD R25, R25, 0x4, R20 ;  /* 0x0000000419197824 */ /* 0x001fc400078e0214 */
[----:B------:R0:W2:Y:S03]  /*ca30*/  @P1 LDG.E.U8 R48, desc[UR10][R34.64] ;  /* 0x0000000a22301981 */ /* 0x0000a6000c1e1100 */
[----:B------:R-:W5:Y:S01]  /*ca40*/  LDC R21, c[0x0][0x3d8] ;  /* 0x0000f600ff157b82 */ /* 0x000f620000000800 */
[----:B------:R-:W-:-:S07]  /*ca50*/  LEA.HI.X.SX32 R251, R3, R0, 0x1, P3 ;  /* 0x0000000003fb7211 */ /* 0x000fce00018f0eff */
[----:B-1----:R-:W1:Y:S01]  /*ca60*/  LDC R32, c[0x0][0x3d8] ;  /* 0x0000f600ff207b82 */ /* 0x002e620000000800 */
[----:B---3--:R-:W-:-:S07]  /*ca70*/  IMAD R3, R30, 0x4, R25 ;  /* 0x000000041e037824 */ /* 0x008fce00078e0219 */
[----:B------:R-:W3:Y:S01]  /*ca80*/  LDC R33, c[0x0][0x3d8] ;  /* 0x0000f600ff217b82 */ /* 0x000ee20000000800 */
[----:B------:R-:W-:Y:S01]  /*ca90*/  IADD3 R246, P3, PT, R20, R2, RZ ;  /* 0x0000000214f67210 */ /* 0x000fe20007f7e0ff */
[----:B----4-:R-:W-:-:S06]  /*caa0*/  IMAD R28, R31, 0x4, R3 ;  /* 0x000000041f1c7824 */ /* 0x010fcc00078e0203 */
[----:B0-----:R-:W0:Y:S01]  /*cab0*/  LDC R34, c[0x0][0x3d8] ;  /* 0x0000f600ff227b82 */ /* 0x001e220000000800 */
[----:B------:R-:W-:Y:S01]  /*cac0*/  LEA.HI.X.SX32 R247, R20, R0, 0x1, P3 ;  /* 0x0000000014f77211 */ /* 0x000fe200018f0eff */
[----:B------:R-:W-:Y:S01]  /*cad0*/  IMAD R20, R27, 0x4, R28 ;  /* 0x000000041b147824 */ /* 0x000fe200078e021c */
[----:B------:R-:W-:-:S05]  /*cae0*/  IADD3 R242, P3, PT, R3, R2, RZ ;  /* 0x0000000203f27210 */ /* 0x000fca0007f7e0ff */
[----:B------:R-:W4:Y:S01]  /*caf0*/  LDC R31, c[0x0][0x3d8] ;  /* 0x0000f600ff1f7b82 */ /* 0x000f220000000800 */
[----:B------:R-:W-:Y:S01]  /*cb00*/  IMAD R27, R29, 0x4, R20 ;  /* 0x000000041d1b7824 */ /* 0x000fe200078e0214 */
[----:B------:R-:W-:-:S03]  /*cb10*/  LEA.HI.X.SX32 R243, R3, R0, 0x1, P3 ;  /* 0x0000000003f37211 */ /* 0x000fc600018f0eff */
[----:B-1----:R-:W-:-:S03]  /*cb20*/  IMAD R3, R32, 0x4, R27 ;  /* 0x0000000420037824 */ /* 0x002fc600078e021b */
[----:B------:R-:W1:Y:S01]  /*cb30*/  LDC R35, c[0x0][0x3d8] ;  /* 0x0000f600ff237b82 */ /* 0x000e620000000800 */
[----:B------:R-:W-:Y:S01]  /*cb40*/  IADD3 R238, P3, PT, R20, R2, RZ ;  /* 0x0000000214ee7210 */ /* 0x000fe20007f7e0ff */
[----:B---3--:R-:W-:-:S03]  /*cb50*/  IMAD R30, R33, 0x4, R3 ;  /* 0x00000004211e7824 */ /* 0x008fc600078e0203 */
[----:B------:R-:W-:-:S03]  /*cb60*/  LEA.HI.X.SX32 R239, R20, R0, 0x1, P3 ;  /* 0x0000000014ef7211 */ /* 0x000fc600018f0eff */
[----:B------:R-:W3:Y:S01]  /*cb70*/  LDC R32, c[0x0][0x3d8] ;  /* 0x0000f600ff207b82 */ /* 0x000ee20000000800 */
[----:B0-----:R-:W-:Y:S01]  /*cb80*/  IMAD R20, R34, 0x4, R30 ;  /* 0x0000000422147824 */ /* 0x001fe200078e021e */
[----:B------:R-:W-:-:S03]  /*cb90*/  IADD3 R234, P3, PT, R3, R2, RZ ;  /* 0x0000000203ea7210 */ /* 0x000fc60007f7e0ff */
[----:B-----5:R-:W-:-:S03]  /*cba0*/  IMAD R29, R21, 0x4, R20 ;  /* 0x00000004151d7824 */ /* 0x020fc600078e0214 */
[----:B------:R-:W0:Y:S01]  /*cbb0*/  LDC R33, c[0x0][0x3d8] ;  /* 0x0000f600ff217b82 */ /* 0x000e220000000800 */
[----:B------:R-:W-:Y:S01]  /*cbc0*/  LEA.HI.X.SX32 R235, R3, R0, 0x1, P3 ;  /* 0x0000000003eb7211 */ /* 0x000fe200018f0eff */
[----:B----4-:R-:W-:Y:S01]  /*cbd0*/  IMAD R3, R31, 0x4, R29 ;  /* 0x000000041f037824 */ /* 0x010fe200078e021d */
[----:B------:R-:W-:-:S03]  /*cbe0*/  IADD3 R230, P3, PT, R20, R2, RZ ;  /* 0x0000000214e67210 */ /* 0x000fc60007f7e0ff */
[----:B------:R-:W-:Y:S01]  /*cbf0*/  IMAD R31, R36, 0x4, R3 ;  /* 0x00000004241f7824 */ /* 0x000fe200078e0203 */
[----:B------:R-:W-:Y:S01]  /*cc00*/  LEA.HI.X.SX32 R231, R20, R0, 0x1, P3 ;  /* 0x0000000014e77211 */ /* 0x000fe200018f0eff */
[----:B------:R-:W4:Y:S02]  /*cc10*/  LDC R36, c[0x0][0x3d8] ;  /* 0x0000f600ff247b82 */ /* 0x000f240000000800 */
[----:B-1----:R-:W-:-:S04]  /*cc20*/  IMAD R20, R35, 0x4, R31 ;  /* 0x0000000423147824 */ /* 0x002fc800078e021f */
[----:B------:R-:W-:Y:S01]  /*cc30*/  IMAD R34, R37, 0x4, R20 ;  /* 0x0000000425227824 */ /* 0x000fe200078e0214 */
[C---:B------:R-:W-:Y:S01]  /*cc40*/  IADD3 R226, P3, PT, R3.reuse, R2, RZ ;  /* 0x0000000203e27210 */ /* 0x040fe20007f7e0ff */
[----:B------:R-:W1:Y:S02]  /*cc50*/  LDC R35, c[0x0][0x3d8] ;  /* 0x0000f600ff237b82 */ /* 0x000e640000000800 */
[----:B---3--:R-:W-:Y:S01]  /*cc60*/  IMAD R21, R32, 0x4, R34 ;  /* 0x0000000420157824 */ /* 0x008fe200078e0222 */
[----:B------:R-:W-:Y:S02]  /*cc70*/  LEA.HI.X.SX32 R227, R3, R0, 0x1, P3 ;  /* 0x0000000003e37211 */ /* 0x000fe400018f0eff */
[----:B------:R-:W-:Y:S01]  /*cc80*/  IADD3 R222, P3, PT, R20, R2, RZ ;  /* 0x0000000214de7210 */ /* 0x000fe20007f7e0ff */
[----:B0-----:R-:W-:-:S03]  /*cc90*/  IMAD R32, R33, 0x4, R21 ;  /* 0x0000000421207824 */ /* 0x001fc600078e0215 */
[----:B------:R-:W-:Y:S01]  /*cca0*/  LEA.HI.X.SX32 R223, R20, R0, 0x1, P3 ;  /* 0x0000000014df7211 */ /* 0x000fe200018f0eff */
[----:B------:R-:W-:Y:S01]  /*ccb0*/  IMAD R3, R38, 0x4, R32 ;  /* 0x0000000426037824 */ /* 0x000fe200078e0220 */
[----:B------:R-:W-:-:S03]  /*ccc0*/  IADD3 R218, P3, PT, R21, R2, RZ ;  /* 0x0000000215da7210 */ /* 0x000fc60007f7e0ff */
[----:B------:R-:W-:Y:S01]  /*ccd0*/  IMAD R33, R132, 0x4, R3 ;  /* 0x0000000484217824 */ /* 0x000fe200078e0203 */
[----:B------:R-:W-:Y:S02]  /*cce0*/  LEA.HI.X.SX32 R219, R21, R0, 0x1, P3 ;  /* 0x0000000015db7211 */ /* 0x000fe400018f0eff */
[----:B------:R-:W-:Y:S01]  /*ccf0*/  IADD3 R214, P3, PT, R3, R2, RZ ;  /* 0x0000000203d67210 */ /* 0x000fe20007f7e0ff */
[----:B----4-:R-:W-:-:S03]  /*cd00*/  IMAD R20, R36, 0x4, R33 ;  /* 0x0000000424147824 */ /* 0x010fc600078e0221 */
[----:B------:R-:W-:Y:S02]  /*cd10*/  LEA.HI.X.SX32 R215, R3, R0, 0x1, P3 ;  /* 0x0000000003d77211 */ /* 0x000fe400018f0eff */
[----:B------:R-:W-:-:S04]  /*cd20*/  IADD3 R210, P3, PT, R20, R2, RZ ;  /* 0x0000000214d27210 */ /* 0x000fc80007f7e0ff */
[----:B------:R-:W-:Y:S02]  /*cd30*/  LEA.HI.X.SX32 R211, R20, R0, 0x1, P3 ;  /* 0x0000000014d37211 */ /* 0x000fe400018f0eff */
[----:B------:R-:W-:-:S04]  /*cd40*/  IADD3 R160, P3, PT, R22, R2, RZ ;  /* 0x0000000216a07210 */ /* 0x000fc80007f7e0ff */
[----:B------:R-:W-:Y:S02]  /*cd50*/  LEA.HI.X.SX32 R161, R22, R0, 0x1, P3 ;  /* 0x0000000016a17211 */ /* 0x000fe400018f0eff */
[----:B------:R-:W-:Y:S01]  /*cd60*/  IADD3 R158, P3, PT, R23, R2, RZ ;  /* 0x00000002179e7210 */ /* 0x000fe20007f7e0ff */
[----:B-1----:R-:W-:Y:S01]  /*cd70*/  IMAD R21, R35, 0x4, R20 ;  /* 0x0000000423157824 */ /* 0x002fe200078e0214 */
[----:B------:R-:W0:Y:S02]  /*cd80*/  LDC R22, c[0x0][0x3d8] ;  /* 0x0000f600ff167b82 */ /* 0x000e240000000800 */
[----:B------:R-:W-:Y:S02]  /*cd90*/  LEA.HI.X.SX32 R159, R23, R0, 0x1, P3 ;  /* 0x00000000179f7211 */ /* 0x000fe400018f0eff */
[----:B------:R-:W-:Y:S01]  /*cda0*/  IADD3 R156, P3, PT, R26, R2, RZ ;  /* 0x000000021a9c7210 */ /* 0x000fe20007f7e0ff */
[----:B------:R-:W-:-:S03]  /*cdb0*/  IMAD R3, R133, 0x4, R21 ;  /* 0x0000000485037824 */ /* 0x000fc600078e0215 */
[----:B------:R-:W-:Y:S02]  /*cdc0*/  LEA.HI.X.SX32 R157, R26, R0, 0x1, P3 ;  /* 0x000000001a9d7211 */ /* 0x000fe400018f0eff */
[-C--:B------:R-:W-:Y:S02]  /*cdd0*/  IADD3 R244, P3, PT, R25, R2.reuse, RZ ;  /* 0x0000000219f47210 */ /* 0x080fe40007f7e0ff */
[----:B------:R-:W-:Y:S02]  /*cde0*/  IADD3 R206, P4, PT, R3, R2, RZ ;  /* 0x0000000203ce7210 */ /* 0x000fe40007f9e0ff */
[----:B------:R-:W-:Y:S02]  /*cdf0*/  LEA.HI.X.SX32 R245, R25, R0, 0x1, P3 ;  /* 0x0000000019f57211 */ /* 0x000fe400018f0eff */
[----:B------:R-:W-:Y:S02]  /*ce00*/  IADD3 R240, P3, PT, R28, R2, RZ ;  /* 0x000000021cf07210 */ /* 0x000fe40007f7e0ff */
[----:B------:R-:W-:-:S02]  /*ce10*/  LEA.HI.X.SX32 R207, R3, R0, 0x1, P4 ;  /* 0x0000000003cf7211 */ /* 0x000fc400020f0eff */
[----:B------:R-:W-:Y:S02]  /*ce20*/  IADD3 R248, P4, PT, R24, R2, RZ ;  /* 0x0000000218f87210 */ /* 0x000fe40007f9e0ff */
[----:B------:R-:W-:Y:S02]  /*ce30*/  LEA.HI.X.SX32 R241, R28, R0, 0x1, P3 ;  /* 0x000000001cf17211 */ /* 0x000fe400018f0eff */
        /* <DEDUP_REMOVED lines=9> */
[----:B------:R-:W-:Y:S01]  /*ced0*/  PRMT R136, RZ, 0x7610, R136 ;  /* 0x00007610ff887816 */ /* 0x000fe20000000088 */
[----:B0-----:R-:W-:Y:S01]  /*cee0*/  IMAD R3, R22, 0x4, R3 ;  /* 0x0000000416037824 */ /* 0x001fe200078e0203 */
[----:B------:R-:W-:-:S02]  /*cef0*/  LEA.HI.X.SX32 R229, R29, R0, 0x1, P4 ;  /* 0x000000001de57211 */ /* 0x000fc400020f0eff */
[----:B------:R-:W-:Y:S01]  /*cf00*/  IADD3 R216, P4, PT, R32, R2, RZ ;  /* 0x0000000220d87210 */ /* 0x000fe20007f9e0ff */
[----:B------:R-:W-:Y:S01]  /*cf10*/  STL.64 [R1+0x118], R160 ;  /* 0x000118a001007387 */ /* 0x000fe20000100a00 */
[----:B------:R-:W-:Y:S02]  /*cf20*/  LEA.HI.X.SX32 R221, R34, R0, 0x1, P3 ;  /* 0x0000000022dd7211 */ /* 0x000fe400018f0eff */
[----:B------:R-:W-:Y:S01]  /*cf30*/  IADD3 R212, P3, PT, R33, R2, RZ ;  /* 0x0000000221d47210 */ /* 0x000fe20007f7e0ff */
[----:B------:R-:W-:Y:S01]  /*cf40*/  STL.64 [R1+0x108], R158 ;  /* 0x0001089e01007387 */ /* 0x000fe20000100a00 */
[----:B------:R-:W-:-:S03]  /*cf50*/  LEA.HI.X.SX32 R217, R32, R0, 0x1, P4 ;  /* 0x0000000020d97211 */ /* 0x000fc600020f0eff */
[----:B------:R0:W-:Y:S01]  /*cf60*/  STL.64 [R1+0x100], R156 ;  /* 0x0001009c01007387 */ /* 0x0001e20000100a00 */
[----:B------:R-:W-:-:S03]  /*cf70*/  LEA.HI.X.SX32 R213, R33, R0, 0x1, P3 ;  /* 0x0000000021d57211 */ /* 0x000fc600018f0eff */
[----:B------:R0:W3:Y:S01]  /*cf80*/  @P1 LDG.E.U8 R136, desc[UR10][R156.64] ;  /* 0x0000000a9c881981 */ /* 0x0000e2000c1e1100 */
[-C--:B------:R-:W-:Y:S02]  /*cf90*/  IADD3 R208, P3, PT, R21, R2.reuse, RZ ;  /* 0x0000000215d07210 */ /* 0x080fe40007f7e0ff */
[----:B------:R-:W-:Y:S02]  /*cfa0*/  PRMT R46, RZ, 0x7610, R46 ;  /* 0x00007610ff2e7816 */ /* 0x000fe4000000002e */
[----:B------:R-:W-:Y:S02]  /*cfb0*/  PRMT R45, RZ, 0x7610, R45 ;  /* 0x00007610ff2d7816 */ /* 0x000fe4000000002d */
[----:B0-----:R-:W-:Y:S02]  /*cfc0*/  IADD3 R156, P4, PT, R3, R2, RZ ;  /* 0x00000002039c7210 */ /* 0x001fe40007f9e0ff */
[----:B------:R-:W4:Y:S01]  /*cfd0*/  @P1 LDG.E.U8 R46, desc[UR10][R250.64] ;  /* 0x0000000afa2e1981 */ /* 0x000f22000c1e1100 */
[----:B------:R-:W-:-:S02]  /*cfe0*/  PRMT R44, RZ, 0x7610, R44 ;  /* 0x00007610ff2c7816 */ /* 0x000fc4000000002c */
[----:B------:R-:W-:Y:S01]  /*cff0*/  PRMT R43, RZ, 0x7610, R43 ;  /* 0x00007610ff2b7816 */ /* 0x000fe2000000002b */
[----:B------:R-:W5:Y:S01]  /*d000*/  @P1 LDG.E.U8 R45, desc[UR10][R246.64] ;  /* 0x0000000af62d1981 */ /* 0x000f62000c1e1100 */
[----:B------:R-:W-:Y:S02]  /*d010*/  PRMT R42, RZ, 0x7610, R42 ;  /* 0x00007610ff2a7816 */ /* 0x000fe4000000002a */
[----:B------:R-:W-:Y:S01]  /*d020*/  PRMT R41, RZ, 0x7610, R41 ;  /* 0x00007610ff297816 */ /* 0x000fe20000000029 */
[----:B------:R-:W2:Y:S01]  /*d030*/  @P1 LDG.E.U8 R44, desc[UR10][R242.64] ;  /* 0x0000000af22c1981 */ /* 0x000ea2000c1e1100 */
[----:B------:R-:W-:Y:S02]  /*d040*/  PRMT R40, RZ, 0x7610, R40 ;  /* 0x00007610ff287816 */ /* 0x000fe40000000028 */
[----:B------:R-:W-:Y:S01]  /*d050*/  PRMT R39, RZ, 0x7610, R39 ;  /* 0x00007610ff277816 */ /* 0x000fe20000000027 */
[----:B------:R-:W2:Y:S01]  /*d060*/  @P1 LDG.E.U8 R43, desc[UR10][R238.64] ;  /* 0x0000000aee2b1981 */ /* 0x000ea2000c1e1100 */
[----:B------:R-:W-:-:S02]  /*d070*/  PRMT R38, RZ, 0x7610, R38 ;  /* 0x00007610ff267816 */ /* 0x000fc40000000026 */
[----:B------:R-:W-:Y:S01]  /*d080*/  PRMT R37, RZ, 0x7610, R37 ;  /* 0x00007610ff257816 */ /* 0x000fe20000000025 */
[----:B------:R-:W2:Y:S01]  /*d090*/  @P1 LDG.E.U8 R42, desc[UR10][R234.64] ;  /* 0x0000000aea2a1981 */ /* 0x000ea2000c1e1100 */
[----:B------:R-:W-:Y:S02]  /*d0a0*/  PRMT R36, RZ, 0x7610, R36 ;  /* 0x00007610ff247816 */ /* 0x000fe40000000024 */
[----:B------:R-:W-:Y:S01]  /*d0b0*/  PRMT R35, RZ, 0x7610, R35 ;  /* 0x00007610ff237816 */ /* 0x000fe20000000023 */
[----:B------:R-:W2:Y:S01]  /*d0c0*/  @P1 LDG.E.U8 R41, desc[UR10][R230.64] ;  /* 0x0000000ae6291981 */ /* 0x000ea2000c1e1100 */
[----:B------:R-:W-:Y:S02]  /*d0d0*/  LEA.HI.X.SX32 R157, R3, R0, 0x1, P4 ;  /* 0x00000000039d7211 */ /* 0x000fe400020f0eff */
        /* <DEDUP_REMOVED lines=16> */
[----:B------:R-:W3:Y:S01]  /*d1e0*/  @P1 LDG.E.U8 R35, desc[UR10][R206.64] ;  /* 0x0000000ace231981 */ /* 0x000ee2000c1e1100 */
[----:B------:R-:W-:Y:S02]  /*d1f0*/  PRMT R23, RZ, 0x7610, R23 ;  /* 0x00007610ff177816 */ /* 0x000fe40000000017 */
[----:B------:R-:W-:Y:S01]  /*d200*/  PRMT R22, RZ, 0x7610, R22 ;  /* 0x00007610ff167816 */ /* 0x000fe20000000016 */
[----:B------:R-:W3:Y:S01]  /*d210*/  @P1 LDG.E.U8 R20, desc[UR10][R160.64] ;  /* 0x0000000aa0141981 */ /* 0x000ee2000c1e1100 */
[----:B------:R-:W-:-:S02]  /*d220*/  PRMT R3, RZ, 0x7610, R3 ;  /* 0x00007610ff037816 */ /* 0x000fc40000000003 */
[----:B------:R-:W-:Y:S01]  /*d230*/  LEA.HI.X.SX32 R209, R21, R0, 0x1, P3 ;  /* 0x0000000015d17211 */ /* 0x000fe200018f0eff */
[----:B------:R-:W3:Y:S04]  /*d240*/  @P1 LDG.E.U8 R137, desc[UR10][R158.64] ;  /* 0x0000000a9e891981 */ /* 0x000ee8000c1e1100 */
        /* <DEDUP_REMOVED lines=11> */
[----:B------:R-:W3:Y:S01]  /*d300*/  @P1 LDG.E.U8 R3, desc[UR10][R156.64] ;  /* 0x0000000a9c031981 */ /* 0x000ee2000c1e1100 */
[----:B------:R-:W-:Y:S01]  /*d310*/  FMUL R0, R13, UR15 ;  /* 0x0000000f0d007c20 */ /* 0x000fe20008400000 */
[----:B------:R-:W-:Y:S01]  /*d320*/  FMUL R2, R14, UR15 ;  /* 0x0000000f0e027c20 */ /* 0x000fe20008400000 */
[----:B------:R-:W-:Y:S01]  /*d330*/  FMUL R31, R15, UR15 ;  /* 0x0000000f0f1f7c20 */ /* 0x000fe20008400000 */
[----:B------:R-:W-:-:S03]  /*d340*/  FMUL R30, R16, UR15 ;  /* 0x0000000f101e7c20 */ /* 0x000fc60008400000 */
[----:B------:R-:W-:Y:S01]  /*d350*/  FMNMX3 R2, R154, R0, R2, !PT ;  /* 0x000000009a027276 */ /* 0x000fe20007800002 */
[----:B------:R-:W-:Y:S01]  /*d360*/  FMUL R29, R17, UR15 ;  /* 0x0000000f111d7c20 */ /* 0x000fe20008400000 */
[----:B------:R-:W-:Y:S02]  /*d370*/  FMUL R21, R18, UR15 ;  /* 0x0000000f12157c20 */ /* 0x000fe40008400000 */
[----:B------:R-:W-:Y:S01]  /*d380*/  FMNMX3 R2, R2, R31, R30, !PT ;  /* 0x0000001f02027276 */ /* 0x000fe2000780001e */
[----:B------:R-:W-:-:S03]  /*d390*/  FMUL R0, R19, UR15 ;  /* 0x0000000f13007c20 */ /* 0x000fc60008400000 */
[----:B------:R-:W-:-:S04]  /*d3a0*/  FMNMX3 R2, R2, R29, R21, !PT ;  /* 0x0000001d02027276 */ /* 0x000fc80007800015 */
[----:B------:R-:W-:-:S05]  /*d3b0*/  FMNMX R2, R0, R2, !PT ;  /* 0x0000000200027209 */ /* 0x000fca0007800000 */
[----:B------:R-:W0:Y:S02]  /*d3c0*/  SHFL.BFLY PT, R0, R2, 0x10, 0x1f ;  /* 0x0e001f0002007f89 */ /* 0x000e2400000e0000 */
[----:B0-----:R-:W-:-:S05]  /*d3d0*/  FMNMX3 R2, R2, -INF , R0, !PT ;  /* 0xff80000002027876 */ /* 0x001fca0007800000 */
[--C-:B------:R-:W-:Y:S01]  /*d3e0*/  FFMA R4, R4, UR15, -R2.reuse ;  /* 0x0000000f04047c23 */ /* 0x100fe20008000802 */
[--C-:B------:R-:W-:Y:S01]  /*d3f0*/  FFMA R5, R5, UR15, -R2.reuse ;  /* 0x0000000f05057c23 */ /* 0x100fe20008000802 */
[--C-:B------:R-:W-:Y:S02]  /*d400*/  FFMA R6, R6, UR15, -R2.reuse ;  /* 0x0000000f06067c23 */ /* 0x100fe40008000802 */
[----:B------:R-:W-:Y:S01]  /*d410*/  FMUL R4, R4, 1.4426950216293334961 ;  /* 0x3fb8aa3b04047820 */ /* 0x000fe20000400000 */
[----:B------:R-:W-:Y:S01]  /*d420*/  FMUL R5, R5, 1.4426950216293334961 ;  /* 0x3fb8aa3b05057820 */ /* 0x000fe20000400000 */
[----:B------:R-:W-:Y:S01]  /*d430*/  FMUL R6, R6, 1.4426950216293334961 ;  /* 0x3fb8aa3b06067820 */ /* 0x000fe20000400000 */
[--C-:B------:R-:W-:Y:S01]  /*d440*/  FFMA R7, R7, UR15, -R2.reuse ;  /* 0x0000000f07077c23 */ /* 0x100fe20008000802 */
[----:B------:R-:W-:Y:S01]  /*d450*/  MUFU.EX2 R34, R4 ;  /* 0x0000000400227308 */ /* 0x000fe20000000800 */
[----:B------:R-:W-:Y:S02]  /*d460*/  FFMA R8, R8, UR15, -R2 ;  /* 0x0000000f08087c23 */ /* 0x000fe40008000802 */
[----:B------:R-:W-:-:S05]  /*d470*/  FMUL R7, R7, 1.4426950216293334961 ;  /* 0x3fb8aa3b07077820 */ /* 0x000fca0000400000 */
[----:B------:R-:W0:Y:S01]  /*d480*/  MUFU.EX2 R33, R5 ;  /* 0x0000000500217308 */ /* 0x000e220000000800 */
[----:B------:R-:W-:Y:S01]  /*d490*/  FMUL R8, R8, 1.4426950216293334961 ;  /* 0x3fb8aa3b08087820 */ /* 0x000fe20000400000 */
[----:B------:R-:W-:-:S06]  /*d4a0*/  FFMA R9, R9, UR15, -R2 ;  /* 0x0000000f09097c23 */ /* 0x000fcc0008000802 */
[----:B------:R-:W1:Y:S01]  /*d4b0*/  MUFU.EX2 R29, R6 ;  /* 0x00000006001d7308 */ /* 0x000e620000000800 */
[----:B------:R-:W-:Y:S01]  /*d4c0*/  FFMA R10, R10, UR15, -R2 ;  /* 0x0000000f0a0a7c23 */ /* 0x000fe20008000802 */
[----:B------:R-:W-:-:S06]  /*d4d0*/  FMUL R9, R9, 1.4426950216293334961 ;  /* 0x3fb8aa3b09097820 */ /* 0x000fcc0000400000 */
[----:B------:R-:W1:Y:S01]  /*d4e0*/  MUFU.EX2 R21, R7 ;  /* 0x0000000700157308 */ /* 0x000e620000000800 */
[----:B------:R-:W-:Y:S01]  /*d4f0*/  FMUL R10, R10, 1.4426950216293334961 ;  /* 0x3fb8aa3b0a0a7820 */ /* 0x000fe20000400000 */
[----:B------:R-:W-:Y:S01]  /*d500*/  FFMA R11, R11, UR15, -R2 ;  /* 0x0000000f0b0b7c23 */ /* 0x000fe20008000802 */
[----:B0-----:R-:W-:-:S05]  /*d510*/  FADD R0, R34, R33 ;  /* 0x0000002122007221 */ /* 0x001fca0000000000 */
[----:B------:R-:W0:Y:S01]  /*d520*/  MUFU.EX2 R32, R8 ;  /* 0x0000000800207308 */ /* 0x000e220000000800 */
[----:B------:R-:W-:Y:S01]  /*d530*/  FFMA R12, R12, UR15, -R2 ;  /* 0x0000000f0c0c7c23 */ /* 0x000fe20008000802 */
[----:B-1----:R-:W-:-:S06]  /*d540*/  FADD R0, R29, R0 ;  /* 0x000000001d007221 */ /* 0x002fcc0000000000 */
[----:B------:R1:W0:Y:S01]  /*d550*/  MUFU.EX2 R31, R9 ;  /* 0x00000009001f7308 */ /* 0x0002220000000800 */
[----:B------:R-:W-:Y:S01]  /*d560*/  FFMA R13, R13, UR15, -R2 ;  /* 0x0000000f0d0d7c23 */ /* 0x000fe20008000802 */
[----:B------:R-:W-:Y:S01]  /*d570*/  FMUL R12, R12, 1.4426950216293334961 ;  /* 0x3fb8aa3b0c0c7820 */ /* 0x000fe20000400000 */
[----:B-1----:R-:W-:-:S05]  /*d580*/  FMUL R9, R11, 1.4426950216293334961 ;  /* 0x3fb8aa3b0b097820 */ /* 0x002fca0000400000 */
[----:B------:R-:W1:Y:S01]  /*d590*/  MUFU.EX2 R10, R10 ;  /* 0x0000000a000a7308 */ /* 0x000e620000000800 */
[----:B------:R-:W-:Y:S01]  /*d5a0*/  FADD R0, R21, R0 ;  /* 0x0000000015007221 */ /* 0x000fe20000000000 */
[----:B------:R-:W-:Y:S01]  /*d5b0*/  FMUL R13, R13, 1.4426950216293334961 ;  /* 0x3fb8aa3b0d0d7820 */ /* 0x000fe20000400000 */
[----:B------:R-:W-:-:S05]  /*d5c0*/  FFMA R14, R14, UR15, -R2 ;  /* 0x0000000f0e0e7c23 */ /* 0x000fca0008000802 */
[----:B------:R-:W1:Y:S01]  /*d5d0*/  MUFU.EX2 R9, R9 ;  /* 0x0000000900097308 */ /* 0x000e620000000800 */
[----:B0-----:R-:W-:Y:S01]  /*d5e0*/  FADD R0, R32, R0 ;  /* 0x0000000020007221 */ /* 0x001fe20000000000 */
[----:B------:R-:W-:Y:S01]  /*d5f0*/  FMUL R7, R14, 1.4426950216293334961 ;  /* 0x3fb8aa3b0e077820 */ /* 0x000fe20000400000 */
[----:B------:R-:W-:-:S05]  /*d600*/  FFMA R15, R15, UR15, -R2 ;  /* 0x0000000f0f0f7c23 */ /* 0x000fca0008000802 */
[----:B------:R0:W0:Y:S01]  /*d610*/  MUFU.EX2 R30, R12 ;  /* 0x0000000c001e7308 */ /* 0x0000220000000800 */
[----:B------:R-:W-:Y:S01]  /*d620*/  FADD R0, R31, R0 ;  /* 0x000000001f007221 */ /* 0x000fe20000000000 */
[----:B------:R-:W-:Y:S01]  /*d630*/  FMUL R6, R15, 1.4426950216293334961 ;  /* 0x3fb8aa3b0f067820 */ /* 0x000fe20000400000 */
[----:B------:R-:W-:-:S05]  /*d640*/  FFMA R16, R16, UR15, -R2 ;  /* 0x0000000f10107c23 */ /* 0x000fca0008000802 */
[----:B------:R-:W0:Y:S01]  /*d650*/  MUFU.EX2 R13, R13 ;  /* 0x0000000d000d7308 */ /* 0x000e220000000800 */
[----:B-1----:R-:W-:Y:S01]  /*d660*/  FADD R0, R10, R0 ;  /* 0x000000000a007221 */ /* 0x002fe20000000000 */
[----:B0-----:R-:W-:Y:S01]  /*d670*/  FMUL R12, R16, 1.4426950216293334961 ;  /* 0x3fb8aa3b100c7820 */ /* 0x001fe20000400000 */
[--C-:B------:R-:W-:Y:S01]  /*d680*/  FFMA R17, R17, UR15, -R2.reuse ;  /* 0x0000000f11117c23 */ /* 0x100fe20008000802 */
[----:B------:R-:W-:-:S04]  /*d690*/  FFMA R18, R18, UR15, -R2 ;  /* 0x0000000f12127c23 */ /* 0x000fc80008000802 */
[----:B------:R-:W0:Y:S01]  /*d6a0*/  MUFU.EX2 R7, R7 ;  /* 0x0000000700077308 */ /* 0x000e220000000800 */
[----:B------:R-:W-:Y:S01]  /*d6b0*/  FADD R0, R9, R0 ;  /* 0x0000000009007221 */ /* 0x000fe20000000000 */
[----:B------:R-:W-:Y:S01]  /*d6c0*/  FFMA R19, R19, UR15, -R2 ;  /* 0x0000000f13137c23 */ /* 0x000fe20008000802 */
[----:B------:R-:W-:Y:S01]  /*d6d0*/  FMUL R11, R17, 1.4426950216293334961 ;  /* 0x3fb8aa3b110b7820 */ /* 0x000fe20000400000 */
[----:B------:R-:W-:-:S04]  /*d6e0*/  FMUL R5, R18, 1.4426950216293334961 ;  /* 0x3fb8aa3b12057820 */ /* 0x000fc80000400000 */
[----:B------:R-:W1:Y:S01]  /*d6f0*/  MUFU.EX2 R6, R6 ;  /* 0x0000000600067308 */ /* 0x000e620000000800 */
[----:B------:R-:W-:Y:S01]  /*d700*/  FADD R0, R30, R0 ;  /* 0x000000001e007221 */ /* 0x000fe20000000000 */
[----:B------:R-:W-:Y:S01]  /*d710*/  FMUL R19, R19, 1.4426950216293334961 ;  /* 0x3fb8aa3b13137820 */ /* 0x000fe20000400000 */
[----:B------:R-:W-:-:S05]  /*d720*/  SHF.R.S32.HI R8, RZ, 0x2, R155 ;  /* 0x00000002ff087819 */ /* 0x000fca000001149b */
[----:B------:R-:W1:Y:S01]  /*d730*/  MUFU.EX2 R12, R12 ;  /* 0x0000000c000c7308 */ /* 0x000e620000000800 */
[----:B------:R-:W-:Y:S01]  /*d740*/  FADD R0, R13, R0 ;  /* 0x000000000d007221 */ /* 0x000fe20000000000 */
[----:B------:R-:W-:-:S06]  /*d750*/  SGXT R8, R8, 0x1 ;  /* 0x000000010808781a */ /* 0x000fcc0000000200 */
[----:B------:R-:W1:Y:S01]  /*d760*/  MUFU.EX2 R11, R11 ;  /* 0x0000000b000b7308 */ /* 0x000e620000000800 */
[----:B0-----:R-:W-:Y:S01]  /*d770*/  FADD R4, R7, R0 ;  /* 0x0000000007047221 */ /* 0x001fe20000000000 */
[----:B------:R-:W-:-:S06]  /*d780*/  LOP3.LUT R14, R155, 0x60, RZ, 0xc0, !PT ;  /* 0x000000609b0e7812 */ /* 0x000fcc00078ec0ff */
[----:B------:R-:W-:Y:S01]  /*d790*/  MUFU.EX2 R5, R5 ;  /* 0x0000000500057308 */ /* 0x000fe20000000800 */
[----:B------:R-:W-:-:S07]  /*d7a0*/  LOP3.LUT R0, R8, 0x90, RZ, 0xc0, !PT ;  /* 0x0000009008007812 */ /* 0x000fce00078ec0ff */
[----:B------:R-:W0:Y:S01]  /*d7b0*/  MUFU.EX2 R196, R19 ;  /* 0x0000001300c47308 */ /* 0x000e220000000800 */
[----:B-1----:R-:W-:Y:S01]  /*d7c0*/  FADD R4, R6, R4 ;  /* 0x0000000406047221 */ /* 0x002fe20000000000 */
[----:B------:R-:W-:Y:S02]  /*d7d0*/  IMAD.SHL.U32 R8, R155, 0x20, RZ ;  /* 0x000000209b087824 */ /* 0x000fe400078e00ff */
[----:B------:R-:W-:Y:S02]  /*d7e0*/  IMAD R0, R14, 0x10, R0 ;  /* 0x000000100e007824 */ /* 0x000fe400078e0200 */
[----:B------:R-:W-:Y:S01]  /*d7f0*/  FADD R4, R12, R4 ;  /* 0x000000040c047221 */ /* 0x000fe20000000000 */
[----:B------:R-:W-:Y:S02]  /*d800*/  F2FP.SATFINITE.E4M3.F32.PACK_AB_MERGE_C R6, R6, R7, RZ ;  /* 0x000000070606723e */ /* 0x000fe400048070ff */
[----:B------:R-:W-:Y:S01]  /*d810*/  LOP3.LUT R8, R8, 0x160, RZ, 0xc0, !PT ;  /* 0x0000016008087812 */ /* 0x000fe200078ec0ff */
[----:B------:R-:W-:Y:S01]  /*d820*/  FADD R4, R11, R4 ;  /* 0x000000040b047221 */ /* 0x000fe20000000000 */
[----:B------:R-:W-:-:S02]  /*d830*/  LOP3.LUT R0, R0, 0x10, R155, 0x78, !PT ;  /* 0x0000001000007812 */ /* 0x000fc400078e789b */
[----:B------:R-:W-:Y:S02]  /*d840*/  F2FP.SATFINITE.E4M3.F32.PACK_AB_MERGE_C R21, R21, R29, RZ ;  /* 0x0000001d1515723e */ /* 0x000fe400048070ff */
[----:B------:R-:W-:Y:S02]  /*d850*/  F2FP.SATFINITE.E4M3.F32.PACK_AB_MERGE_C R9, R9, R10, RZ ;  /* 0x0000000a0909723e */ /* 0x000fe400048070ff */
[----:B0-----:R-:W-:Y:S02]  /*d860*/  F2FP.SATFINITE.E4M3.F32.PACK_AB_MERGE_C R7, R196, R5, RZ ;  /* 0x00000005c407723e */ /* 0x001fe400048070ff */
[----:B------:R-:W-:Y:S01]  /*d870*/  IADD3 R8, PT, PT, R0, UR6, R8 ;  /* 0x0000000600087c10 */ /* 0x000fe2000fffe008 */
[----:B------:R-:W-:Y:S01]  /*d880*/  FADD R0, R5, R4 ;  /* 0x0000000405007221 */ /* 0x000fe20000000000 */
[----:B------:R-:W-:Y:S02]  /*d890*/  F2FP.SATFINITE.E4M3.F32.PACK_AB_MERGE_C R5, R31, R32, R9 ;  /* 0x000000201f05723e */ /* 0x000fe40004807009 */
[----:B------:R-:W-:-:S02]  /*d8a0*/  F2FP.SATFINITE.E4M3.F32.PACK_AB_MERGE_C R4, R33, R34, R21 ;  /* 0x000000222104723e */ /* 0x000fc40004807015 */
[----:B------:R-:W-:Y:S02]  /*d8b0*/  F2FP.SATFINITE.E4M3.F32.PACK_AB_MERGE_C R6, R13, R30, R6 ;  /* 0x0000001e0d06723e */ /* 0x000fe40004807006 */
[----:B------:R-:W-:Y:S01]  /*d8c0*/  F2FP.SATFINITE.E4M3.F32.PACK_AB_MERGE_C R7, R11, R12, R7 ;  /* 0x0000000c0b07723e */ /* 0x000fe20004807007 */
        /* <DEDUP_REMOVED lines=127> */
[----:B------:R-:W-:Y:S01]  /*e0c0*/  STS.U8 [R197+UR6+0xbf80], R3 ;  /* 0x00bf8003c5007988 */ /* 0x000fe20008000006 */
[----:B0-----:R-:W-:Y:S03]  /*e0d0*/  LDTM.x64 R68, tmem[UR8] ;  /* 0x00000008004479ee */ /* 0x001fe60008340000 */
[----:B------:R0:W-:Y:S04]  /*e0e0*/  STS.128 [R8+0x14000], R4 ;  /* 0x0140000408007388 */ /* 0x0001e80000000c00 */
[----:B------:R1:W-:Y:S01]  /*e0f0*/  STL.64 [R1+0x198], R156 ;  /* 0x0001989c01007387 */ /* 0x0003e20000100a00 */
[----:B0-----:R-:W-:Y:S01]  /*e100*/  LDTM.x64 R4, tmem[UR8+0x40] ;  /* 0x00004008000479ee */ /* 0x001fe20008340000 */
[----:B-1----:R-:W0:Y:S01]  /*e110*/  LDTM.x64 R132, tmem[UR8+0x80] ;  /* 0x00008008008479ee */ /* 0x002e220008340000 */
[----:B------:R-:W-:Y:S01]  /*e120*/  FADD R196, R196, R0 ;  /* 0x00000000c4c47221 */ /* 0x000fe20000000000 */
[----:B------:R-:W-:-:S04]  /*e130*/  FADD R0, -R2, -INF ;  /* 0xff80000002007421 */ /* 0x000fc80000000100 */
[----:B------:R-:W-:Y:S01]  /*e140*/  FMUL R0, R0, 1.4426950216293334961 ;  /* 0x3fb8aa3b00007820 */ /* 0x000fe20000400000 */
[----:B0-----:R-:W-:Y:S04]  /*e150*/  STL.64 [R1], R132 ;  /* 0x0000008401007387 */ /* 0x001fe80000100a00 */
[----:B------:R-:W-:Y:S04]  /*e160*/  STL.64 [R1+0x8], R134 ;  /* 0x0000088601007387 */ /* 0x000fe80000100a00 */
        /* <DEDUP_REMOVED lines=13> */
[----:B------:R-:W-:Y:S01]  /*e240*/  STL.64 [R1+0x78], R162 ;  /* 0x000078a201007387 */ /* 0x000fe20000100a00 */
[----:B------:R-:W0:Y:S03]  /*e250*/  MUFU.EX2 R0, R0 ;  /* 0x0000000000007308 */ /* 0x000e260000000800 */
        /* <DEDUP_REMOVED lines=15> */
[----:B------:R1:W-:Y:S01]  /*e350*/  STL.64 [R1+0xf8], R194 ;  /* 0x0000f8c201007387 */ /* 0x0003e20000100a00 */
[----:B0-----:R-:W-:-:S03]  /*e360*/  FMUL R68, R0, R68 ;  /* 0x0000004400447220 */ /* 0x001fc60000400000 */
[----:B------:R0:W2:Y:S01]  /*e370*/  SHFL.BFLY PT, R3, R196, 0x10, 0x1f ;  /* 0x0e001f00c4037f89 */ /* 0x0000a200000e0000 */
[C---:B------:R-:W-:Y:S01]  /*e380*/  FMUL R69, R0.reuse, R69 ;  /* 0x0000004500457220 */ /* 0x040fe20000400000 */
[C---:B------:R-:W-:Y:S01]  /*e390*/  FMUL R70, R0.reuse, R70 ;  /* 0x0000004600467220 */ /* 0x040fe20000400000 */
[C---:B------:R-:W-:Y:S01]  /*e3a0*/  FMUL R71, R0.reuse, R71 ;  /* 0x0000004700477220 */ /* 0x040fe20000400000 */
[C---:B------:R-:W-:Y:S01]  /*e3b0*/  FMUL R72, R0.reuse, R72 ;  /* 0x0000004800487220 */ /* 0x040fe20000400000 */
[----:B-1----:R-:W1:Y:S01]  /*e3c0*/  LDTM.x64 R132, tmem[UR8+0xc0] ;  /* 0x0000c008008479ee */ /* 0x002e620008340000 */
[----:B------:R-:W-:Y:S01]  /*e3d0*/  NOP ;  /* 0x0000000000007918 */ /* 0x000fe20000000000 */
[C---:B------:R-:W-:Y:S01]  /*e3e0*/  FMUL R73, R0.reuse, R73 ;  /* 0x0000004900497220 */ /* 0x040fe20000400000 */
        /* <DEDUP_REMOVED lines=121> */
[----:B------:R-:W-:Y:S01]  /*eb80*/  FMUL R67, R0, R67 ;  /* 0x0000004300437220 */ /* 0x000fe20000400000 */
[----:B012---:R-:W-:Y:S06]  /*eb90*/  @!P1 BRA `(.L_x_9) ;  /* 0x0000000000089947 */ /* 0x007fec0003800000 */
[----:B------:R0:W-:Y:S01]  /*eba0*/  STTM.x64 tmem[UR8], R68 ;  /* 0x00000044000079ed */ /* 0x0001e20008340008 */
[----:B------:R0:W-:Y:S02]  /*ebb0*/  STTM.x64 tmem[UR8+0x40], R4 ;  /* 0x00004004000079ed */ /* 0x0001e40008340008 */
.L_x_9:
[----:B0-----:R-:W2:Y:S04]  /*ebc0*/  LDL.LU R67, [R1] ;  /* 0x0000000001437983 */ /* 0x001ea80000300800 */
[----:B------:R-:W3:Y:S04]  /*ebd0*/  LDL.LU R66, [R1+0x4] ;  /* 0x0000040001427983 */ /* 0x000ee80000300800 */
[----:B------:R-:W4:Y:S04]  /*ebe0*/  LDL.LU R65, [R1+0x8] ;  /* 0x0000080001417983 */ /* 0x000f280000300800 */
[----:B------:R-:W5:Y:S04]  /*ebf0*/  LDL.LU R64, [R1+0xc] ;  /* 0x00000c0001407983 */ /* 0x000f680000300800 */
        /* <DEDUP_REMOVED lines=59> */
[----:B------:R-:W5:Y:S01]  /*efb0*/  LDL.LU R4, [R1+0xfc] ;  /* 0x0000fc0001047983 */ /* 0x000f620000300800 */
[C---:B--2---:R-:W-:Y:S01]  /*efc0*/  FMUL R68, R0.reuse, R67 ;  /* 0x0000004300447220 */ /* 0x044fe20000400000 */
[C---:B------:R-:W-:Y:S01]  /*efd0*/  FMUL R67, R0.reuse, R195 ;  /* 0x000000c300437220 */ /* 0x040fe20000400000 */
[C---:B---3--:R-:W-:Y:S01]  /*efe0*/  FMUL R69, R0.reuse, R66 ;  /* 0x0000004200457220 */ /* 0x048fe20000400000 */
[C---:B------:R-:W-:Y:S01]  /*eff0*/  FMUL R66, R0.reuse, R194 ;  /* 0x000000c200427220 */ /* 0x040fe20000400000 */
[C---:B----4-:R-:W-:Y:S01]  /*f000*/  FMUL R70, R0.reuse, R65 ;  /* 0x0000004100467220 */ /* 0x050fe20000400000 */
[C---:B------:R-:W-:Y:S01]  /*f010*/  FMUL R65, R0.reuse, R193 ;  /* 0x000000c100417220 */ /* 0x040fe20000400000 */
[C---:B-----5:R-:W-:Y:S01]  /*f020*/  FMUL R71, R0.reuse, R64 ;  /* 0x0000004000477220 */ /* 0x060fe20000400000 */
        /* <DEDUP_REMOVED lines=121> */
[----:B------:R-:W-:Y:S06]  /*f7c0*/  @!P1 BRA `(.L_x_10) ;  /* 0x00000000000c9947 */ /* 0x000fec0003800000 */
[----:B------:R0:W-:Y:S01]  /*f7d0*/  STTM.x64 tmem[UR8+0x80], R68 ;  /* 0x00008044000079ed */ /* 0x0001e20008340008 */
[----:B------:R-:W-:Y:S05]  /*f7e0*/  @!P1 BRA `(.L_x_10) ;  /* 0x0000000000049947 */ /* 0x000fea0003800000 */
[----:B------:R1:W-:Y:S02]  /*f7f0*/  STTM.x64 tmem[UR8+0xc0], R4 ;  /* 0x0000c004000079ed */ /* 0x0003e40008340008 */
.L_x_10:
[----:B------:R-:W2:Y:S02]  /*f800*/  FENCE.VIEW.ASYNC.T ;  /* 0x00000000000073c6 */ /* 0x000ea40000000200 */
[----:B--2---:R-:W-:Y:S01]  /*f810*/  BAR.SYNC.DEFER_BLOCKING 0x0 ;  /* 0x0000000000007b1d */ /* 0x004fe20000010000 */
[----:B------:R-:W-:Y:S01]  /*f820*/  FADD R3, R196, R3 ;  /* 0x00000003c4037221 */ /* 0x000fe20000000000 */
[----:B-1----:R-:W-:-:S03]  /*f830*/  IMAD.MOV.U32 R6, RZ, RZ, RZ ;  /* 0x000000ffff067224 */ /* 0x002fc600078e00ff */
[----:B------:R-:W-:-:S03]  /*f840*/  FADD R3, R0, R3 ;  /* 0x0000000300037221 */ /* 0x000fc60000000000 */
[----:B------:R-:W1:Y:S01]  /*f850*/  LDC R4, c[0x0][0x3f0] ;  /* 0x0000fc00ff047b82 */ /* 0x000e620000000800 */
[----:B------:R2:W-:Y:S06]  /*f860*/  MEMBAR.ALL.CTA ;  /* 0x0000000000007992 */ /* 0x0005ec0000008000 */
[----:B--2---:R-:W2:Y:S01]  /*f870*/  FENCE.VIEW.ASYNC.S ;  /* 0x00000000000073c6 */ /* 0x004ea20000000000 */
[----:B-1----:R-:W-:Y:S01]  /*f880*/  VIADD R4, R4, 0xffffffe0 ;  /* 0xffffffe004047836 */ /* 0x002fe20000000000 */
[----:B--2---:R-:W-:Y:S04]  /*f890*/  BAR.SYNC.DEFER_BLOCKING 0x0 ;  /* 0x0000000000007b1d */ /* 0x004fe80000010000 */
[----:B------:R-:W-:-:S02]  /*f8a0*/  ISETP.GE.AND P3, PT, R4, 0x1, PT ;  /* 0x000000010400780c */ /* 0x000fc40003f66270 */
[----:B------:R-:W-:Y:S11]  /*f8b0*/  @!P2 BRA `(.L_x_11) ;  /* 0x000000000060a947 */ /* 0x000ff60003800000 */
[----:B------:R-:W-:Y:S01]  /*f8c0*/  UIADD3 UR12, UPT, UPT, UR6, 0x8000, URZ ;  /* 0x00008000060c7890 */ /* 0x000fe2000fffe0ff */
[----:B------:R-:W-:Y:S01]  /*f8d0*/  UMOV UR18, 0xfffffe00 ;  /* 0xfffffe0000127882 */ /* 0x000fe20000000000 */
[----:B------:R-:W-:Y:S02]  /*f8e0*/  UMOV UR19, 0x3fffbfef ;  /* 0x3fffbfef00137882 */ /* 0x000fe40000000000 */
[----:B------:R-:W-:Y:S02]  /*f8f0*/  USHF.R.U32.HI UR14, URZ, 0x4, UR12 ;  /* 0x00000004ff0e7899 */ /* 0x000fe4000801160c */
[----:B------:R-:W-:Y:S02]  /*f900*/  UIADD3 UR12, UPT, UPT, UR6, 0x14000, URZ ;  /* 0x00014000060c7890 */ /* 0x000fe4000fffe0ff */
[----:B------:R-:W-:Y:S02]  /*f910*/  USGXT.U32 UR14, UR14, 0xe ;  /* 0x0000000e0e0e789a */ /* 0x000fe40008000000 */
[----:B------:R-:W-:Y:S01]  /*f920*/  USHF.R.U32.HI UR12, URZ, 0x4, UR12 ;  /* 0x00000004ff0c7899 */ /* 0x000fe2000801160c */
[----:B------:R-:W-:Y:S01]  /*f930*/  UMOV UR15, URZ ;  /* 0x000000ff000f7c82 */ /* 0x000fe20008000000 */
[----:B------:R-:W-:-:S02]  /*f940*/  UIADD3 UR20, UPT, UPT, UR7, 0x100000, URZ ;  /* 0x0010000007147890 */ /* 0x000fc4000fffe0ff */
[----:B------:R-:W-:Y:S02]  /*f950*/  USGXT.U32 UR16, UR12, 0xe ;  /* 0x0000000e0c10789a */ /* 0x000fe40008000000 */
[----:B------:R-:W-:Y:S01]  /*f960*/  UIADD3.64 UR18, UPT, UPT, UR14, -UR18, URZ ;  /* 0x800000120e127297 */ /* 0x000fe2000fffe0ff */
[----:B------:R-:W-:Y:S01]  /*f970*/  UMOV UR22, 0x0 ;  /* 0x0000000000167882 */ /* 0x000fe20000000000 */
[----:B------:R-:W-:Y:S01]  /*f980*/  UMOV UR23, 0x4400010 ;  /* 0x0440001000177882 */ /* 0x000fe20000000000 */
[----:B------:R-:W-:Y:S01]  /*f990*/  UMOV UR12, UR4 ;  /* 0x00000004000c7c82 */ /* 0x000fe20008000000 */
[----:B------:R-:W-:Y:S01]  /*f9a0*/  UMOV UR13, URZ ;  /* 0x000000ff000d7c82 */ /* 0x000fe20008000000 */
[----:B------:R-:W-:Y:S01]  /*f9b0*/  UMOV UR17, 0xc0004010 ;  /* 0xc000401000117882 */ /* 0x000fe20000000000 */
[----:B------:R-:W-:Y:S01]  /*f9c0*/  UMOV UR15, 0xc0004010 ;  /* 0xc0004010000f7882 */ /* 0x000fe20000000000 */
[----:B------:R-:W-:Y:S01]  /*f9d0*/  UMOV UR24, 0x0 ;  /* 0x0000000000187882 */ /* 0x000fe20000000000 */
[----:B------:R-:W-:Y:S01]  /*f9e0*/  UMOV UR25, 0x4400010 ;  /* 0x0440001000197882 */ /* 0x000fe20000000000 */
[----:B------:R-:W-:Y:S01]  /*f9f0*/  UMOV UR12, UR12 ;  /* 0x0000000c000c7c82 */ /* 0x000fe20008000000 */
[----:B------:R1:W-:Y:S01]  /*fa00*/  UTCQMMA gdesc[UR16], gdesc[UR14], tmem[UR7], tmem[UR22], idesc[UR23], UPT ;  /* 0x00ff160e100075ea */ /* 0x0003e2000b800307 */
[----:B------:R1:W-:Y:S01]  /*fa10*/  UTCQMMA gdesc[UR16], gdesc[UR18], tmem[UR20], tmem[UR24], idesc[UR25], UPT ;  /* 0x00ff1812100075ea */ /* 0x0003e2000b800314 */
[----:B------:R1:W-:Y:S01]  /*fa20*/  UTCBAR [UR12], URZ ;  /* 0x000000ff0c0073e9 */ /* 0x0003e200080000ff */
[----:B------:R-:W-:Y:S01]  /*fa30*/  NOP ;  /* 0x0000000000007918 */ /* 0x000fe20000000000 */
.L_x_11:
[----:B------:R-:W-:Y:S02]  /*fa40*/  FSEL R0, R3, 1, P1 ;  /* 0x3f80000003007808 */ /* 0x000fe40000800000 */
[----:B------:R-:W-:-:S03]  /*fa50*/  FSEL R196, R2, -INF , P1 ;  /* 0xff80000002c47808 */ /* 0x000fc60000800000 */
[----:B------:R2:W-:Y:S01]  /*fa60*/  STL [R1+0x828], R0 ;  /* 0x0008280001007387 */ /* 0x0005e20000100800 */
[----:B------:R-:W-:Y:S05]  /*fa70*/  @!P3 BRA `(.L_x_12) ;  /* 0x00000088000cb947 */ /* 0x000fea0003800000 */
[----:B------:R-:W3:Y:S02]  /*fa80*/  LDL.LU.64 R4, [R1+0x188] ;  /* 0x0001880001047983 */ /* 0x000ee40000300a00 */
[----:B--23--:R-:W-:-:S04]  /*fa90*/  SHF.R.U32.HI R0, RZ, 0x4, R4 ;  /* 0x00000004ff007819 */ /* 0x00cfc80000011604 */
[----:B------:R-:W-:-:S04]  /*faa0*/  SGXT.U32 R2, R0, 0xe ;  /* 0x0000000e0002781a */ /* 0x000fc80000000000 */
[----:B------:R-:W-:Y:S01]  /*fab0*/  IADD3 R0, P1, PT, R2, 0x2, RZ ;  /* 0x0000000202007810 */ /* 0x000fe20007f3e0ff */
[----:B------:R2:W-:Y:S03]  /*fac0*/  STL [R1+0x854], R2 ;  /* 0x0008540201007387 */ /* 0x0005e60000100800 */
[----:B-1----:R-:W-:Y:S01]  /*fad0*/  R2UR UR12, R0 ;  /* 0x00000000000c72ca */ /* 0x002fe200000e0000 */
[----:B------:R-:W-:-:S05]  /*fae0*/  IMAD.U32 R0, RZ, RZ, UR6 ;  /* 0x00000006ff007e24 */ /* 0x000fca000f8e00ff */
[----:B------:R-:W-:Y:S01]  /*faf0*/  SHF.R.U32.HI R0, RZ, 0x4, R0 ;  /* 0x00000004ff007819 */ /* 0x000fe20000011600 */
[----:B--2---:R-:W-:-:S03]  /*fb00*/  IMAD.MOV.U32 R2, RZ, RZ, RZ ;  /* 0x000000ffff027224 */ /* 0x004fc600078e00ff */
[----:B------:R-:W-:Y:S02]  /*fb10*/  SGXT.U32 R3, R0, 0xe ;  /* 0x0000000e0003781a */ /* 0x000fe40000000000 */
[----:B------:R-:W-:Y:S02]  /*fb20*/  IADD3.X R2, PT, PT, R2, 0x40004040, RZ, P1, !PT ;  /* 0x4000404002027810 */ /* 0x000fe40000ffe4ff */
[----:B------:R-:W-:Y:S01]  /*fb30*/  IADD3 R0, P4, PT, R3, 0x80, RZ ;  /* 0x0000008003007810 */ /* 0x000fe20007f9e0ff */
[----:B------:R1:W-:Y:S01]  /*fb40*/  STL [R1+0x850], R3 ;  /* 0x0008500301007387 */ /* 0x0003e20000100800 */
[----:B------:R-:W-:-:S03]  /*fb50*/  R2UR UR13, R2 ;  /* 0x00000000020d72ca */ /* 0x000fc600000e0000 */
[----:B------:R-:W2:Y:S01]  /*fb60*/  LDL R10, [R1+0x864] ;  /* 0x00086400010a7983 */ /* 0x000ea20000100800 */
[C---:B------:R-:W-:Y:S01]  /*fb70*/  IADD3 R2, P3, PT, R0.reuse, 0x80, RZ ;  /* 0x0000008000027810 */ /* 0x040fe20007f7e0ff */
[----:B------:R-:W-:Y:S01]  /*fb80*/  IMAD.MOV.U32 R11, RZ, RZ, RZ ;  /* 0x000000ffff0b7224 */ /* 0x000fe200078e00ff */
[----:B------:R-:W-:Y:S01]  /*fb90*/  R2UR UR40, R0 ;  /* 0x00000000002872ca */ /* 0x000fe200000e0000 */
[----:B------:R-:W-:Y:S01]  /*fba0*/  UIADD3 UR45, UPT, UPT, UR6, 0x14000, URZ ;  /* 0x00014000062d7890 */ /* 0x000fe2000fffe0ff */
[----:B------:R-:W-:Y:S01]  /*fbb0*/  R2UR UR14, R2 ;  /* 0x00000000020e72ca */ /* 0x000fe200000e0000 */
[----:B------:R-:W-:Y:S01]  /*fbc0*/  USHF.L.U32 UR5, UR5, 0x5, URZ ;  /* 0x0000000505057899 */ /* 0x000fe200080006ff */
[----:B------:R-:W-:Y:S01]  /*fbd0*/  IADD3 R2, P2, PT, R0, 0x100, RZ ;  /* 0x0000010000027810 */ /* 0x000fe20007f5e0ff */
[----:B------:R-:W-:Y:S01]  /*fbe0*/  USHF.R.U32.HI UR45, URZ, 0x4, UR45 ;  /* 0x00000004ff2d7899 */ /* 0x000fe2000801162d */
[----:B------:R-:W-:Y:S01]  /*fbf0*/  R2UR UR47, R11 ;  /* 0x000000000b2f72ca */ /* 0x000fe200000e0000 */
[----:B------:R-:W-:Y:S01]  /*fc00*/  UIADD3.64 UR50, UPT, UPT, UR12, 0x2, URZ ;  /* 0x000000020c327897 */ /* 0x000fe2000fffe0ff */
[----:B------:R-:W-:Y:S01]  /*fc10*/  R2UR UR16, R2 ;  /* 0x00000000021072ca */ /* 0x000fe200000e0000 */
[----:B------:R-:W-:Y:S01]  /*fc20*/  UMOV UR48, 0xfffffe00 ;  /* 0xfffffe0000307882 */ /* 0x000fe20000000000 */
[----:B------:R-:W-:Y:S01]  /*fc30*/  IADD3 R2, P1, PT, R0, 0x180, RZ ;  /* 0x0000018000027810 */ /* 0x000fe20007f3e0ff */
[----:B------:R-:W-:Y:S01]  /*fc40*/  UMOV UR49, 0x3fffbfef ;  /* 0x3fffbfef00317882 */ /* 0x000fe20000000000 */
[----:B------:R-:W-:Y:S01]  /*fc50*/  IMAD.MOV.U32 R20, RZ, RZ, RZ ;  /* 0x000000ffff147224 */ /* 0x000fe200078e00ff */
[----:B------:R-:W-:Y:S01]  /*fc60*/  UISETP.NE.U32.AND UP2, UPT, UR44, URZ, UPT ;  /* 0x000000ff2c00728c */ /* 0x000fe2000bf45070 */
[----:B------:R-:W-:Y:S01]  /*fc70*/  R2UR UR18, R2 ;  /* 0x00000000021272ca */ /* 0x000fe200000e0000 */
[----:B------:R-:W-:Y:S01]  /*fc80*/  USGXT.U32 UR44, UR45, 0xe ;  /* 0x0000000e2d2c789a */ /* 0x000fe20008000000 */
[----:B------:R-:W-:Y:S01]  /*fc90*/  IADD3 R2, P6, PT, R0, 0x200, RZ ;  /* 0x0000020000027810 */ /* 0x000fe20007fde0ff */
[----:B------:R-:W-:-:S02]  /*fca0*/  UIADD3.64 UR76, UPT, UPT, UR12, 0x4, URZ ;  /* 0x000000040c4c7897 */ /* 0x000fc4000fffe0ff */
[----:B------:R-:W-:Y:S01]  /*fcb0*/  UIADD3.64 UR52, UPT, UPT, UR12, 0x102, URZ ;  /* 0x000001020c347897 */ /* 0x000fe2000fffe0ff */
[----:B------:R-:W-:Y:S01]  /*fcc0*/  R2UR UR20, R2 ;  /* 0x00000000021472ca */ /* 0x000fe200000e0000 */
[----:B------:R-:W-:Y:S01]  /*fcd0*/  UIADD3.64 UR54, UPT, UPT, UR12, 0x104, URZ ;  /* 0x000001040c367897 */ /* 0x000fe2000fffe0ff */
[----:B------:R-:W-:Y:S01]  /*fce0*/  IADD3 R2, P5, PT, R0, 0x280, RZ ;  /* 0x0000028000027810 */ /* 0x000fe20007fbe0ff */
[----:B------:R-:W-:Y:S02]  /*fcf0*/  UIADD3.64 UR56, UPT, UPT, UR12, 0x1fe, URZ ;  /* 0x000001fe0c387897 */ /* 0x000fe4000fffe0ff */
[----:B------:R-:W-:Y:S01]  /*fd00*/  UIADD3.64 UR58, UPT, UPT, UR12, 0x200, URZ ;  /* 0x000002000c3a7897 */ /* 0x000fe2000fffe0ff */
[----:B------:R-:W-:Y:S01]  /*fd10*/  R2UR UR22, R2 ;  /* 0x00000000021672ca */ /* 0x000fe200000e0000 */
[----:B------:R-:W-:Y:S01]  /*fd20*/  IMAD.MOV.U32 R2, RZ, RZ, RZ ;  /* 0x000000ffff027224 */ /* 0x000fe200078e00ff */
[----:B------:R-:W-:Y:S02]  /*fd30*/  UIADD3.64 UR60, UPT, UPT, UR12, 0x202, URZ ;  /* 0x000002020c3c7897 */ /* 0x000fe4000fffe0ff */
[----:B------:R-:W-:-:S02]  /*fd40*/  UIADD3.64 UR62, UPT, UPT, UR12, 0x204, URZ ;  /* 0x000002040c3e7897 */ /* 0x000fc4000fffe0ff */
[----:B------:R-:W-:Y:S01]  /*fd50*/  IADD3.X R2, PT, PT, R2, -0x7fffbfe0, RZ, P4, !PT ;  /* 0x8000402002027810 */ /* 0x000fe200027fe4ff */
[----:B------:R-:W-:Y:S01]  /*fd60*/  UIADD3.64 UR64, UPT, UPT, UR12, 0x2fe, URZ ;  /* 0x000002fe0c407897 */ /* 0x000fe2000fffe0ff */
[----:B-1----:R-:W-:Y:S01]  /*fd70*/  IADD3 R3, P4, PT, R0, 0x300, RZ ;  /* 0x0000030000037810 */ /* 0x002fe20007f9e0ff */
[----:B------:R-:W-:Y:S01]  /*fd80*/  UIADD3.64 UR66, UPT, UPT, UR12, 0x300, URZ ;  /* 0x000003000c427897 */ /* 0x000fe2000fffe0ff */
[----:B------:R-:W-:Y:S01]  /*fd90*/  R2UR UR41, R2 ;  /* 0x00000000022972ca */ /* 0x000fe200000e0000 */
[--C-:B------:R-:W-:Y:S01]  /*fda0*/  IMAD.X R5, RZ, RZ, R2.reuse, P3 ;  /* 0x000000ffff057224 */ /* 0x100fe200018e0602 */
[----:B------:R-:W-:Y:S01]  /*fdb0*/  R2UR UR24, R3 ;  /* 0x00000000031872ca */ /* 0x000fe200000e0000 */
[--C-:B------:R-:W-:Y:S01]  /*fdc0*/  IMAD.X R4, RZ, RZ, R2.reuse, P2 ;  /* 0x000000ffff047224 */ /* 0x100fe200010e0602 */
[C---:B------:R-:W-:Y:S01]  /*fdd0*/  IADD3 R3, P3, PT, R0.reuse, 0x380, RZ ;  /* 0x0000038000037810 */ /* 0x040fe20007f7e0ff */
[--C-:B------:R-:W-:Y:S01]  /*fde0*/  IMAD.X R6, RZ, RZ, R2.reuse, P1 ;  /* 0x000000ffff067224 */ /* 0x100fe200008e0602 */
[----:B------:R-:W-:Y:S01]  /*fdf0*/  R2UR UR15, R5 ;  /* 0x00000000050f72ca */ /* 0x000fe200000e0000 */
[--C-:B------:R-:W-:Y:S01]  /*fe00*/  IMAD.X R9, RZ, RZ, R2.reuse, P6 ;  /* 0x000000ffff097224 */ /* 0x100fe200030e0602 */
[----:B------:R-:W-:Y:S01]  /*fe10*/  R2UR UR26, R3 ;  /* 0x00000000031a72ca */ /* 0x000fe200000e0000 */
[--C-:B------:R-:W-:Y:S01]  /*fe20*/  IMAD.X R8, RZ, RZ, R2.reuse, P5 ;  /* 0x000000ffff087224 */ /* 0x100fe200028e0602 */
[----:B------:R-:W-:Y:S01]  /*fe30*/  IADD3 R3, P2, PT, R0, 0x400, RZ ;  /* 0x0000040000037810 */ /* 0x000fe20007f5e0ff */
[--C-:B------:R-:W-:Y:S01]  /*fe40*/  IMAD.X R7, RZ, RZ, R2.reuse, P4 ;  /* 0x000000ffff077224 */ /* 0x100fe200020e0602 */
[----:B------:R-:W-:Y:S01]  /*fe50*/  R2UR UR17, R4 ;  /* 0x00000000041172ca */ /* 0x000fe200000e0000 */
[--C-:B------:R-:W-:Y:S01]  /*fe60*/  IMAD.X R5, RZ, RZ, R2.reuse, P3 ;  /* 0x000000ffff057224 */ /* 0x100fe200018e0602 */
[----:B------:R-:W-:Y:S01]  /*fe70*/  R2UR UR28, R3 ;  /* 0x00000000031c72ca */ /* 0x000fe200000e0000 */
[----:B------:R-:W-:Y:S01]  /*fe80*/  IMAD.X R4, RZ, RZ, R2, P2 ;  /* 0x000000ffff047224 */ /* 0x000fe200010e0602 */
[----:B------:R-:W-:Y:S01]  /*fe90*/  IADD3 R3, P1, PT, R0, 0x480, RZ ;  /* 0x0000048000037810 */ /* 0x000fe20007f3e0ff */
[----:B------:R-:W-:Y:S01]  /*fea0*/  UIADD3.64 UR68, UPT, UPT, UR12, 0x302, URZ ;  /* 0x000003020c447897 */ /* 0x000fe2000fffe0ff */
[----:B------:R-:W-:Y:S01]  /*feb0*/  R2UR UR19, R6 ;  /* 0x00000000061372ca */ /* 0x000fe200000e0000 */
[----:B------:R-:W-:Y:S01]  /*fec0*/  UMOV UR45, 0xc0004010 ;  /* 0xc0004010002d7882 */ /* 0x000fe20000000000 */
[----:B------:R-:W-:Y:S01]  /*fed0*/  R2UR UR30, R3 ;  /* 0x00000000031e72ca */ /* 0x000fe200000e0000 */
[----:B------:R-:W-:Y:S01]  /*fee0*/  UIADD3.64 UR70, UPT, UPT, UR12, 0x304, URZ ;  /* 0x000003040c467897 */ /* 0x000fe2000fffe0ff */
[----:B------:R-:W-:-:S02]  /*fef0*/  IADD3 R3, P6, PT, R0, 0x500, RZ ;  /* 0x0000050000037810 */ /* 0x000fc40007fde0ff */
[----:B------:R-:W-:Y:S02]  /*ff00*/  R2UR UR21, R9 ;  /* 0x00000000091572ca */ /* 0x000fe400000e0000 */
[----:B------:R-:W-:Y:S02]  /*ff10*/  R2UR UR32, R3 ;  /* 0x00000000032072ca */ /* 0x000fe400000e0000 */
[----:B------:R-:W-:Y:S02]  /*ff20*/  IADD3 R3, P5, PT, R0, 0x580, RZ ;  /* 0x0000058000037810 */ /* 0x000fe40007fbe0ff */
[----:B------:R-:W-:Y:S02]  /*ff30*/  R2UR UR23, R8 ;  /* 0x00000000081772ca */ /* 0x000fe400000e0000 */
[----:B------:R-:W-:Y:S02]  /*ff40*/  R2UR UR34, R3 ;  /* 0x00000000032272ca */ /* 0x000fe400000e0000 */
[----:B------:R-:W-:-:S02]  /*ff50*/  IADD3 R3, P4, PT, R0, 0x600, RZ ;  /* 0x0000060000037810 */ /* 0x000fc40007f9e0ff */
[----:B------:R-:W-:Y:S02]  /*ff60*/  R2UR UR25, R7 ;  /* 0x00000000071972ca */ /* 0x000fe400000e0000 */
[----:B------:R-:W-:Y:S02]  /*ff70*/  R2UR UR36, R3 ;  /* 0x00000000032472ca */ /* 0x000fe400000e0000 */
[C---:B------:R-:W-:Y:S02]  /*ff80*/  IADD3 R3, P3, PT, R0.reuse, 0x680, RZ ;  /* 0x0000068000037810 */ /* 0x040fe40007f7e0ff */
[----:B------:R-:W-:Y:S02]  /*ff90*/  IADD3 R0, P2, PT, R0, 0x700, RZ ;  /* 0x0000070000007810 */ /* 0x000fe40007f5e0ff */
[----:B------:R-:W-:Y:S02]  /*ffa0*/  R2UR UR38, R3 ;  /* 0x00000000032672ca */ /* 0x000fe400000e0000 */
[----:B------:R-:W-:Y:S01]  /*ffb0*/  R2UR UR42, R0 ;  /* 0x00000000002a72ca */ /* 0x000fe200000e0000 */
[----:B------:R-:W-:Y:S01]  /*ffc0*/  IMAD.X R0, RZ, RZ, R2, P1 ;  /* 0x000000ffff007224 */ /* 0x000fe200008e0602 */
[----:B------:R-:W-:-:S02]  /*ffd0*/  R2UR UR27, R5 ;  /* 0x00000000051b72ca */ /* 0x000fc400000e0000 */
[----:B------:R-:W-:Y:S02]  /*ffe0*/  R2UR UR29, R4 ;  /* 0x00000000041d72ca */ /* 0x000fe400000e0000 */
[----:B------:R-:W-:Y:S01]  /*fff0*/  R2UR UR31, R0 ;  /* 0x00000000001f72ca */ /* 0x000fe200000e0000 */
[----:B------:R-:W-:-:S05]  /*10000*/  IMAD.X R0, RZ, RZ, R2, P6 ;  /* 0x000000ffff007224 */ /* 0x000fca00030e0602 */
[----:B------:R-:W-:Y:S01]  /*10010*/  R2UR UR33, R0 ;  /* 0x00000000002172ca */ /* 0x000fe200000e0000 */
[----:B------:R-:W-:-:S05]  /*10020*/  IMAD.X R0, RZ, RZ, R2, P5 ;  /* 0x000000ffff007224 */ /* 0x000fca00028e0602 */
[----:B------:R-:W-:Y:S01]  /*10030*/  R2UR UR35, R0 ;  /* 0x00000000002372ca */ /* 0x000fe200000e0000 */
[----:B------:R-:W-:-:S05]  /*10040*/  IMAD.X R0, RZ, RZ, R2, P4 ;  /* 0x000000ffff007224 */ /* 0x000fca00020e0602 */
[----:B------:R-:W-:Y:S01]  /*10050*/  R2UR UR37, R0 ;  /* 0x00000000002572ca */ /* 0x000fe200000e0000 */
[----:B------:R-:W-:-:S05]  /*10060*/  IMAD.X R0, RZ, RZ, R2, P3 ;  /* 0x000000ffff007224 */ /* 0x000fca00018e0602 */
[----:B------:R-:W-:Y:S01]  /*10070*/  R2UR UR39, R0 ;  /* 0x00000000002772ca */ /* 0x000fe200000e0000 */
[----:B------:R-:W-:Y:S02]  /*10080*/  IMAD.X R0, RZ, RZ, R2, P2 ;  /* 0x000000ffff007224 */ /* 0x000fe400010e0602 */
[----:B------:R-:W-:-:S03]  /*10090*/  IMAD.U32 R2, RZ, RZ, UR50 ;  /* 0x00000032ff027e24 */ /* 0x000fc6000f8e00ff */
[----:B------:R-:W-:Y:S01]  /*100a0*/  R2UR UR43, R0 ;  /* 0x00000000002b72ca */ /* 0x000fe200000e0000 */
[----:B------:R-:W-:Y:S02]  /*100b0*/  IMAD.MOV.U32 R0, RZ, RZ, R196 ;  /* 0x000000ffff007224 */ /* 0x000fe400078e00c4 */
[----:B--2---:R-:W-:-:S05]  /*100c0*/  VIADD R3, R10, 0x10000 ;  /* 0x000100000a037836 */ /* 0x004fca0000000000 */
[----:B------:R-:W-:-:S04]  /*100d0*/  SHF.R.U32.HI R3, RZ, 0x4, R3 ;  /* 0x00000004ff037819 */ /* 0x000fc80000011603 */
[----:B------:R-:W-:Y:S01]  /*100e0*/  SGXT.U32 R10, R3, 0xe ;  /* 0x0000000e030a781a */ /* 0x000fe20000000000 */
[----:B------:R-:W-:Y:S01]  /*100f0*/  IMAD.U32 R3, RZ, RZ, UR51 ;  /* 0x00000033ff037e24 */ /* 0x000fe2000f8e00ff */
[----:B------:R-:W-:Y:S02]  /*10100*/  UIADD3.64 UR50, UPT, UPT, UR12, 0x100, URZ ;  /* 0x000001000c327897 */ /* 0x000fe4000fffe0ff */
[----:B------:R-:W-:Y:S01]  /*10110*/  R2UR UR46, R10 ;  /* 0x000000000a2e72ca */ /* 0x000fe200000e0000 */
[----:B------:R-:W-:Y:S04]  /*10120*/  STL.64 [R1+0x820], R10 ;  /* 0x0008200a01007387 */ /* 0x000fe80000100a00 */
[----:B------:R1:W-:Y:S08]  /*10130*/  STL.64 [R1+0x830], R2 ;  /* 0x0008300201007387 */ /* 0x0003f00000100a00 */
[----:B------:R-:W-:-:S02]  /*10140*/  UIADD3.64 UR46, UPT, UPT, UR46, -UR48, URZ ;  /* 0x800000302e2e7297 */ /* 0x000fc4000fffe0ff */
[----:B------:R-:W-:Y:S01]  /*10150*/  UIADD3.64 UR48, UPT, UPT, UR12, 0xfe, URZ ;  /* 0x000000fe0c307897 */ /* 0x000fe2000fffe0ff */
[----:B-1----:R-:W-:Y:S01]  /*10160*/  IMAD.MOV.U32 R2, RZ, RZ, 0x1 ;  /* 0x00000001ff027424 */ /* 0x002fe200078e00ff */
[----:B------:R-:W1:Y:S04]  /*10170*/  LDC R3, c[0x0][0x3c4] ;  /* 0x0000f100ff037b82 */ /* 0x000e680000000800 */
[----:B------:R2:W-:Y:S04]  /*10180*/  STL [R1+0x18c], R2 ;  /* 0x00018c0201007387 */ /* 0x0005e80000100800 */
[----:B------:R3:W-:Y:S04]  /*10190*/  STL [R1+0x82c], RZ ;  /* 0x00082cff01007387 */ /* 0x0007e80000100800 */
[----:B------:R3:W-:Y:S01]  /*101a0*/  STL [R1+0x190], RZ ;  /* 0x000190ff01007387 */ /* 0x0007e20000100800 */
[----:B--2---:R-:W-:-:S02]  /*101b0*/  IMAD.U32 R2, RZ, RZ, UR5 ;  /* 0x00000005ff027e24 */ /* 0x004fc4000f8e00ff */
[----:B-1-3--:R-:W-:-:S07]  /*101c0*/  IMAD.SHL.U32 R3, R3, 0x20, RZ ;  /* 0x0000002003037824 */ /* 0x00afce00078e00ff */
.L_x_17:
[----:B---3--:R-:W2:Y:S04]  /*101d0*/  LDL R4, [R1+0x858] ;  /* 0x0008580001047983 */ /* 0x008ea80000100800 */
[----:B------:R-:W3:Y:S04]  /*101e0*/  LDL.64 R18, [R1+0x748] ;  /* 0x0007480001127983 */ /* 0x000ee80000100a00 */
[----:B------:R-:W4:Y:S04]  /*101f0*/  LDL.64 R26, [R1+0x750] ;  /* 0x00075000011a7983 */ /* 0x000f280000100a00 */
[----:B------:R-:W5:Y:S04]  /*10200*/  LDL.64 R30, [R1+0x738] ;  /* 0x00073800011e7983 */ /* 0x000f680000100a00 */
[----:B------:R-:W5:Y:S04]  /*10210*/  LDL.64 R16, [R1+0x740] ;  /* 0x0007400001107983 */ /* 0x000f680000100a00 */
[----:B------:R-:W5:Y:S04]  /*10220*/  LDL.64 R38, [R1+0x650] ;  /* 0x0006500001267983 */ /* 0x000f680000100a00 */
[----:B------:R-:W5:Y:S01]  /*10230*/  LDL.64 R36, [R1+0x640] ;  /* 0x0006400001247983 */ /* 0x000f620000100a00 */
[----:B------:R-:W-:-:S02]  /*10240*/  SHF.R.S32.HI R8, RZ, 0x1f, R3 ;  /* 0x0000001fff087819 */ /* 0x000fc40000011403 */
[C---:B------:R-:W-:Y:S01]  /*10250*/  IADD3 R6, P2, PT, R3.reuse, R198, RZ ;  /* 0x000000c603067210 */ /* 0x040fe20007f5e0ff */
[----:B------:R-:W5:Y:S04]  /*10260*/  LDL.64 R22, [R1+0x648] ;  /* 0x0006480001167983 */ /* 0x000f680000100a00 */
[C---:B------:R-:W-:Y:S01]  /*10270*/  IMAD.X R7, R8.reuse, 0x1, R199, P2 ;  /* 0x0000000108077824 */ /* 0x040fe200010e06c7 */
[----:B------:R-:W-:Y:S01]  /*10280*/  IADD3 R14, P2, PT, R3, R202, RZ ;  /* 0x000000ca030e7210 */ /* 0x000fe20007f5e0ff */
[----:B------:R-:W5:Y:S04]  /*10290*/  LDL.64 R24, [R1+0x638] ;  /* 0x0006380001187983 */ /* 0x000f680000100a00 */
[----:B------:R3:W5:Y:S01]  /*102a0*/  LDG.E.U8 R9, desc[UR10][R6.64] ;  /* 0x0000000a06097981 */ /* 0x000762000c1e1100 */
[----:B------:R-:W-:-:S03]  /*102b0*/  IMAD.X R15, R8, 0x1, R203, P2 ;  /* 0x00000001080f7824 */ /* 0x000fc600010e06cb */
[----:B------:R-:W5:Y:S04]  /*102c0*/  LDL.64 R34, [R1+0x5b0] ;  /* 0x0005b00001227983 */ /* 0x000f680000100a00 */
        /* <DEDUP_REMOVED lines=16> */
[----:B0-----:R-:W5:Y:S04]  /*103d0*/  LDL.64 R70, [R1+0x7d8] ;  /* 0x0007d80001467983 */ /* 0x001f680000100a00 */
        /* <DEDUP_REMOVED lines=32> */
[----:B------:R-:W5:Y:S01]  /*105e0*/  LDL.64 R140, [R1+0x4c0] ;  /* 0x0004c000018c7983 */ /* 0x000f620000100a00 */
[----:B--2---:R-:W-:-:S02]  /*105f0*/  R2UR UR5, R4 ;  /* 0x00000000040572ca */ /* 0x004fc400000e0000 */
[----:B------:R-:W-:-:S05]  /*10600*/  IADD3 R4, P1, PT, R3, R204, RZ ;  /* 0x000000cc03047210 */ /* 0x000fca0007f3e0ff */
[C---:B------:R-:W-:Y:S01]  /*10610*/  IMAD.X R5, R8.reuse, 0x1, R205, P1 ;  /* 0x0000000108057824 */ /* 0x040fe200008e06cd */
[C---:B------:R-:W-:Y:S02]  /*10620*/  IADD3 R10, P1, PT, R3.reuse, R200, RZ ;  /* 0x000000c8030a7210 */ /* 0x040fe40007f3e0ff */
[C---:B---3--:R-:W-:Y:S02]  /*10630*/  IADD3 R6, P2, PT, R3.reuse, R18, RZ ;  /* 0x0000001203067210 */ /* 0x048fe40007f5e0ff */
[----:B------:R-:W2:Y:S01]  /*10640*/  LDG.E.U8 R4, desc[UR10][R4.64] ;  /* 0x0000000a04047981 */ /* 0x000ea2000c1e1100 */
[C---:B------:R-:W-:Y:S01]  /*10650*/  IMAD.X R11, R8.reuse, 0x1, R201, P1 ;  /* 0x00000001080b7824 */ /* 0x040fe200008e06c9 */
[C---:B----4-:R-:W-:Y:S01]  /*10660*/  IADD3 R12, P1, PT, R3.reuse, R26, RZ ;  /* 0x0000001a030c7210 */ /* 0x050fe20007f3e0ff */
[C---:B------:R-:W-:Y:S01]  /*10670*/  IMAD.X R7, R8.reuse, 0x1, R19, P2 ;  /* 0x0000000108077824 */ /* 0x040fe200010e0613 */
[----:B-----5:R-:W-:Y:S02]  /*10680*/  IADD3 R18, P2, PT, R3, R30, RZ ;  /* 0x0000001e03127210 */ /* 0x020fe40007f5e0ff */
[----:B------:R-:W3:Y:S01]  /*10690*/  LDG.E.U8 R10, desc[UR10][R10.64] ;  /* 0x0000000a0a0a7981 */ /* 0x000ee2000c1e1100 */
[----:B------:R-:W-:-:S03]  /*106a0*/  IMAD.X R13, R8, 0x1, R27, P1 ;  /* 0x00000001080d7824 */ /* 0x000fc600008e061b */
[----:B------:R-:W4:Y:S01]  /*106b0*/  LDL.64 R26, [R1+0x598] ;  /* 0x00059800011a7983 */ /* 0x000f220000100a00 */
[----:B------:R-:W-:-:S03]  /*106c0*/  IMAD.X R19, R8, 0x1, R31, P2 ;  /* 0x0000000108137824 */ /* 0x000fc600010e061f */
[----:B------:R-:W5:Y:S04]  /*106d0*/  LDL.64 R30, [R1+0x818] ;  /* 0x00081800011e7983 */ /* 0x000f680000100a00 */
[----:B------:R0:W2:Y:S04]  /*106e0*/  LDG.E.U8 R11, desc[UR10][R14.64] ;  /* 0x0000000a0e0b7981 */ /* 0x0000a8000c1e1100 */
[----:B------:R-:W2:Y:S01]  /*106f0*/  LDG.E.U8 R12, desc[UR10][R12.64] ;  /* 0x0000000a0c0c7981 */ /* 0x000ea2000c1e1100 */
[----:B0-----:R-:W-:-:S03]  /*10700*/  IADD3 R14, P1, PT, R3, R16, RZ ;  /* 0x00000010030e7210 */ /* 0x001fc60007f3e0ff */
[----:B------:R0:W2:Y:S02]  /*10710*/  LDG.E.U8 R13, desc[UR10][R6.64] ;  /* 0x0000000a060d7981 */ /* 0x0000a4000c1e1100 */
[----:B------:R-:W-:Y:S01]  /*10720*/  IMAD.X R15, R8, 0x1, R17, P1 ;  /* 0x00000001080f7824 */ /* 0x000fe200008e0611 */
[----:B------:R-:W-:-:S04]  /*10730*/  IADD3 R16, P1, PT, R3, R38, RZ ;  /* 0x0000002603107210 */ /* 0x000fc80007f3e0ff */
[----:B------:R-:W2:Y:S01]  /*10740*/  LDG.E.U8 R14, desc[UR10][R14.64] ;  /* 0x0000000a0e0e7981 */ /* 0x000ea2000c1e1100 */
[----:B------:R-:W-:-:S03]  /*10750*/  IMAD.X R17, R8, 0x1, R39, P1 ;  /* 0x0000000108117824 */ /* 0x000fc600008e0627 */
[----:B------:R-:W2:Y:S01]  /*10760*/  LDL.64 R38, [R1+0x730] ;  /* 0x0007300001267983 */ /* 0x000ea20000100a00 */
[----:B0-----:R-:W-:-:S03]  /*10770*/  IADD3 R6, P2, PT, R3, R22, RZ ;  /* 0x0000001603067210 */ /* 0x001fc60007f5e0ff */
[----:B------:R-:W3:Y:S04]  /*10780*/  LDG.E.U8 R16, desc[UR10][R16.64] ;  /* 0x0000000a10107981 */ /* 0x000ee8000c1e1100 */
[----:B------:R0:W3:Y:S02]  /*10790*/  LDG.E.U8 R15, desc[UR10][R18.64] ;  /* 0x0000000a120f7981 */ /* 0x0000e4000c1e1100 */
[----:B0-----:R-:W-:-:S05]  /*107a0*/  IADD3 R18, P1, PT, R3, R36, RZ ;  /* 0x0000002403127210 */ /* 0x001fca0007f3e0ff */
[C---:B------:R-:W-:Y:S02]  /*107b0*/  IMAD.X R19, R8.reuse, 0x1, R37, P1 ;  /* 0x0000000108137824 */ /* 0x040fe400008e0625 */
[----:B------:R-:W3:Y:S01]  /*107c0*/  LDL.64 R36, [R1+0x728] ;  /* 0x0007280001247983 */ /* 0x000ee20000100a00 */
[C---:B------:R-:W-:Y:S01]  /*107d0*/  IMAD.X R7, R8.reuse, 0x1, R23, P2 ;  /* 0x0000000108077824 */ /* 0x040fe200010e0617 */
[C---:B------:R-:W-:Y:S02]  /*107e0*/  IADD3 R22, P2, PT, R3.reuse, R24, RZ ;  /* 0x0000001803167210 */ /* 0x040fe40007f5e0ff */
[----:B------:R-:W3:Y:S03]  /*107f0*/  LDG.E.U8 R18, desc[UR10][R18.64] ;  /* 0x0000000a12127981 */ /* 0x000ee6000c1e1100 */
[----:B------:R-:W-:Y:S01]  /*10800*/  IMAD.X R23, R8, 0x1, R25, P2 ;  /* 0x0000000108177824 */ /* 0x000fe200010e0619 */
[----:B------:R0:W3:Y:S01]  /*10810*/  LDG.E.U8 R17, desc[UR10][R6.64] ;  /* 0x0000000a06117981 */ /* 0x0000e2000c1e1100 */
[----:B------:R-:W-:-:S03]  /*10820*/  IADD3 R24, P2, PT, R3, R28, RZ ;  /* 0x0000001c03187210 */ /* 0x000fc60007f5e0ff */
[----:B------:R1:W3:Y:S01]  /*10830*/  LDG.E.U8 R19, desc[UR10][R22.64] ;  /* 0x0000000a16137981 */ /* 0x0002e2000c1e1100 */
[----:B0-----:R-:W-:Y:S01]  /*10840*/  IADD3 R6, P1, PT, R3, R34, RZ ;  /* 0x0000002203067210 */ /* 0x001fe20007f3e0ff */
[----:B------:R-:W-:-:S04]  /*10850*/  IMAD.X R25, R8, 0x1, R29, P2 ;  /* 0x0000000108197824 */ /* 0x000fc800010e061d */
[C---:B------:R-:W-:Y:S01]  /*10860*/  IMAD.X R7, R8.reuse, 0x1, R35, P1 ;  /* 0x0000000108077824 */ /* 0x040fe200008e0623 */
[C---:B-1----:R-:W-:Y:S01]  /*10870*/  IADD3 R22, P1, PT, R3.reuse, R32, RZ ;  /* 0x0000002003167210 */ /* 0x042fe20007f3e0ff */
[----:B------:R5:W3:Y:S04]  /*10880*/  LDG.E.U8 R21, desc[UR10][R24.64] ;  /* 0x0000000a18157981 */ /* 0x000ae8000c1e1100 */
[----:B------:R-:W-:Y:S01]  /*10890*/  IMAD.X R23, R8, 0x1, R33, P1 ;  /* 0x0000000108177824 */ /* 0x000fe200008e0621 */
[----:B------:R-:W3:Y:S04]  /*108a0*/  LDL.64 R34, [R1+0x630] ;  /* 0x0006300001227983 */ /* 0x000ee80000100a00 */
[----:B------:R-:W3:Y:S04]  /*108b0*/  LDL.64 R32, [R1+0x628] ;  /* 0x0006280001207983 */ /* 0x000ee80000100a00 */
[----:B------:R-:W3:Y:S04]  /*108c0*/  LDG.E.U8 R22, desc[UR10][R22.64] ;  /* 0x0000000a16167981 */ /* 0x000ee8000c1e1100 */
[----:B------:R-:W3:Y:S01]  /*108d0*/  LDG.E.U8 R6, desc[UR10][R6.64] ;  /* 0x0000000a06067981 */ /* 0x000ee2000c1e1100 */
[----:B----4-:R-:W-:-:S02]  /*108e0*/  IADD3 R28, P2, PT, R3, R26, RZ ;  /* 0x0000001a031c7210 */ /* 0x010fc40007f5e0ff */
[----:B-----5:R-:W-:-:S03]  /*108f0*/  IADD3 R24, P1, PT, R3, R30, RZ ;  /* 0x0000001e03187210 */ /* 0x020fc60007f3e0ff */
[C---:B------:R-:W-:Y:S01]  /*10900*/  IMAD.X R29, R8.reuse, 0x1, R27, P2 ;  /* 0x00000001081d7824 */ /* 0x040fe200010e061b */
[C---:B------:R-:W-:Y:S01]  /*10910*/  IADD3 R26, P2, PT, R3.reuse, R40, RZ ;  /* 0x00000028031a7210 */ /* 0x040fe20007f5e0ff */
[----:B------:R-:W-:Y:S01]  /*10920*/  IMAD.X R25, R8, 0x1, R31, P1 ;  /* 0x0000000108197824 */ /* 0x000fe200008e061f */
[----:B------:R-:W-:-:S03]  /*10930*/  IADD3 R30, P1, PT, R3, R42, RZ ;  /* 0x0000002a031e7210 */ /* 0x000fc60007f3e0ff */
[C---:B------:R-:W-:Y:S01]  /*10940*/  IMAD.X R27, R8.reuse, 0x1, R41, P2 ;  /* 0x00000001081b7824 */ /* 0x040fe200010e0629 */
[----:B------:R2:W4:Y:S04]  /*10950*/  LDG.E.U8 R23, desc[UR10][R28.64] ;  /* 0x0000000a1c177981 */ /* 0x000528000c1e1100 */
[----:B------:R-:W5:Y:S01]  /*10960*/  LDL.64 R40, [R1+0x618] ;  /* 0x0006180001287983 */ /* 0x000f620000100a00 */
[----:B------:R-:W-:-:S03]  /*10970*/  IMAD.X R31, R8, 0x1, R43, P1 ;  /* 0x00000001081f7824 */ /* 0x000fc600008e062b */
[----:B------:R-:W4:Y:S04]  /*10980*/  LDL.64 R42, [R1+0x590] ;  /* 0x00059000012a7983 */ /* 0x000f280000100a00 */
[----:B------:R3:W4:Y:S04]  /*10990*/  LDG.E.U8 R5, desc[UR10][R24.64] ;  /* 0x0000000a18057981 */ /* 0x000728000c1e1100 */
[----:B------:R-:W4:Y:S01]  /*109a0*/  LDG.E.U8 R26, desc[UR10][R26.64] ;  /* 0x0000000a1a1a7981 */ /* 0x000f22000c1e1100 */
[----:B--2---:R-:W-:-:S05]  /*109b0*/  IADD3 R28, P2, PT, R3, R38, RZ ;  /* 0x00000026031c7210 */ /* 0x004fca0007f5e0ff */
[C---:B------:R-:W-:Y:S01]  /*109c0*/  IMAD.X R29, R8.reuse, 0x1, R39, P2 ;  /* 0x00000001081d7824 */ /* 0x040fe200010e0627 */
[C---:B------:R-:W-:Y:S01]  /*109d0*/  IADD3 R38, P2, PT, R3.reuse, R44, RZ ;  /* 0x0000002c03267210 */ /* 0x040fe20007f5e0ff */
[----:B------:R0:W2:Y:S04]  /*109e0*/  LDG.E.U8 R27, desc[UR10][R30.64] ;  /* 0x0000000a1e1b7981 */ /* 0x0000a8000c1e1100 */
[----:B------:R-:W-:Y:S01]  /*109f0*/  IMAD.X R39, R8, 0x1, R45, P2 ;  /* 0x0000000108277824 */ /* 0x000fe200010e062d */
[----:B------:R-:W2:Y:S04]  /*10a00*/  LDG.E.U8 R28, desc[UR10][R28.64] ;  /* 0x0000000a1c1c7981 */ /* 0x000ea8000c1e1100 */
[----:B------:R-:W2:Y:S04]  /*10a10*/  LDL.64 R44, [R1+0x578] ;  /* 0x00057800012c7983 */ /* 0x000ea80000100a00 */
[----:B------:R-:W2:Y:S01]  /*10a20*/  LDG.E.U8 R38, desc[UR10][R38.64] ;  /* 0x0000000a26267981 */ /* 0x000ea2000c1e1100 */
[----:B---3--:R-:W-:-:S05]  /*10a30*/  IADD3 R24, P1, PT, R3, R36, RZ ;  /* 0x0000002403187210 */ /* 0x008fca0007f3e0ff */
[----:B------:R-:W-:Y:S01]  /*10a40*/  IMAD.X R25, R8, 0x1, R37, P1 ;  /* 0x0000000108197824 */ /* 0x000fe200008e0625 */
[----:B------:R-:W-:-:S04]  /*10a50*/  IADD3 R36, P1, PT, R3, R50, RZ ;  /* 0x0000003203247210 */ /* 0x000fc80007f3e0ff */
[----:B------:R1:W3:Y:S01]  /*10a60*/  LDG.E.U8 R29, desc[UR10][R24.64] ;  /* 0x0000000a181d7981 */ /* 0x0002e2000c1e1100 */
[----:B------:R-:W-:-:S03]  /*10a70*/  IMAD.X R37, R8, 0x1, R51, P1 ;  /* 0x0000000108257824 */ /* 0x000fc600008e0633 */
[----:B------:R-:W3:Y:S04]  /*10a80*/  LDL.64 R50, [R1+0x7f8] ;  /* 0x0007f80001327983 */ /* 0x000ee80000100a00 */
[----:B------:R-:W3:Y:S01]  /*10a90*/  LDG.E.U8 R36, desc[UR10][R36.64] ;  /* 0x0000000a24247981 */ /* 0x000ee2000c1e1100 */
[C---:B0-----:R-:W-:Y:S02]  /*10aa0*/  IADD3 R30, P2, PT, R3.reuse, R34, RZ ;  /* 0x00000022031e7210 */ /* 0x041fe40007f5e0ff */
[----:B-1----:R-:W-:-:S03]  /*10ab0*/  IADD3 R24, P1, PT, R3, R32, RZ ;  /* 0x0000002003187210 */ /* 0x002fc60007f3e0ff */
[C---:B------:R-:W-:Y:S01]  /*10ac0*/  IMAD.X R31, R8.reuse, 0x1, R35, P2 ;  /* 0x00000001081f7824 */ /* 0x040fe200010e0623 */
[----:B------:R-:W-:Y:S01]  /*10ad0*/  IADD3 R34, P2, PT, R3, R46, RZ ;  /* 0x0000002e03227210 */ /* 0x000fe20007f5e0ff */
[----:B------:R-:W-:-:S03]  /*10ae0*/  IMAD.X R25, R8, 0x1, R33, P1 ;  /* 0x0000000108197824 */ /* 0x000fc600008e0621 */
[----:B------:R-:W3:Y:S01]  /*10af0*/  LDG.E.U8 R30, desc[UR10][R30.64] ;  /* 0x0000000a1e1e7981 */ /* 0x000ee2000c1e1100 */
[----:B------:R-:W-:-:S03]  /*10b00*/  IMAD.X R35, R8, 0x1, R47, P2 ;  /* 0x0000000108237824 */ /* 0x000fc600010e062f */
[----:B------:R-:W3:Y:S04]  /*10b10*/  LDL.64 R46, [R1+0x700] ;  /* 0x00070000012e7983 */ /* 0x000ee80000100a00 */
[----:B------:R-:W3:Y:S04]  /*10b20*/  LDG.E.U8 R25, desc[UR10][R24.64] ;  /* 0x0000000a18197981 */ /* 0x000ee8000c1e1100 */
[----:B------:R2:W3:Y:S01]  /*10b30*/  LDG.E.U8 R31, desc[UR10][R34.64] ;  /* 0x0000000a221f7981 */ /* 0x0004e2000c1e1100 */
[C---:B-----5:R-:W-:Y:S02]  /*10b40*/  IADD3 R32, P1, PT, R3.reuse, R40, RZ ;  /* 0x0000002803207210 */ /* 0x060fe40007f3e0ff */
[----:B----4-:R-:W-:-:S03]  /*10b50*/  IADD3 R84, P2, PT, R3, R42, RZ ;  /* 0x0000002a03547210 */ /* 0x010fc60007f5e0ff */
[C---:B------:R-:W-:Y:S01]  /*10b60*/  IMAD.X R33, R8.reuse, 0x1, R41, P1 ;  /* 0x0000000108217824 */ /* 0x040fe200008e0629 */
[C---:B------:R-:W-:Y:S01]  /*10b70*/  IADD3 R40, P1, PT, R3.reuse, R48, RZ ;  /* 0x0000003003287210 */ /* 0x040fe20007f3e0ff */
[----:B------:R-:W-:Y:S01]  /*10b80*/  IMAD.X R85, R8, 0x1, R43, P2 ;  /* 0x0000000108557824 */ /* 0x000fe200010e062b */
[----:B------:R-:W-:-:S03]  /*10b90*/  IADD3 R42, P2, PT, R3, R54, RZ ;  /* 0x00000036032a7210 */ /* 0x000fc60007f5e0ff */
[C---:B------:R-:W-:Y:S01]  /*10ba0*/  IMAD.X R41, R8.reuse, 0x1, R49, P1 ;  /* 0x0000000108297824 */ /* 0x040fe200008e0631 */
[----:B------:R-:W4:Y:S04]  /*10bb0*/  LDG.E.U8 R32, desc[UR10][R32.64] ;  /* 0x0000000a20207981 */ /* 0x000f28000c1e1100 */
[----:B------:R-:W5:Y:S01]  /*10bc0*/  LDL.64 R48, [R1+0x610] ;  /* 0x0006100001307983 */ /* 0x000f620000100a00 */
[----:B------:R-:W-:-:S03]  /*10bd0*/  IMAD.X R43, R8, 0x1, R55, P2 ;  /* 0x00000001082b7824 */ /* 0x000fc600010e0637 */
[----:B------:R-:W4:Y:S04]  /*10be0*/  LDL.64 R54, [R1+0x608] ;  /* 0x0006080001367983 */ /* 0x000f280000100a00 */
[----:B------:R0:W4:Y:S04]  /*10bf0*/  LDG.E.U8 R33, desc[UR10][R40.64] ;  /* 0x0000000a28217981 */ /* 0x000128000c1e1100 */
[----:B------:R1:W4:Y:S01]  /*10c00*/  LDG.E.U8 R24, desc[UR10][R42.64] ;  /* 0x0000000a2a187981 */ /* 0x000322000c1e1100 */
[----:B--2---:R-:W-:-:S03]  /*10c10*/  IADD3 R34, P3, PT, R3, R44, RZ ;  /* 0x0000002c03227210 */ /* 0x004fc60007f7e0ff */
[----:B------:R-:W2:Y:S01]  /*10c20*/  LDG.E.U8 R84, desc[UR10][R84.64] ;  /* 0x0000000a54547981 */ /* 0x000ea2000c1e1100 */
[----:B0-----:R-:W-:-:S05]  /*10c30*/  IADD3 R40, P1, PT, R3, R58, RZ ;  /* 0x0000003a03287210 */ /* 0x001fca0007f3e0ff */
[C---:B------:R-:W-:Y:S02]  /*10c40*/  IMAD.X R41, R8.reuse, 0x1, R59, P1 ;  /* 0x0000000108297824 */ /* 0x040fe400008e063b */
[----:B------:R-:W2:Y:S01]  /*10c50*/  LDL.64 R58, [R1+0x568] ;  /* 0x00056800013a7983 */ /* 0x000ea20000100a00 */
[C---:B------:R-:W-:Y:S01]  /*10c60*/  IMAD.X R35, R8.reuse, 0x1, R45, P3 ;  /* 0x0000000108237824 */ /* 0x040fe200018e062d */
[C---:B-1----:R-:W-:Y:S02]  /*10c70*/  IADD3 R42, P1, PT, R3.reuse, R56, RZ ;  /* 0x00000038032a7210 */ /* 0x042fe40007f3e0ff */
[----:B------:R0:W2:Y:S01]  /*10c80*/  LDG.E.U8 R7, desc[UR10][R40.64] ;  /* 0x0000000a28077981 */ /* 0x0000a2000c1e1100 */
[C---:B---3--:R-:W-:Y:S02]  /*10c90*/  IADD3 R44, P2, PT, R3.reuse, R50, RZ ;  /* 0x00000032032c7210 */ /* 0x048fe40007f5e0ff */
[C---:B------:R-:W-:Y:S01]  /*10ca0*/  IMAD.X R43, R8.reuse, 0x1, R57, P1 ;  /* 0x00000001082b7824 */ /* 0x040fe200008e0639 */
[----:B------:R-:W3:Y:S02]  /*10cb0*/  LDG.E.U8 R34, desc[UR10][R34.64] ;  /* 0x0000000a22227981 */ /* 0x000ee4000c1e1100 */
[C---:B------:R-:W-:Y:S01]  /*10cc0*/  IMAD.X R45, R8.reuse, 0x1, R51, P2 ;  /* 0x00000001082d7824 */ /* 0x040fe200010e0633 */
[----:B0-----:R-:W-:Y:S01]  /*10cd0*/  IADD3 R40, P2, PT, R3, R52, RZ ;  /* 0x0000003403287210 */ /* 0x001fe20007f5e0ff */
[----:B------:R-:W3:Y:S04]  /*10ce0*/  LDL.64 R50, [R1+0x570] ;  /* 0x0005700001327983 */ /* 0x000ee80000100a00 */
[----:B------:R-:W3:Y:S01]  /*10cf0*/  LDL.64 R56, [R1+0x558] ;  /* 0x0005580001387983 */ /* 0x000ee20000100a00 */
[----:B------:R-:W-:-:S03]  /*10d00*/  IMAD.X R41, R8, 0x1, R53, P2 ;  /* 0x0000000108297824 */ /* 0x000fc600010e0635 */
[----:B------:R-:W3:Y:S04]  /*10d10*/  LDL.64 R52, [R1+0x560] ;  /* 0x0005600001347983 */ /* 0x000ee80000100a00 */
[----:B------:R0:W3:Y:S04]  /*10d20*/  LDG.E.U8 R35, desc[UR10][R44.64] ;  /* 0x0000000a2c237981 */ /* 0x0000e8000c1e1100 */
[----:B------:R1:W3:Y:S04]  /*10d30*/  LDG.E.U8 R39, desc[UR10][R42.64] ;  /* 0x0000000a2a277981 */ /* 0x0002e8000c1e1100 */
[----:B------:R-:W3:Y:S01]  /*10d40*/  LDG.E.U8 R41, desc[UR10][R40.64] ;  /* 0x0000000a28297981 */ /* 0x000ee2000c1e1100 */
[----:B0-----:R-:W-:-:S02]  /*10d50*/  IADD3 R44, P1, PT, R3, R46, RZ ;  /* 0x0000002e032c7210 */ /* 0x001fc40007f3e0ff */
[----:B-1----:R-:W-:-:S03]  /*10d60*/  IADD3 R42, P2, PT, R3, R62, RZ ;  /* 0x0000003e032a7210 */ /* 0x002fc60007f5e0ff */
[C---:B------:R-:W-:Y:S02]  /*10d70*/  IMAD.X R45, R8.reuse, 0x1, R47, P1 ;  /* 0x00000001082d7824 */ /* 0x040fe400008e062f */
[----:B------:R-:W-:-:S03]  /*10d80*/  IMAD.X R43, R8, 0x1, R63, P2 ;  /* 0x00000001082b7824 */ /* 0x000fc600010e063f */
[----:B------:R4:W3:Y:S04]  /*10d90*/  LDG.E.U8 R40, desc[UR10][R44.64] ;  /* 0x0000000a2c287981 */ /* 0x0008e8000c1e1100 */
[----:B------:R-:W3:Y:S04]  /*10da0*/  LDL.64 R62, [R1+0x7e8] ;  /* 0x0007e800013e7983 */ /* 0x000ee80000100a00 */
[----:B------:R-:W3:Y:S01]  /*10db0*/  LDG.E.U8 R42, desc[UR10][R42.64] ;  /* 0x0000000a2a2a7981 */ /* 0x000ee2000c1e1100 */
[C---:B-----5:R-:W-:Y:S02]  /*10dc0*/  IADD3 R46, P1, PT, R3.reuse, R48, RZ ;  /* 0x00000030032e7210 */ /* 0x060fe40007f3e0ff */
[----:B----4-:R-:W-:-:S03]  /*10dd0*/  IADD3 R44, P2, PT, R3, R54, RZ ;  /* 0x00000036032c7210 */ /* 0x010fc60007f5e0ff */
[C---:B------:R-:W-:Y:S02]  /*10de0*/  IMAD.X R47, R8.reuse, 0x1, R49, P1 ;  /* 0x00000001082f7824 */ /* 0x040fe400008e0631 */
[----:B------:R-:W-:-:S03]  /*10df0*/  IMAD.X R45, R8, 0x1, R55, P2 ;  /* 0x00000001082d7824 */ /* 0x000fc600010e0637 */
[----:B------:R0:W4:Y:S04]  /*10e00*/  LDG.E.U8 R43, desc[UR10][R46.64] ;  /* 0x0000000a2e2b7981 */ /* 0x000128000c1e1100 */
[----:B------:R-:W5:Y:S01]  /*10e10*/  LDL.64 R54, [R1+0x7e0] ;  /* 0x0007e00001367983 */ /* 0x000f620000100a00 */
[----:B------:R-:W-:-:S03]  /*10e20*/  IADD3 R48, P1, PT, R3, R66, RZ ;  /* 0x0000004203307210 */ /* 0x000fc60007f3e0ff */
[----:B------:R-:W4:Y:S01]  /*10e30*/  LDG.E.U8 R44, desc[UR10][R44.64] ;  /* 0x0000000a2c2c7981 */ /* 0x000f22000c1e1100 */
[----:B0-----:R-:W-:-:S05]  /*10e40*/  IADD3 R46, P2, PT, R3, R60, RZ ;  /* 0x0000003c032e7210 */ /* 0x001fca0007f5e0ff */
[C---:B------:R-:W-:Y:S01]  /*10e50*/  IMAD.X R47, R8.reuse, 0x1, R61, P2 ;  /* 0x00000001082f7824 */ /* 0x040fe200010e063d */
[----:B--2---:R-:W-:Y:S01]  /*10e60*/  IADD3 R94, P2, PT, R3, R58, RZ ;  /* 0x0000003a035e7210 */ /* 0x004fe20007f5e0ff */
[----:B------:R-:W2:Y:S01]  /*10e70*/  LDL.64 R60, [R1+0x6f0] ;  /* 0x0006f000013c7983 */ /* 0x000ea20000100a00 */
[----:B------:R-:W-:-:S03]  /*10e80*/  IMAD.X R49, R8, 0x1, R67, P1 ;  /* 0x0000000108317824 */ /* 0x000fc600008e0643 */
[----:B------:R-:W-:Y:S01]  /*10e90*/  IMAD.X R95, R8, 0x1, R59, P2 ;  /* 0x00000001085f7824 */ /* 0x000fe200010e063b */
[----:B------:R-:W4:Y:S04]  /*10ea0*/  LDL.64 R66, [R1+0x6d8] ;  /* 0x0006d80001427983 */ /* 0x000f280000100a00 */
[----:B------:R-:W4:Y:S04]  /*10eb0*/  LDL.64 R58, [R1+0x6e0] ;  /* 0x0006e000013a7983 */ /* 0x000f280000100a00 */
[----:B------:R0:W4:Y:S04]  /*10ec0*/  LDG.E.U8 R45, desc[UR10][R48.64] ;  /* 0x0000000a302d7981 */ /* 0x000128000c1e1100 */
[----:B------:R-:W4:Y:S01]  /*10ed0*/  LDG.E.U8 R46, desc[UR10][R46.64] ;  /* 0x0000000a2e2e7981 */ /* 0x000f22000c1e1100 */
[----:B---3--:R-:W-:-:S03]  /*10ee0*/  IADD3 R68, P1, PT, R3, R50, RZ ;  /* 0x0000003203447210 */ /* 0x008fc60007f3e0ff */
[----:B------:R-:W3:Y:S01]  /*10ef0*/  LDG.E.U8 R94, desc[UR10][R94.64] ;  /* 0x0000000a5e5e7981 */ /* 0x000ee2000c1e1100 */
[C---:B0-----:R-:W-:Y:S01]  /*10f00*/  IADD3 R48, P2, PT, R3.reuse, R56, RZ ;  /* 0x0000003803307210 */ /* 0x041fe20007f5e0ff */
[----:B------:R-:W-:Y:S01]  /*10f10*/  IMAD.X R69, R8, 0x1, R51, P1 ;  /* 0x0000000108457824 */ /* 0x000fe200008e0633 */
[----:B------:R-:W-:-:S03]  /*10f20*/  IADD3 R50, P1, PT, R3, R52, RZ ;  /* 0x0000003403327210 */ /* 0x000fc60007f3e0ff */
[C---:B------:R-:W-:Y:S01]  /*10f30*/  IMAD.X R49, R8.reuse, 0x1, R57, P2 ;  /* 0x0000000108317824 */ /* 0x040fe200010e0639 */
[----:B------:R-:W3:Y:S01]  /*10f40*/  LDG.E.U8 R68, desc[UR10][R68.64] ;  /* 0x0000000a44447981 */ /* 0x000ee2000c1e1100 */
[----:B------:R-:W-:-:S03]  /*10f50*/  IMAD.X R51, R8, 0x1, R53, P1 ;  /* 0x0000000108337824 */ /* 0x000fc600008e0635 */
[----:B------:R-:W3:Y:S01]  /*10f60*/  LDL.64 R56, [R1+0x5f0] ;  /* 0x0005f00001387983 */ /* 0x000ee20000100a00 */
[----:B------:R-:W-:-:S03]  /*10f70*/  IADD3 R52, P1, PT, R3, R64, RZ ;  /* 0x0000004003347210 */ /* 0x000fc60007f3e0ff */
[----:B------:R0:W3:Y:S02]  /*10f80*/  LDG.E.U8 R85, desc[UR10][R50.64] ;  /* 0x0000000a32557981 */ /* 0x0000e4000c1e1100 */
[----:B------:R-:W-:Y:S02]  /*10f90*/  IMAD.X R53, R8, 0x1, R65, P1 ;  /* 0x0000000108357824 */ /* 0x000fe400008e0641 */
[----:B------:R-:W3:Y:S04]  /*10fa0*/  LDL.64 R64, [R1+0x5e8] ;  /* 0x0005e80001407983 */ /* 0x000ee80000100a00 */
[----:B------:R-:W3:Y:S04]  /*10fb0*/  LDG.E.U8 R83, desc[UR10][R48.64] ;  /* 0x0000000a30537981 */ /* 0x000ee8000c1e1100 */
[----:B------:R1:W3:Y:S01]  /*10fc0*/  LDG.E.U8 R82, desc[UR10][R52.64] ;  /* 0x0000000a34527981 */ /* 0x0002e2000c1e1100 */
[----:B0-----:R-:W-:-:S05]  /*10fd0*/  IADD3 R50, P2, PT, R3, R62, RZ ;  /* 0x0000003e03327210 */ /* 0x001fca0007f5e0ff */
[C---:B------:R-:W-:Y:S01]  /*10fe0*/  IMAD.X R51, R8.reuse, 0x1, R63, P2 ;  /* 0x0000000108337824 */ /* 0x040fe200010e063f */
[----:B-1----:R-:W-:Y:S01]  /*10ff0*/  IADD3 R52, P2, PT, R3, R70, RZ ;  /* 0x0000004603347210 */ /* 0x002fe20007f5e0ff */
[----:B------:R-:W3:Y:S04]  /*11000*/  LDL.64 R62, [R1+0x5e0] ;  /* 0x0005e000013e7983 */ /* 0x000ee80000100a00 */
[----:B------:R2:W3:Y:S01]  /*11010*/  LDG.E.U8 R81, desc[UR10][R50.64] ;  /* 0x0000000a32517981 */ /* 0x0004e2000c1e1100 */
[----:B------:R-:W-:-:S03]  /*11020*/  IMAD.X R53, R8, 0x1, R71, P2 ;  /* 0x0000000108357824 */ /* 0x000fc600010e0647 */
[----:B------:R-:W3:Y:S04]  /*11030*/  LDL.64 R70, [R1+0x550] ;  /* 0x0005500001467983 */ /* 0x000ee80000100a00 */
[----:B------:R-:W3:Y:S01]  /*11040*/  LDG.E.U8 R79, desc[UR10][R52.64] ;  /* 0x0000000a344f7981 */ /* 0x000ee2000c1e1100 */
[----:B-----5:R-:W-:-:S05]  /*11050*/  IADD3 R48, P1, PT, R3, R54, RZ ;  /* 0x0000003603307210 */ /* 0x020fca0007f3e0ff */
[----:B------:R-:W-:Y:S02]  /*11060*/  IMAD.X R49, R8, 0x1, R55, P1 ;  /* 0x0000000108317824 */ /* 0x000fe400008e0637 */
[----:B------:R-:W5:Y:S04]  /*11070*/  LDL.64 R54, [R1+0x5d8] ;  /* 0x0005d80001367983 */ /* 0x000f680000100a00 */
[----:B------:R0:W5:Y:S01]  /*11080*/  LDG.E.U8 R80, desc[UR10][R48.64] ;  /* 0x0000000a30507981 */ /* 0x000162000c1e1100 */
[----:B--2---:R-:W-:-:S05]  /*11090*/  IADD3 R50, P1, PT, R3, R60, RZ ;  /* 0x0000003c03327210 */ /* 0x004fca0007f3e0ff */
[C---:B------:R-:W-:Y:S02]  /*110a0*/  IMAD.X R51, R8.reuse, 0x1, R61, P1 ;  /* 0x0000000108337824 */ /* 0x040fe400008e063d */
[----:B------:R-:W2:Y:S01]  /*110b0*/  LDL.64 R60, [R1+0x548] ;  /* 0x00054800013c7983 */ /* 0x000ea20000100a00 */
[C---:B0-----:R-:W-:Y:S02]  /*110c0*/  IADD3 R48, P2, PT, R3.reuse, R72, RZ ;  /* 0x0000004803307210 */ /* 0x041fe40007f5e0ff */
[----:B----4-:R-:W-:Y:S01]  /*110d0*/  IADD3 R52, P1, PT, R3, R58, RZ ;  /* 0x0000003a03347210 */ /* 0x010fe20007f3e0ff */
[----:B------:R0:W4:Y:S02]  /*110e0*/  LDG.E.U8 R78, desc[UR10][R50.64] ;  /* 0x0000000a324e7981 */ /* 0x000124000c1e1100 */
[C---:B------:R-:W-:Y:S02]  /*110f0*/  IMAD.X R49, R8.reuse, 0x1, R73, P2 ;  /* 0x0000000108317824 */ /* 0x040fe400010e0649 */
[----:B------:R-:W-:-:S02]  /*11100*/  IMAD.X R53, R8, 0x1, R59, P1 ;  /* 0x0000000108357824 */ /* 0x000fc400008e063b */
[----:B------:R-:W4:Y:S04]  /*11110*/  LDL.64 R58, [R1+0x538] ;  /* 0x00053800013a7983 */ /* 0x000f280000100a00 */
[----:B------:R3:W4:Y:S01]  /*11120*/  LDG.E.U8 R77, desc[UR10][R48.64] ;  /* 0x0000000a304d7981 */ /* 0x000722000c1e1100 */
[----:B0-----:R-:W-:-:S03]  /*11130*/  IADD3 R50, P2, PT, R3, R66, RZ ;  /* 0x0000004203327210 */ /* 0x001fc60007f5e0ff */
[----:B------:R0:W4:Y:S02]  /*11140*/  LDG.E.U8 R76, desc[UR10][R52.64] ;  /* 0x0000000a344c7981 */ /* 0x000124000c1e1100 */
[----:B------:R-:W-:Y:S02]  /*11150*/  IMAD.X R51, R8, 0x1, R67, P2 ;  /* 0x0000000108337824 */ /* 0x000fe400010e0643 */
[----:B------:R-:W4:Y:S01]  /*11160*/  LDL.64 R66, [R1+0x178] ;  /* 0x0001780001427983 */ /* 0x000f220000100a00 */
[----:B---3--:R-:W-:-:S03]  /*11170*/  IADD3 R48, P1, PT, R3, R56, RZ ;  /* 0x0000003803307210 */ /* 0x008fc60007f3e0ff */
[----:B------:R1:W3:Y:S02]  /*11180*/  LDG.E.U8 R75, desc[UR10][R50.64] ;  /* 0x0000000a324b7981 */ /* 0x0002e4000c1e1100 */
[----:B------:R-:W-:Y:S02]  /*11190*/  IMAD.X R49, R8, 0x1, R57, P1 ;  /* 0x0000000108317824 */ /* 0x000fe400008e0639 */
[----:B------:R-:W3:Y:S01]  /*111a0*/  LDL.64 R56, [R1+0x7d0] ;  /* 0x0007d00001387983 */ /* 0x000ee20000100a00 */
[----:B0-----:R-:W-:-:S03]  /*111b0*/  IADD3 R52, P2, PT, R3, R64, RZ ;  /* 0x0000004003347210 */ /* 0x001fc60007f5e0ff */
[----:B------:R-:W3:Y:S02]  /*111c0*/  LDG.E.U8 R74, desc[UR10][R48.64] ;  /* 0x0000000a304a7981 */ /* 0x000ee4000c1e1100 */
[----:B------:R-:W-:Y:S02]  /*111d0*/  IMAD.X R53, R8, 0x1, R65, P2 ;  /* 0x0000000108357824 */ /* 0x000fe400010e0641 */
[----:B------:R-:W3:Y:S04]  /*111e0*/  LDL.64 R64, [R1+0x7c8] ;  /* 0x0007c80001407983 */ /* 0x000ee80000100a00 */
[----:B------:R0:W3:Y:S01]  /*111f0*/  LDG.E.U8 R73, desc[UR10][R52.64] ;  /* 0x0000000a34497981 */ /* 0x0000e2000c1e1100 */
[----:B-1----:R-:W-:-:S05]  /*11200*/  IADD3 R50, P1, PT, R3, R62, RZ ;  /* 0x0000003e03327210 */ /* 0x002fca0007f3e0ff */
[----:B------:R-:W-:Y:S02]  /*11210*/  IMAD.X R51, R8, 0x1, R63, P1 ;  /* 0x0000000108337824 */ /* 0x000fe400008e063f */
[----:B------:R-:W3:Y:S01]  /*11220*/  LDL.64 R62, [R1+0x7b8] ;  /* 0x0007b800013e7983 */ /* 0x000ee20000100a00 */
[----:B0-----:R-:W-:-:S03]  /*11230*/  IADD3 R52, P1, PT, R3, R70, RZ ;  /* 0x0000004603347210 */ /* 0x001fc60007f3e0ff */
[----:B------:R4:W3:Y:S02]  /*11240*/  LDG.E.U8 R72, desc[UR10][R50.64] ;  /* 0x0000000a32487981 */ /* 0x0008e4000c1e1100 */
[----:B------:R-:W-:-:S05]  /*11250*/  IMAD.X R53, R8, 0x1, R71, P1 ;  /* 0x0000000108357824 */ /* 0x000fca00008e0647 */
[----:B------:R-:W3:Y:S01]  /*11260*/  LDG.E.U8 R52, desc[UR10][R52.64] ;  /* 0x0000000a34347981 */ /* 0x000ee2000c1e1100 */
[----:B-----5:R-:W-:-:S05]  /*11270*/  IADD3 R48, P2, PT, R3, R54, RZ ;  /* 0x0000003603307210 */ /* 0x020fca0007f5e0ff */
[----:B------:R-:W-:-:S05]  /*11280*/  IMAD.X R49, R8, 0x1, R55, P2 ;  /* 0x0000000108317824 */ /* 0x000fca00010e0637 */
[----:B------:R0:W5:Y:S01]  /*11290*/  LDG.E.U8 R71, desc[UR10][R48.64] ;  /* 0x0000000a30477981 */ /* 0x000162000c1e1100 */
[----:B--2---:R-:W-:-:S05]  /*112a0*/  IADD3 R54, P2, PT, R3, R60, RZ ;  /* 0x0000003c03367210 */ /* 0x004fca0007f5e0ff */
[----:B------:R-:W-:Y:S02]  /*112b0*/  IMAD.X R55, R8, 0x1, R61, P2 ;  /* 0x0000000108377824 */ /* 0x000fe400010e063d */
[----:B------:R-:W2:Y:S01]  /*112c0*/  LDL.64 R60, [R1+0x6c8] ;  /* 0x0006c800013c7983 */ /* 0x000ea20000100a00 */
[----:B----4-:R-:W-:-:S03]  /*112d0*/  IADD3 R50, P3, PT, R3, R58, RZ ;  /* 0x0000003a03327210 */ /* 0x010fc60007f7e0ff */
[----:B------:R3:W4:Y:S01]  /*112e0*/  LDG.E.U8 R70, desc[UR10][R54.64] ;  /* 0x0000000a36467981 */ /* 0x000722000c1e1100 */
[C---:B0-----:R-:W-:Y:S01]  /*112f0*/  IADD3 R48, P1, PT, R3.reuse, R86, RZ ;  /* 0x0000005603307210 */ /* 0x041fe20007f3e0ff */
[C---:B------:R-:W-:Y:S02]  /*11300*/  IMAD.X R51, R8.reuse, 0x1, R59, P3 ;  /* 0x0000000108337824 */ /* 0x040fe400018e063b */
[----:B------:R-:W4:Y:S02]  /*11310*/  LDL.64 R58, [R1+0x6b8] ;  /* 0x0006b800013a7983 */ /* 0x000f240000100a00 */
[----:B------:R-:W-:Y:S02]  /*11320*/  IMAD.X R49, R8, 0x1, R87, P1 ;  /* 0x0000000108317824 */ /* 0x000fe400008e0657 */
[----:B------:R-:W4:Y:S01]  /*11330*/  LDL.64 R86, [R1+0x5c0] ;  /* 0x0005c00001567983 */ /* 0x000f220000100a00 */
[----:B------:R-:W-:-:S03]  /*11340*/  IADD3 RZ, P2, PT, R3, R66, RZ ;  /* 0x0000004203ff7210 */ /* 0x000fc60007f5e0ff */
[----:B------:R0:W5:Y:S01]  /*11350*/  LDG.E.U8 R69, desc[UR10][R48.64] ;  /* 0x0000000a30457981 */ /* 0x000162000c1e1100 */
[C---:B---3--:R-:W-:Y:S01]  /*11360*/  IADD3 R54, P1, PT, R3.reuse, R56, RZ ;  /* 0x0000003803367210 */ /* 0x048fe20007f3e0ff */
[C---:B0-----:R-:W-:Y:S02]  /*11370*/  IMAD.X R49, R8.reuse, 0x1, R67, P2 ;  /* 0x0000000108317824 */ /* 0x041fe400010e0643 */
[----:B------:R-:W-:Y:S01]  /*11380*/  IMAD.IADD R48, R3, 0x1, R66 ;  /* 0x0000000103307824 */ /* 0x000fe200078e0242 */
[----:B------:R0:W3:Y:S01]  /*11390*/  LDG.E.U8 R67, desc[UR10][R50.64] ;  /* 0x0000000a32437981 */ /* 0x0000e2000c1e1100 */
[----:B------:R-:W-:-:S03]  /*113a0*/  IMAD.X R55, R8, 0x1, R57, P1 ;  /* 0x0000000108377824 */ /* 0x000fc600008e0639 */
[----:B------:R-:W3:Y:S04]  /*113b0*/  LDL.64 R56, [R1+0x5c8] ;  /* 0x0005c80001387983 */ /* 0x000ee80000100a00 */
[----:B------:R1:W5:Y:S01]  /*113c0*/  LDG.E.U8 R66, desc[UR10][R48.64] ;  /* 0x0000000a30427981 */ /* 0x000362000c1e1100 */
[----:B0-----:R-:W-:-:S05]  /*113d0*/  IADD3 R50, P2, PT, R3, R64, RZ ;  /* 0x0000004003327210 */ /* 0x001fca0007f5e0ff */
[----:B------:R-:W-:Y:S02]  /*113e0*/  IMAD.X R51, R8, 0x1, R65, P2 ;  /* 0x0000000108337824 */ /* 0x000fe400010e0641 */
[----:B------:R-:W5:Y:S01]  /*113f0*/  LDG.E.U8 R65, desc[UR10][R54.64] ;  /* 0x0000000a36417981 */ /* 0x000f62000c1e1100 */
[----:B-1----:R-:W-:-:S03]  /*11400*/  IADD3 R48, P1, PT, R3, R96, RZ ;  /* 0x0000006003307210 */ /* 0x002fc60007f3e0ff */
[----:B------:R0:W5:Y:S02]  /*11410*/  LDG.E.U8 R64, desc[UR10][R50.64] ;  /* 0x0000000a32407981 */ /* 0x000164000c1e1100 */
[----:B------:R-:W-:Y:S02]  /*11420*/  IMAD.X R49, R8, 0x1, R97, P1 ;  /* 0x0000000108317824 */ /* 0x000fe400008e0661 */
[----:B------:R-:W5:Y:S01]  /*11430*/  LDL.64 R96, [R1+0x520] ;  /* 0x0005200001607983 */ /* 0x000f620000100a00 */
[----:B0-----:R-:W-:-:S05]  /*11440*/  IADD3 R50, P1, PT, R3, R92, RZ ;  /* 0x0000005c03327210 */ /* 0x001fca0007f3e0ff */
[----:B------:R-:W-:Y:S02]  /*11450*/  IMAD.X R51, R8, 0x1, R93, P1 ;  /* 0x0000000108337824 */ /* 0x000fe400008e065d */
[----:B------:R-:W5:Y:S01]  /*11460*/  LDL.64 R92, [R1+0x170] ;  /* 0x00017000015c7983 */ /* 0x000f620000100a00 */
[----:B------:R-:W-:-:S05]  /*11470*/  IADD3 R54, P2, PT, R3, R62, RZ ;  /* 0x0000003e03367210 */ /* 0x000fca0007f5e0ff */
[----:B------:R-:W-:Y:S02]  /*11480*/  IMAD.X R55, R8, 0x1, R63, P2 ;  /* 0x0000000108377824 */ /* 0x000fe400010e063f */
[----:B------:R-:W5:Y:S04]  /*11490*/  LDG.E.U8 R63, desc[UR10][R48.64] ;  /* 0x0000000a303f7981 */ /* 0x000f68000c1e1100 */
[----:B------:R0:W5:Y:S02]  /*114a0*/  LDG.E.U8 R62, desc[UR10][R54.64] ;  /* 0x0000000a363e7981 */ /* 0x000164000c1e1100 */
[----:B0-----:R-:W-:-:S05]  /*114b0*/  IADD3 R54, P1, PT, R3, R88, RZ ;  /* 0x0000005803367210 */ /* 0x001fca0007f3e0ff */
[----:B------:R-:W-:Y:S02]  /*114c0*/  IMAD.X R55, R8, 0x1, R89, P1 ;  /* 0x0000000108377824 */ /* 0x000fe400008e0659 */
[----:B------:R-:W5:Y:S01]  /*114d0*/  LDL.64 R88, [R1+0x168] ;  /* 0x0001680001587983 */ /* 0x000f620000100a00 */
[----:B--2---:R-:W-:-:S05]  /*114e0*/  IADD3 R48, P2, PT, R3, R60, RZ ;  /* 0x0000003c03307210 */ /* 0x004fca0007f5e0ff */
[----:B------:R-:W-:Y:S02]  /*114f0*/  IMAD.X R49, R8, 0x1, R61, P2 ;  /* 0x0000000108317824 */ /* 0x000fe400010e063d */
[----:B------:R4:W2:Y:S04]  /*11500*/  LDG.E.U8 R61, desc[UR10][R50.64] ;  /* 0x0000000a323d7981 */ /* 0x0008a8000c1e1100 */
[----:B------:R0:W2:Y:S01]  /*11510*/  LDG.E.U8 R60, desc[UR10][R48.64] ;  /* 0x0000000a303c7981 */ /* 0x0000a2000c1e1100 */
[C---:B----4-:R-:W-:Y:S02]  /*11520*/  IADD3 R50, P2, PT, R3.reuse, R58, RZ ;  /* 0x0000003a03327210 */ /* 0x050fe40007f5e0ff */
[----:B0-----:R-:W-:-:S03]  /*11530*/  IADD3 R48, P1, PT, R3, R90, RZ ;  /* 0x0000005a03307210 */ /* 0x001fc60007f3e0ff */
[C---:B------:R-:W-:Y:S02]  /*11540*/  IMAD.X R51, R8.reuse, 0x1, R59, P2 ;  /* 0x0000000108337824 */ /* 0x040fe400010e063b */
[----:B------:R3:W4:Y:S01]  /*11550*/  LDG.E.U8 R59, desc[UR10][R54.64] ;  /* 0x0000000a363b7981 */ /* 0x000722000c1e1100 */
[----:B------:R-:W-:-:S03]  /*11560*/  IMAD.X R49, R8, 0x1, R91, P1 ;  /* 0x0000000108317824 */ /* 0x000fc600008e065b */
[----:B------:R0:W2:Y:S04]  /*11570*/  LDG.E.U8 R58, desc[UR10][R50.64] ;  /* 0x0000000a323a7981 */ /* 0x0000a8000c1e1100 */
[----:B------:R-:W2:Y:S01]  /*11580*/  LDL.64 R90, [R1+0x160] ;  /* 0x00016000015a7983 */ /* 0x000ea20000100a00 */
[C---:B---3--:R-:W-:Y:S02]  /*11590*/  IADD3 R54, P2, PT, R3.reuse, R56, RZ ;  /* 0x0000003803367210 */ /* 0x048fe40007f5e0ff */
[----:B0-----:R-:W-:-:S03]  /*115a0*/  IADD3 R50, P1, PT, R3, R86, RZ ;  /* 0x0000005603327210 */ /* 0x001fc60007f3e0ff */
[C---:B------:R-:W-:Y:S02]  /*115b0*/  IMAD.X R55, R8.reuse, 0x1, R57, P2 ;  /* 0x0000000108377824 */ /* 0x040fe400010e0639 */
[----:B------:R0:W3:Y:S01]  /*115c0*/  LDG.E.U8 R57, desc[UR10][R48.64] ;  /* 0x0000000a30397981 */ /* 0x0000e2000c1e1100 */
[----:B------:R-:W-:Y:S01]  /*115d0*/  IMAD.X R51, R8, 0x1, R87, P1 ;  /* 0x0000000108337824 */ /* 0x000fe200008e0657 */
[C---:B------:R-:W-:Y:S02]  /*115e0*/  IADD3 R86, P1, PT, R3.reuse, R100, RZ ;  /* 0x0000006403567210 */ /* 0x040fe40007f3e0ff */
[----:B------:R-:W3:Y:S01]  /*115f0*/  LDG.E.U8 R56, desc[UR10][R54.64] ;  /* 0x0000000a36387981 */ /* 0x000ee2000c1e1100 */
[----:B0-----:R-:W-:-:S03]  /*11600*/  IADD3 R48, P2, PT, R3, R104, RZ ;  /* 0x0000006803307210 */ /* 0x001fc60007f5e0ff */
[----:B------:R5:W3:Y:S02]  /*11610*/  LDG.E.U8 R55, desc[UR10][R50.64] ;  /* 0x0000000a32377981 */ /* 0x000ae4000c1e1100 */
[C---:B------:R-:W-:Y:S02]  /*11620*/  IMAD.X R49, R8.reuse, 0x1, R105, P2 ;  /* 0x0000000108317824 */ /* 0x040fe400010e0669 */
[----:B------:R-:W-:Y:S01]  /*11630*/  IMAD.X R87, R8, 0x1, R101, P1 ;  /* 0x0000000108577824 */ /* 0x000fe200008e0665 */
[----:B------:R-:W3:Y:S04]  /*11640*/  LDL.64 R104, [R1+0x500] ;  /* 0x0005000001687983 */ /* 0x000ee80000100a00 */
[----:B------:R0:W3:Y:S01]  /*11650*/  LDG.E.U8 R37, desc[UR10][R48.64] ;  /* 0x0000000a30257981 */ /* 0x0000e2000c1e1100 */
[----:B-----5:R-:W-:-:S03]  /*11660*/  IADD3 R50, P2, PT, R3, R96, RZ ;  /* 0x0000006003327210 */ /* 0x020fc60007f5e0ff */
[----:B------:R1:W5:Y:S01]  /*11670*/  LDG.E.U8 R54, desc[UR10][R86.64] ;  /* 0x0000000a56367981 */ /* 0x000362000c1e1100 */
[C---:B------:R-:W-:Y:S01]  /*11680*/  IADD3 RZ, P1, PT, R3.reuse, R92, RZ ;  /* 0x0000005c03ff7210 */ /* 0x040fe20007f3e0ff */
[----:B------:R-:W-:Y:S02]  /*11690*/  IMAD.X R51, R8, 0x1, R97, P2 ;  /* 0x0000000108337824 */ /* 0x000fe400010e0661 */
[----:B------:R-:W3:Y:S01]  /*116a0*/  LDL.64 R100, [R1+0x6a0] ;  /* 0x0006a00001647983 */ /* 0x000ee20000100a00 */
[----:B0-----:R-:W-:-:S03]  /*116b0*/  IADD3 R48, P3, PT, R3, R98, RZ ;  /* 0x0000006203307210 */ /* 0x001fc60007f7e0ff */
[----:B------:R-:W3:Y:S01]  /*116c0*/  LDL.64 R96, [R1+0x7a0] ;  /* 0x0007a00001607983 */ /* 0x000ee20000100a00 */
[----:B-1----:R-:W-:Y:S02]  /*116d0*/  IMAD.IADD R86, R3, 0x1, R92 ;  /* 0x0000000103567824 */ /* 0x002fe400078e025c */
[C---:B------:R-:W-:Y:S01]  /*116e0*/  IMAD.X R49, R8.reuse, 0x1, R99, P3 ;  /* 0x0000000108317824 */ /* 0x040fe200018e0663 */
[----:B------:R-:W4:Y:S01]  /*116f0*/  LDG.E.U8 R53, desc[UR10][R50.64] ;  /* 0x0000000a32357981 */ /* 0x000f22000c1e1100 */
[----:B------:R-:W-:-:S03]  /*11700*/  IMAD.X R87, R8, 0x1, R93, P1 ;  /* 0x0000000108577824 */ /* 0x000fc600008e065d */
[----:B------:R-:W4:Y:S04]  /*11710*/  LDL.64 R98, [R1+0x798] ;  /* 0x0007980001627983 */ /* 0x000f280000100a00 */
[----:B------:R-:W5:Y:S04]  /*11720*/  LDL.64 R92, [R1+0x6b0] ;  /* 0x0006b000015c7983 */ /* 0x000f680000100a00 */
[----:B------:R0:W5:Y:S04]  /*11730*/  LDG.E.U8 R51, desc[UR10][R48.64] ;  /* 0x0000000a30337981 */ /* 0x000168000c1e1100 */
[----:B------:R1:W5:Y:S01]  /*11740*/  LDG.E.U8 R50, desc[UR10][R86.64] ;  /* 0x0000000a56327981 */ /* 0x000362000c1e1100 */
[----:B------:R-:W-:-:S05]  /*11750*/  IADD3 RZ, P2, PT, R3, R88, RZ ;  /* 0x0000005803ff7210 */ /* 0x000fca0007f5e0ff */
[C---:B0-----:R-:W-:Y:S01]  /*11760*/  IMAD.X R49, R8.reuse, 0x1, R89, P2 ;  /* 0x0000000108317824 */ /* 0x041fe200010e0659 */
[C---:B------:R-:W-:Y:S01]  /*11770*/  IADD3 RZ, P2, PT, R3.reuse, R102, RZ ;  /* 0x0000006603ff7210 */ /* 0x040fe20007f5e0ff */
[C---:B------:R-:W-:Y:S02]  /*11780*/  IMAD.IADD R48, R3.reuse, 0x1, R88 ;  /* 0x0000000103307824 */ /* 0x040fe400078e0258 */
[C---:B-1----:R-:W-:Y:S02]  /*11790*/  IMAD.IADD R86, R3.reuse, 0x1, R102 ;  /* 0x0000000103567824 */ /* 0x042fe400078e0266 */
[----:B------:R-:W-:Y:S01]  /*117a0*/  IMAD.X R87, R8, 0x1, R103, P2 ;  /* 0x0000000108577824 */ /* 0x000fe200010e0667 */
[----:B------:R-:W5:Y:S04]  /*117b0*/  LDG.E.U8 R49, desc[UR10][R48.64] ;  /* 0x0000000a30317981 */ /* 0x000f68000c1e1100 */
[----:B------:R-:W5:Y:S04]  /*117c0*/  LDL.64 R102, [R1+0x508] ;  /* 0x0005080001667983 */ /* 0x000f680000100a00 */
[----:B------:R-:W5:Y:S01]  /*117d0*/  LDG.E.U8 R47, desc[UR10][R86.64] ;  /* 0x0000000a562f7981 */ /* 0x000f62000c1e1100 */
[C---:B--2---:R-:W-:Y:S01]  /*117e0*/  IADD3 RZ, P1, PT, R3.reuse, R90, RZ ;  /* 0x0000005a03ff7210 */ /* 0x044fe20007f3e0ff */
[----:B------:R-:W-:-:S04]  /*117f0*/  IMAD.IADD R88, R3, 0x1, R90 ;  /* 0x0000000103587824 */ /* 0x000fc800078e025a */
[----:B------:R-:W-:Y:S01]  /*11800*/  IMAD.X R89, R8, 0x1, R91, P1 ;  /* 0x0000000108597824 */ /* 0x000fe200008e065b */
[----:B------:R-:W-:-:S04]  /*11810*/  IADD3 R90, P1, PT, R3, R108, RZ ;  /* 0x0000006c035a7210 */ /* 0x000fc80007f3e0ff */
[----:B------:R0:W2:Y:S01]  /*11820*/  LDG.E.U8 R48, desc[UR10][R88.64] ;  /* 0x0000000a58307981 */ /* 0x0000a2000c1e1100 */
[----:B------:R-:W-:-:S03]  /*11830*/  IMAD.X R91, R8, 0x1, R109, P1 ;  /* 0x00000001085b7824 */ /* 0x000fc600008e066d */
[----:B------:R-:W2:Y:S04]  /*11840*/  LDL.64 R108, [R1+0x150] ;  /* 0x00015000016c7983 */ /* 0x000ea80000100a00 */
[----:B------:R4:W2:Y:S01]  /*11850*/  LDG.E.U8 R95, desc[UR10][R90.64] ;  /* 0x0000000a5a5f7981 */ /* 0x0008a2000c1e1100 */
[----:B0-----:R-:W-:-:S05]  /*11860*/  IADD3 R88, P2, PT, R3, R106, RZ ;  /* 0x0000006a03587210 */ /* 0x001fca0007f5e0ff */
[----:B------:R-:W-:Y:S02]  /*11870*/  IMAD.X R89, R8, 0x1, R107, P2 ;  /* 0x0000000108597824 */ /* 0x000fe400010e066b */
[----:B------:R-:W2:Y:S01]  /*11880*/  LDL.64 R106, [R1+0x148] ;  /* 0x00014800016a7983 */ /* 0x000ea20000100a00 */
[----:B---3--:R-:W-:-:S03]  /*11890*/  IADD3 R86, P1, PT, R3, R96, RZ ;  /* 0x0000006003567210 */ /* 0x008fc60007f3e0ff */
[----:B------:R5:W3:Y:S02]  /*118a0*/  LDG.E.U8 R96, desc[UR10][R88.64] ;  /* 0x0000000a58607981 */ /* 0x000ae4000c1e1100 */
[----:B------:R-:W-:Y:S01]  /*118b0*/  IMAD.X R87, R8, 0x1, R97, P1 ;  /* 0x0000000108577824 */ /* 0x000fe200008e0661 */
[----:B----4-:R-:W-:-:S04]  /*118c0*/  IADD3 R90, P2, PT, R3, R98, RZ ;  /* 0x00000062035a7210 */ /* 0x010fc80007f5e0ff */
[----:B------:R0:W4:Y:S01]  /*118d0*/  LDG.E.U8 R97, desc[UR10][R86.64] ;  /* 0x0000000a56617981 */ /* 0x000122000c1e1100 */
[----:B-----5:R-:W-:Y:S01]  /*118e0*/  IADD3 R88, P1, PT, R3, R92, RZ ;  /* 0x0000005c03587210 */ /* 0x020fe20007f3e0ff */
[----:B------:R-:W-:-:S04]  /*118f0*/  IMAD.X R91, R8, 0x1, R99, P2 ;  /* 0x00000001085b7824 */ /* 0x000fc800010e0663 */
[----:B------:R-:W-:Y:S01]  /*11900*/  IMAD.X R89, R8, 0x1, R93, P1 ;  /* 0x0000000108597824 */ /* 0x000fe200008e065d */
[C---:B------:R-:W-:Y:S01]  /*11910*/  IADD3 R92, P1, PT, R3.reuse, R100, RZ ;  /* 0x00000064035c7210 */ /* 0x040fe20007f3e0ff */
[----:B------:R-:W5:Y:S01]  /*11920*/  LDG.E.U8 R98, desc[UR10][R90.64] ;  /* 0x0000000a5a627981 */ /* 0x000f62000c1e1100 */
[----:B0-----:R-:W-:-:S03]  /*11930*/  IADD3 R86, P2, PT, R3, R116, RZ ;  /* 0x0000007403567210 */ /* 0x001fc60007f5e0ff */
[----:B------:R0:W3:Y:S01]  /*11940*/  LDG.E.U8 R99, desc[UR10][R88.64] ;  /* 0x0000000a58637981 */ /* 0x0000e2000c1e1100 */
[C---:B------:R-:W-:Y:S02]  /*11950*/  IMAD.X R93, R8.reuse, 0x1, R101, P1 ;  /* 0x00000001085d7824 */ /* 0x040fe400008e0665 */
[----:B------:R-:W-:Y:S02]  /*11960*/  IMAD.X R87, R8, 0x1, R117, P2 ;  /* 0x0000000108577824 */ /* 0x000fe400010e0675 */
[----:B------:R-:W3:Y:S01]  /*11970*/  LDL.64 R116, [R1+0x140] ;  /* 0x0001400001747983 */ /* 0x000ee20000100a00 */
[----:B0-----:R-:W-:-:S03]  /*11980*/  IADD3 R88, P1, PT, R3, R110, RZ ;  /* 0x0000006e03587210 */ /* 0x001fc60007f3e0ff */
[----:B------:R0:W4:Y:S02]  /*11990*/  LDG.E.U8 R100, desc[UR10][R86.64] ;  /* 0x0000000a56647981 */ /* 0x000124000c1e1100 */
[----:B------:R-:W-:Y:S02]  /*119a0*/  IMAD.X R89, R8, 0x1, R111, P1 ;  /* 0x0000000108597824 */ /* 0x000fe400008e066f */
[----:B------:R1:W4:Y:S04]  /*119b0*/  LDG.E.U8 R101, desc[UR10][R92.64] ;  /* 0x0000000a5c657981 */ /* 0x000328000c1e1100 */
[----:B------:R-:W4:Y:S01]  /*119c0*/  LDL.64 R110, [R1+0x790] ;  /* 0x00079000016e7983 */ /* 0x000f220000100a00 */
[----:B------:R-:W-:-:S05]  /*119d0*/  IADD3 R90, P2, PT, R3, R112, RZ ;  /* 0x00000070035a7210 */ /* 0x000fca0007f5e0ff */
[C---:B------:R-:W-:Y:S02]  /*119e0*/  IMAD.X R91, R8.reuse, 0x1, R113, P2 ;  /* 0x00000001085b7824 */ /* 0x040fe400010e0671 */
[----:B------:R-:W5:Y:S01]  /*119f0*/  LDL.64 R112, [R1+0x788] ;  /* 0x0007880001707983 */ /* 0x000f620000100a00 */
[C---:B0-----:R-:W-:Y:S02]  /*11a00*/  IADD3 R86, P3, PT, R3.reuse, R102, RZ ;  /* 0x0000006603567210 */ /* 0x041fe40007f7e0ff */
[----:B-1----:R-:W-:Y:S01]  /*11a10*/  IADD3 R92, P2, PT, R3, R104, RZ ;  /* 0x00000068035c7210 */ /* 0x002fe20007f5e0ff */
[----:B------:R-:W5:Y:S02]  /*11a20*/  LDG.E.U8 R102, desc[UR10][R90.64] ;  /* 0x0000000a5a667981 */ /* 0x000f64000c1e1100 */
[C---:B------:R-:W-:Y:S02]  /*11a30*/  IMAD.X R87, R8.reuse, 0x1, R103, P3 ;  /* 0x0000000108577824 */ /* 0x040fe400018e0667 */
[----:B------:R-:W5:Y:S04]  /*11a40*/  LDG.E.U8 R103, desc[UR10][R88.64] ;  /* 0x0000000a58677981 */ /* 0x000f68000c1e1100 */
[----:B------:R0:W5:Y:S01]  /*11a50*/  LDG.E.U8 R104, desc[UR10][R86.64] ;  /* 0x0000000a56687981 */ /* 0x000162000c1e1100 */
[----:B------:R-:W-:-:S05]  /*11a60*/  IMAD.X R93, R8, 0x1, R105, P2 ;  /* 0x00000001085d7824 */ /* 0x000fca00010e0669 */
[----:B------:R1:W5:Y:S01]  /*11a70*/  LDG.E.U8 R105, desc[UR10][R92.64] ;  /* 0x0000000a5c697981 */ /* 0x000362000c1e1100 */
[----:B0-----:R-:W-:-:S05]  /*11a80*/  IADD3 R86, P3, PT, R3, R114, RZ ;  /* 0x0000007203567210 */ /* 0x001fca0007f7e0ff */
[----:B------:R-:W-:Y:S02]  /*11a90*/  IMAD.X R87, R8, 0x1, R115, P3 ;  /* 0x0000000108577824 */ /* 0x000fe400018e0673 */
[----:B------:R-:W5:Y:S01]  /*11aa0*/  LDL.64 R114, [R1+0x840] ;  /* 0x0008400001727983 */ /* 0x000f620000100a00 */
[----:B--2---:R-:W-:-:S05]  /*11ab0*/  IADD3 RZ, P1, PT, R3, R108, RZ ;  /* 0x0000006c03ff7210 */ /* 0x004fca0007f3e0ff */
[C---:B------:R-:W-:Y:S02]  /*11ac0*/  IMAD.X R89, R8.reuse, 0x1, R109, P1 ;  /* 0x0000000108597824 */ /* 0x040fe400008e066d */
[----:B------:R-:W1:Y:S01]  /*11ad0*/  LDC R109, c[0x0][0x3c4] ;  /* 0x0000f100ff6d7b82 */ /* 0x000e620000000800 */
[C---:B------:R-:W-:Y:S01]  /*11ae0*/  IMAD.IADD R88, R3.reuse, 0x1, R108 ;  /* 0x0000000103587824 */ /* 0x040fe200078e026c */
[C---:B------:R-:W-:Y:S01]  /*11af0*/  IADD3 RZ, P2, PT, R3.reuse, R106, RZ ;  /* 0x0000006a03ff7210 */ /* 0x040fe20007f5e0ff */
[C---:B------:R-:W-:Y:S02]  /*11b00*/  IMAD.IADD R90, R3.reuse, 0x1, R106 ;  /* 0x00000001035a7824 */ /* 0x040fe400078e026a */
[----:B------:R-:W2:Y:S02]  /*11b10*/  LDG.E.U8 R106, desc[UR10][R86.64] ;  /* 0x0000000a566a7981 */ /* 0x000ea4000c1e1100 */
[----:B------:R-:W-:Y:S01]  /*11b20*/  IMAD.X R91, R8, 0x1, R107, P2 ;  /* 0x00000001085b7824 */ /* 0x000fe200010e066b */
[----:B------:R-:W-:Y:S01]  /*11b30*/  IADD3 RZ, P2, PT, R3, R118, RZ ;  /* 0x0000007603ff7210 */ /* 0x000fe20007f5e0ff */
[----:B------:R-:W2:Y:S04]  /*11b40*/  LDG.E.U8 R107, desc[UR10][R88.64] ;  /* 0x0000000a586b7981 */ /* 0x000ea8000c1e1100 */
[----:B------:R0:W2:Y:S01]  /*11b50*/  LDG.E.U8 R108, desc[UR10][R90.64] ;  /* 0x0000000a5a6c7981 */ /* 0x0000a2000c1e1100 */
[----:B-1----:R-:W-:-:S02]  /*11b60*/  IMAD.IADD R92, R198, 0x1, R109 ;  /* 0x00000001c65c7824 */ /* 0x002fc400078e026d */
[C---:B0-----:R-:W-:Y:S02]  /*11b70*/  IMAD.IADD R90, R3.reuse, 0x1, R118 ;  /* 0x00000001035a7824 */ /* 0x041fe400078e0276 */
[----:B------:R-:W-:Y:S02]  /*11b80*/  IMAD.X R91, R8, 0x1, R119, P2 ;  /* 0x00000001085b7824 */ /* 0x000fe400010e0677 */
[----:B------:R-:W2:Y:S01]  /*11b90*/  LDL.64 R118, [R1+0x688] ;  /* 0x0006880001767983 */ /* 0x000ea20000100a00 */
[C---:B---3--:R-:W-:Y:S01]  /*11ba0*/  IADD3 RZ, P1, PT, R3.reuse, R116, RZ ;  /* 0x0000007403ff7210 */ /* 0x048fe20007f3e0ff */
[----:B------:R-:W-:-:S04]  /*11bb0*/  IMAD.IADD R86, R3, 0x1, R116 ;  /* 0x0000000103567824 */ /* 0x000fc800078e0274 */
[----:B------:R-:W-:Y:S02]  /*11bc0*/  IMAD.X R87, R8, 0x1, R117, P1 ;  /* 0x0000000108577824 */ /* 0x000fe400008e0675 */
[----:B------:R-:W3:Y:S04]  /*11bd0*/  LDL.64 R116, [R1+0x778] ;  /* 0x0007780001747983 */ /* 0x000ee80000100a00 */
[----:B------:R0:W2:Y:S01]  /*11be0*/  LDG.E.U8 R109, desc[UR10][R86.64] ;  /* 0x0000000a566d7981 */ /* 0x0000a2000c1e1100 */
[----:B----4-:R-:W-:-:S03]  /*11bf0*/  IADD3 R88, P1, PT, R3, R110, RZ ;  /* 0x0000006e03587210 */ /* 0x010fc60007f3e0ff */
[----:B------:R5:W4:Y:S02]  /*11c00*/  LDG.E.U8 R110, desc[UR10][R90.64] ;  /* 0x0000000a5a6e7981 */ /* 0x000b24000c1e1100 */
[C---:B------:R-:W-:Y:S01]  /*11c10*/  IMAD.X R89, R8.reuse, 0x1, R111, P1 ;  /* 0x0000000108597824 */ /* 0x040fe200008e066f */
[C---:B0-----:R-:W-:Y:S02]  /*11c20*/  IADD3 R86, P1, PT, R3.reuse, R92, RZ ;  /* 0x0000005c03567210 */ /* 0x041fe40007f3e0ff */
[----:B------:R-:W4:Y:S03]  /*11c30*/  LDL.64 R92, [R1+0x130] ;  /* 0x00013000015c7983 */ /* 0x000f260000100a00 */
[----:B------:R-:W-:Y:S01]  /*11c40*/  IMAD.X R87, R8, 0x1, R121, P1 ;  /* 0x0000000108577824 */ /* 0x000fe200008e0679 */
[----:B------:R0:W4:Y:S04]  /*11c50*/  LDG.E.U8 R111, desc[UR10][R88.64] ;  /* 0x0000000a586f7981 */ /* 0x000128000c1e1100 */
[----:B------:R-:W4:Y:S01]  /*11c60*/  LDL.64 R120, [R1+0x678] ;  /* 0x0006780001787983 */ /* 0x000f220000100a00 */
[----:B-----5:R-:W-:-:S03]  /*11c70*/  IADD3 R90, P2, PT, R3, R112, RZ ;  /* 0x00000070035a7210 */ /* 0x020fc60007f5e0ff */
[----:B------:R1:W5:Y:S01]  /*11c80*/  LDG.E.U8 R112, desc[UR10][R86.64] ;  /* 0x0000000a56707981 */ /* 0x000362000c1e1100 */
[----:B0-----:R-:W-:Y:S01]  /*11c90*/  VIADD R89, R200, UR5 ;  /* 0x00000005c8597c36 */ /* 0x001fe20008000000 */
[----:B------:R-:W-:-:S04]  /*11ca0*/  IADD3 R88, P3, PT, R3, R124, RZ ;  /* 0x0000007c03587210 */ /* 0x000fc80007f7e0ff */
[C---:B-1----:R-:W-:Y:S01]  /*11cb0*/  IADD3 R86, P1, PT, R3.reuse, R89, RZ ;  /* 0x0000005903567210 */ /* 0x042fe20007f3e0ff */
[C---:B------:R-:W-:Y:S02]  /*11cc0*/  IMAD.X R89, R8.reuse, 0x1, R125, P3 ;  /* 0x0000000108597824 */ /* 0x040fe400018e067d */
[----:B------:R-:W5:Y:S01]  /*11cd0*/  LDL.64 R124, [R1+0x4d8] ;  /* 0x0004d800017c7983 */ /* 0x000f620000100a00 */
[----:B------:R-:W-:Y:S02]  /*11ce0*/  IMAD.X R91, R8, 0x1, R113, P2 ;  /* 0x00000001085b7824 */ /* 0x000fe400010e0671 */
[----:B------:R-:W-:Y:S01]  /*11cf0*/  VIADD R87, R202, UR5 ;  /* 0x00000005ca577c36 */ /* 0x000fe20008000000 */
[----:B------:R-:W5:Y:S04]  /*11d00*/  LDG.E.U8 R114, desc[UR10][R88.64] ;  /* 0x0000000a58727981 */ /* 0x000f68000c1e1100 */
[----:B------:R0:W5:Y:S02]  /*11d10*/  LDG.E.U8 R113, desc[UR10][R90.64] ;  /* 0x0000000a5a717981 */ /* 0x000164000c1e1100 */
[----:B0-----:R-:W-:Y:S01]  /*11d20*/  IADD3 R90, P2, PT, R3, R87, RZ ;  /* 0x00000057035a7210 */ /* 0x001fe20007f5e0ff */
[----:B------:R-:W-:-:S04]  /*11d30*/  IMAD.X R87, R8, 0x1, R115, P1 ;  /* 0x0000000108577824 */ /* 0x000fc800008e0673 */
[----:B------:R-:W-:Y:S01]  /*11d40*/  IMAD.X R91, R8, 0x1, R135, P2 ;  /* 0x00000001085b7824 */ /* 0x000fe200010e0687 */
[----:B------:R0:W5:Y:S04]  /*11d50*/  LDG.E.U8 R115, desc[UR10][R86.64] ;  /* 0x0000000a56737981 */ /* 0x000168000c1e1100 */
[----:B------:R-:W5:Y:S01]  /*11d60*/  LDL.64 R134, [R1+0x668] ;  /* 0x0006680001867983 */ /* 0x000f620000100a00 */
[----:B0-----:R-:W-:-:S05]  /*11d70*/  IADD3 R86, P2, PT, R3, R126, RZ ;  /* 0x0000007e03567210 */ /* 0x001fca0007f5e0ff */
[----:B------:R-:W-:Y:S02]  /*11d80*/  IMAD.X R87, R8, 0x1, R127, P2 ;  /* 0x0000000108577824 */ /* 0x000fe400010e067f */
[----:B------:R-:W5:Y:S01]  /*11d90*/  LDL.64 R126, [R1+0x128] ;  /* 0x00012800017e7983 */ /* 0x000f620000100a00 */
[----:B---3--:R-:W-:-:S03]  /*11da0*/  IADD3 R88, P1, PT, R3, R116, RZ ;  /* 0x0000007403587210 */ /* 0x008fc60007f3e0ff */
[----:B------:R2:W3:Y:S02]  /*11db0*/  LDG.E.U8 R116, desc[UR10][R90.64] ;  /* 0x0000000a5a747981 */ /* 0x0004e4000c1e1100 */
[----:B------:R-:W-:-:S05]  /*11dc0*/  IMAD.X R89, R8, 0x1, R117, P1 ;  /* 0x0000000108597824 */ /* 0x000fca00008e0675 */
[----:B------:R0:W3:Y:S01]  /*11dd0*/  LDG.E.U8 R117, desc[UR10][R88.64] ;  /* 0x0000000a58757981 */ /* 0x0000e2000c1e1100 */
[----:B--2---:R-:W-:-:S03]  /*11de0*/  IADD3 R90, P1, PT, R3, R118, RZ ;  /* 0x00000076035a7210 */ /* 0x004fc60007f3e0ff */
[----:B------:R4:W2:Y:S02]  /*11df0*/  LDG.E.U8 R118, desc[UR10][R86.64] ;  /* 0x0000000a56767981 */ /* 0x0008a4000c1e1100 */
[----:B------:R-:W-:Y:S01]  /*11e00*/  IMAD.X R91, R8, 0x1, R119, P1 ;  /* 0x00000001085b7824 */ /* 0x000fe200008e0677 */
[----:B0-----:R-:W-:-:S04]  /*11e10*/  IADD3 R88, P2, PT, R3, R128, RZ ;  /* 0x0000008003587210 */ /* 0x001fc80007f5e0ff */
[----:B------:R0:W2:Y:S01]  /*11e20*/  LDG.E.U8 R119, desc[UR10][R90.64] ;  /* 0x0000000a5a777981 */ /* 0x0000a2000c1e1100 */
[C---:B----4-:R-:W-:Y:S01]  /*11e30*/  IADD3 R86, P1, PT, R3.reuse, R120, RZ ;  /* 0x0000007803567210 */ /* 0x050fe20007f3e0ff */
[C---:B------:R-:W-:Y:S02]  /*11e40*/  IMAD.X R89, R8.reuse, 0x1, R129, P2 ;  /* 0x0000000108597824 */ /* 0x040fe400010e0681 */
[----:B------:R-:W4:Y:S02]  /*11e50*/  LDL.64 R128, [R1+0x770] ;  /* 0x0007700001807983 */ /* 0x000f240000100a00 */
[----:B------:R-:W-:Y:S02]  /*11e60*/  IMAD.X R87, R8, 0x1, R121, P1 ;  /* 0x0000000108577824 */ /* 0x000fe400008e0679 */
[----:B------:R-:W2:Y:S01]  /*11e70*/  LDG.E.U8 R120, desc[UR10][R88.64] ;  /* 0x0000000a58787981 */ /* 0x000ea2000c1e1100 */
[----:B0-----:R-:W-:-:S03]  /*11e80*/  IADD3 R90, P2, PT, R3, R132, RZ ;  /* 0x00000084035a7210 */ /* 0x001fc60007f5e0ff */
[----:B------:R0:W2:Y:S02]  /*11e90*/  LDG.E.U8 R121, desc[UR10][R86.64] ;  /* 0x0000000a56797981 */ /* 0x0000a4000c1e1100 */
[C---:B------:R-:W-:Y:S02]  /*11ea0*/  IMAD.X R91, R8.reuse, 0x1, R133, P2 ;  /* 0x00000001085b7824 */ /* 0x040fe400010e0685 */
[----:B------:R-:W2:Y:S01]  /*11eb0*/  LDL.64 R132, [R1+0x670] ;  /* 0x0006700001847983 */ /* 0x000ea20000100a00 */
[C---:B0-----:R-:W-:Y:S02]  /*11ec0*/  IADD3 R86, P2, PT, R3.reuse, R130, RZ ;  /* 0x0000008203567210 */ /* 0x041fe40007f5e0ff */
[----:B------:R-:W-:Y:S02]  /*11ed0*/  IADD3 R88, P1, PT, R3, R122, RZ ;  /* 0x0000007a03587210 */ /* 0x000fe40007f3e0ff */
[----:B------:R5:W2:Y:S01]  /*11ee0*/  LDG.E.U8 R122, desc[UR10][R90.64] ;  /* 0x0000000a5a7a7981 */ /* 0x000aa2000c1e1100 */
[----:B------:R-:W-:-:S03]  /*11ef0*/  IMAD.X R87, R8, 0x1, R131, P2 ;  /* 0x0000000108577824 */ /* 0x000fc600010e0683 */
[----:B------:R-:W2:Y:S01]  /*11f00*/  LDL.64 R130, [R1+0x760] ;  /* 0x0007600001827983 */ /* 0x000ea20000100a00 */
[----:B------:R-:W-:Y:S01]  /*11f10*/  IMAD.X R89, R8, 0x1, R123, P1 ;  /* 0x0000000108597824 */ /* 0x000fe200008e067b */
[----:B------:R-:W-:-:S04]  /*11f20*/  IADD3 RZ, P1, PT, R3, R92, RZ ;  /* 0x0000005c03ff7210 */ /* 0x000fc80007f3e0ff */
[----:B------:R0:W3:Y:S01]  /*11f30*/  LDG.E.U8 R123, desc[UR10][R88.64] ;  /* 0x0000000a587b7981 */ /* 0x0000e2000c1e1100 */
[----:B-----5:R-:W-:-:S03]  /*11f40*/  IADD3 R90, P3, PT, R3, R124, RZ ;  /* 0x0000007c035a7210 */ /* 0x020fc60007f7e0ff */
[----:B------:R-:W5:Y:S01]  /*11f50*/  LDG.E.U8 R124, desc[UR10][R86.64] ;  /* 0x0000000a567c7981 */ /* 0x000f62000c1e1100 */
[C---:B0-----:R-:W-:Y:S02]  /*11f60*/  IMAD.IADD R88, R3.reuse, 0x1, R92 ;  /* 0x0000000103587824 */ /* 0x041fe400078e025c */
[C---:B------:R-:W-:Y:S02]  /*11f70*/  IMAD.X R89, R8.reuse, 0x1, R93, P1 ;  /* 0x0000000108597824 */ /* 0x040fe400008e065d */
[----:B------:R-:W3:Y:S01]  /*11f80*/  LDL.64 R92, [R1+0x660] ;  /* 0x00066000015c7983 */ /* 0x000ee20000100a00 */
[----:B------:R-:W-:Y:S01]  /*11f90*/  IMAD.X R91, R8, 0x1, R125, P3 ;  /* 0x00000001085b7824 */ /* 0x000fe200018e067d */
[----:B------:R-:W-:-:S04]  /*11fa0*/  IADD3 RZ, P3, PT, R3, R138, RZ ;  /* 0x0000008a03ff7210 */ /* 0x000fc80007f7e0ff */
[----:B------:R0:W5:Y:S02]  /*11fb0*/  LDG.E.U8 R125, desc[UR10][R90.64] ;  /* 0x0000000a5a7d7981 */ /* 0x000164000c1e1100 */
[C---:B0-----:R-:W-:Y:S02]  /*11fc0*/  IMAD.IADD R90, R3.reuse, 0x1, R138 ;  /* 0x00000001035a7824 */ /* 0x041fe400078e028a */
[C---:B------:R-:W-:Y:S02]  /*11fd0*/  IMAD.X R91, R8.reuse, 0x1, R139, P3 ;  /* 0x00000001085b7824 */ /* 0x040fe400018e068b */
[----:B------:R-:W5:Y:S01]  /*11fe0*/  LDL.64 R138, [R1+0x4b8] ;  /* 0x0004b800018a7983 */ /* 0x000f620000100a00 */
[C---:B------:R-:W-:Y:S01]  /*11ff0*/  IADD3 RZ, P2, PT, R3.reuse, R126, RZ ;  /* 0x0000007e03ff7210 */ /* 0x040fe20007f5e0ff */
[----:B------:R-:W-:Y:S02]  /*12000*/  IMAD.IADD R86, R3, 0x1, R126 ;  /* 0x0000000103567824 */ /* 0x000fe400078e027e */
[----:B------:R-:W5:Y:S02]  /*12010*/  LDG.E.U8 R126, desc[UR10][R88.64] ;  /* 0x0000000a587e7981 */ /* 0x000f64000c1e1100 */
[----:B------:R-:W-:-:S05]  /*12020*/  IMAD.X R87, R8, 0x1, R127, P2 ;  /* 0x0000000108577824 */ /* 0x000fca00010e067f */
[----:B------:R0:W5:Y:S02]  /*12030*/  LDG.E.U8 R127, desc[UR10][R86.64] ;  /* 0x0000000a567f7981 */ /* 0x000164000c1e1100 */
[----:B0-----:R-:W-:-:S05]  /*12040*/  IADD3 R86, P2, PT, R3, R150, RZ ;  /* 0x0000009603567210 */ /* 0x001fca0007f5e0ff */
[C---:B------:R-:W-:Y:S01]  /*12050*/  IMAD.X R87, R8.reuse, 0x1, R151, P2 ;  /* 0x0000000108577824 */ /* 0x040fe200010e0697 */
[----:B----4-:R-:W-:Y:S02]  /*12060*/  IADD3 R88, P1, PT, R3, R128, RZ ;  /* 0x0000008003587210 */ /* 0x010fe40007f3e0ff */
[----:B------:R-:W4:Y:S03]  /*12070*/  LDG.E.U8 R128, desc[UR10][R90.64] ;  /* 0x0000000a5a807981 */ /* 0x000f26000c1e1100 */
[----:B------:R-:W-:-:S05]  /*12080*/  IMAD.X R89, R8, 0x1, R129, P1 ;  /* 0x0000000108597824 */ /* 0x000fca00008e0681 */
[----:B------:R0:W4:Y:S02]  /*12090*/  LDG.E.U8 R129, desc[UR10][R88.64] ;  /* 0x0000000a58817981 */ /* 0x000124000c1e1100 */
[C---:B0-----:R-:W-:Y:S02]  /*120a0*/  IADD3 R88, P2, PT, R3.reuse, R148, RZ ;  /* 0x0000009403587210 */ /* 0x041fe40007f5e0ff */
[----:B--2---:R-:W-:-:S03]  /*120b0*/  IADD3 R90, P1, PT, R3, R130, RZ ;  /* 0x00000082035a7210 */ /* 0x004fc60007f3e0ff */
[C---:B------:R-:W-:Y:S01]  /*120c0*/  IMAD.X R89, R8.reuse, 0x1, R149, P2 ;  /* 0x0000000108597824 */ /* 0x040fe200010e0695 */
[----:B------:R0:W2:Y:S01]  /*120d0*/  LDG.E.U8 R130, desc[UR10][R86.64] ;  /* 0x0000000a56827981 */ /* 0x0000a2000c1e1100 */
[----:B------:R-:W-:-:S05]  /*120e0*/  IMAD.X R91, R8, 0x1, R131, P1 ;  /* 0x00000001085b7824 */ /* 0x000fca00008e0683 */
[----:B------:R1:W2:Y:S01]  /*120f0*/  LDG.E.U8 R131, desc[UR10][R90.64] ;  /* 0x0000000a5a837981 */ /* 0x0002a2000c1e1100 */
[----:B0-----:R-:W-:-:S03]  /*12100*/  IADD3 R86, P1, PT, R3, R132, RZ ;  /* 0x0000008403567210 */ /* 0x001fc60007f3e0ff */
[----:B------:R3:W2:Y:S02]  /*12110*/  LDG.E.U8 R132, desc[UR10][R88.64] ;  /* 0x0000000a58847981 */ /* 0x0006a4000c1e1100 */
[----:B------:R-:W-:Y:S01]  /*12120*/  IMAD.X R87, R8, 0x1, R133, P1 ;  /* 0x0000000108577824 */ /* 0x000fe200008e0685 */
[----:B-1----:R-:W-:-:S04]  /*12130*/  IADD3 R90, P2, PT, R3, R134, RZ ;  /* 0x00000086035a7210 */ /* 0x002fc80007f5e0ff */
[----:B------:R0:W2:Y:S01]  /*12140*/  LDG.E.U8 R133, desc[UR10][R86.64] ;  /* 0x0000000a56857981 */ /* 0x0000a2000c1e1100 */
[----:B---3--:R-:W-:Y:S01]  /*12150*/  IADD3 R88, P1, PT, R3, R92, RZ ;  /* 0x0000005c03587210 */ /* 0x008fe20007f3e0ff */
[----:B------:R-:W-:-:S04]  /*12160*/  IMAD.X R91, R8, 0x1, R135, P2 ;  /* 0x00000001085b7824 */ /* 0x000fc800010e0687 */
[----:B------:R-:W-:Y:S01]  /*12170*/  IMAD.X R89, R8, 0x1, R93, P1 ;  /* 0x0000000108597824 */ /* 0x000fe200008e065d */
[C---:B------:R-:W-:Y:S01]  /*12180*/  IADD3 R92, P1, PT, R3.reuse, R136, RZ ;  /* 0x00000088035c7210 */ /* 0x040fe20007f3e0ff */
[----:B------:R1:W3:Y:S01]  /*12190*/  LDG.E.U8 R134, desc[UR10][R90.64] ;  /* 0x0000000a5a867981 */ /* 0x0002e2000c1e1100 */
[----:B0-----:R-:W-:-:S03]  /*121a0*/  IADD3 R86, P2, PT, R3, R146, RZ ;  /* 0x0000009203567210 */ /* 0x001fc60007f5e0ff */
[C---:B------:R-:W-:Y:S01]  /*121b0*/  IMAD.X R93, R8.reuse, 0x1, R137, P1 ;  /* 0x00000001085d7824 */ /* 0x040fe200008e0689 */
[----:B------:R0:W2:Y:S01]  /*121c0*/  LDG.E.U8 R135, desc[UR10][R88.64] ;  /* 0x0000000a58877981 */ /* 0x0000a2000c1e1100 */
[----:B------:R-:W-:-:S03]  /*121d0*/  IMAD.X R87, R8, 0x1, R147, P2 ;  /* 0x0000000108577824 */ /* 0x000fc600010e0693 */
[----:B------:R5:W2:Y:S01]  /*121e0*/  LDG.E.U8 R137, desc[UR10][R92.64] ;  /* 0x0000000a5c897981 */ /* 0x000aa2000c1e1100 */
[----:B-1----:R-:W-:-:S03]  /*121f0*/  IADD3 R90, P2, PT, R3, R144, RZ ;  /* 0x00000090035a7210 */ /* 0x002fc60007f5e0ff */
[----:B------:R1:W2:Y:S02]  /*12200*/  LDG.E.U8 R136, desc[UR10][R86.64] ;  /* 0x0000000a56887981 */ /* 0x0002a4000c1e1100 */
[C---:B------:R-:W-:Y:S01]  /*12210*/  IMAD.X R91, R8.reuse, 0x1, R145, P2 ;  /* 0x00000001085b7824 */ /* 0x040fe200010e0691 */
[C---:B0-----:R-:W-:Y:S02]  /*12220*/  IADD3 R88, P1, PT, R3.reuse, R142, RZ ;  /* 0x0000008e03587210 */ /* 0x041fe40007f3e0ff */
[C---:B-----5:R-:W-:Y:S02]  /*12230*/  IADD3 R92, P2, PT, R3.reuse, R138, RZ ;  /* 0x0000008a035c7210 */ /* 0x060fe40007f5e0ff */
[----:B------:R-:W5:Y:S01]  /*12240*/  LDG.E.U8 R90, desc[UR10][R90.64] ;  /* 0x0000000a5a5a7981 */ /* 0x000f62000c1e1100 */
[----:B-1----:R-:W-:Y:S01]  /*12250*/  IADD3 R86, P3, PT, R3, R140, RZ ;  /* 0x0000008c03567210 */ /* 0x002fe20007f7e0ff */
[C---:B------:R-:W-:Y:S02]  /*12260*/  IMAD.X R89, R8.reuse, 0x1, R143, P1 ;  /* 0x0000000108597824 */ /* 0x040fe400008e068f */
[----:B------:R-:W-:-:S02]  /*12270*/  IMAD.X R93, R8, 0x1, R139, P2 ;  /* 0x00000001085d7824 */ /* 0x000fc400010e068b */
[----:B------:R-:W-:Y:S01]  /*12280*/  IMAD.X R87, R8, 0x1, R141, P3 ;  /* 0x0000000108577824 */ /* 0x000fe200018e068d */
[----:B------:R-:W2:Y:S04]  /*12290*/  LDG.E.U8 R88, desc[UR10][R88.64] ;  /* 0x0000000a58587981 */ /* 0x000ea8000c1e1100 */
[----:B------:R-:W2:Y:S04]  /*122a0*/  LDG.E.U8 R86, desc[UR10][R86.64] ;  /* 0x0000000a56567981 */ /* 0x000ea8000c1e1100 */
[----:B------:R-:W2:Y:S04]  /*122b0*/  LDG.E.U8 R92, desc[UR10][R92.64] ;  /* 0x0000000a5c5c7981 */ /* 0x000ea8000c1e1100 */
[----:B------:R0:W-:Y:S04]  /*122c0*/  STS.U8 [R252+UR6+0xc000], R4 ;  /* 0x00c00004fc007988 */ /* 0x0001e80008000006 */
[----:B------:R-:W-:Y:S04]  /*122d0*/  STS.U8 [R252+UR6+0xd000], R9 ;  /* 0x00d00009fc007988 */ /* 0x000fe80008000006 */
[----:B------:R-:W-:Y:S01]  /*122e0*/  STS.U8 [R252+UR6+0xe000], R10 ;  /* 0x00e0000afc007988 */ /* 0x000fe20008000006 */
[----:B0-----:R-:W-:-:S03]  /*122f0*/  LOP3.LUT R4, R252, 0x20, RZ, 0x3c, !PT ;  /* 0x00000020fc047812 */ /* 0x001fc600078e3cff */
        /* <DEDUP_REMOVED lines=13> */
[----:B------:R0:W-:Y:S01]  /*123d0*/  STS.U8 [R197+UR6+0xc080], R5 ;  /* 0x00c08005c5007988 */ /* 0x0001e20008000006 */
[----:B------:R-:W-:-:S03]  /*123e0*/  UMOV UR72, 0x1 ;  /* 0x0000000100487882 */ /* 0x000fc60000000000 */
        /* <DEDUP_REMOVED lines=16> */
[----:B------:R-:W-:-:S04]  /*124f0*/  @!UP1 UIADD3 UR72, UPT, UPT, -UR72, 0x100000, URZ ;  /* 0x0010000048489890 */ /* 0x000fc8000fffe1ff */
[----:B------:R-:W-:Y:S02]  /*12500*/  @!UP1 USHF.L.U32 UR73, UR72, 0xb, URZ ;  /* 0x0000000b48499899 */ /* 0x000fe400080006ff */
[----:B------:R-:W-:Y:S01]  /*12510*/  @!UP1 USHF.L.U32 UR72, UR72, 0x1, URZ ;  /* 0x0000000148489899 */ /* 0x000fe200080006ff */
        /* <DEDUP_REMOVED lines=50> */
[----:B------:R-:W-:-:S03]  /*12840*/  VOTEU.ALL UP3, P0 ;  /* 0x0000000000ff7886 */ /* 0x000fc60000060000 */
        /* <DEDUP_REMOVED lines=17> */
[----:B------:R1:W-:Y:S01]  /*12960*/  STS.U8 [R4+UR6+0xcb00], R107 ;  /* 0x00cb006b04007988 */ /* 0x0003e20008000006 */
[----:B0-----:R-:W-:-:S03]  /*12970*/  LOP3.LUT R5, R252, 0x70, RZ, 0x3c, !PT ;  /* 0x00000070fc057812 */ /* 0x001fc600078e3cff */
        /* <DEDUP_REMOVED lines=17> */
[----:B----4-:R1:W-:Y:S04]  /*12a90*/  STS.U8 [R5+UR6+0xeb80], R128 ;  /* 0x00eb808005007988 */ /* 0x0103e80008000006 */
[----:B------:R1:W-:Y:S04]  /*12aa0*/  STS.U8 [R5+UR6+0xc380], R129 ;  /* 0x00c3808105007988 */ /* 0x0003e80008000006 */
[----:B--2---:R1:W-:Y:S04]  /*12ab0*/  STS.U8 [R5+UR6+0xd380], R130 ;  /* 0x00d3808205007988 */ /* 0x0043e80008000006 */
[----:B------:R1:W-:Y:S04]  /*12ac0*/  STS.U8 [R5+UR6+0xe380], R131 ;  /* 0x00e3808305007988 */ /* 0x0003e80008000006 */
[----:B------:R1:W-:Y:S04]  /*12ad0*/  STS.U8 [R5+UR6+0xf380], R132 ;  /* 0x00f3808405007988 */ /* 0x0003e80008000006 */
[----:B------:R1:W-:Y:S04]  /*12ae0*/  STS.U8 [R5+UR6+0xc780], R133 ;  /* 0x00c7808505007988 */ /* 0x0003e80008000006 */
[----:B---3--:R1:W-:Y:S04]  /*12af0*/  STS.U8 [R5+UR6+0xd780], R134 ;  /* 0x00d7808605007988 */ /* 0x0083e80008000006 */
[----:B------:R1:W-:Y:S04]  /*12b00*/  STS.U8 [R5+UR6+0xe780], R135 ;  /* 0x00e7808705007988 */ /* 0x0003e80008000006 */
[----:B------:R1:W-:Y:S04]  /*12b10*/  STS.U8 [R5+UR6+0xf780], R136 ;  /* 0x00f7808805007988 */ /* 0x0003e80008000006 */
[----:B------:R1:W-:Y:S04]  /*12b20*/  STS.U8 [R5+UR6+0xfb80], R137 ;  /* 0x00fb808905007988 */ /* 0x0003e80008000006 */
[----:B-----5:R1:W-:Y:S04]  /*12b30*/  STS.U8 [R5+UR6+0xcf80], R90 ;  /* 0x00cf805a05007988 */ /* 0x0203e80008000006 */
[----:B------:R1:W-:Y:S04]  /*12b40*/  STS.U8 [R5+UR6+0xdf80], R88 ;  /* 0x00df805805007988 */ /* 0x0003e80008000006 */
[----:B------:R1:W-:Y:S04]  /*12b50*/  STS.U8 [R5+UR6+0xef80], R86 ;  /* 0x00ef805605007988 */ /* 0x0003e80008000006 */
[----:B------:R1:W-:Y:S01]  /*12b60*/  STS.U8 [R5+UR6+0xff80], R92 ;  /* 0x00ff805c05007988 */ /* 0x0003e20008000006 */
[----:B------:R0:W-:Y:S06]  /*12b70*/  MEMBAR.ALL.CTA ;  /* 0x0000000000007992 */ /* 0x0001ec0000008000 */
[----:B0-----:R-:W-:Y:S04]  /*12b80*/  FENCE.VIEW.ASYNC.S ;  /* 0x00000000000073c6 */ /* 0x001fe80000000000 */
[----:B------:R-:W0:Y:S02]  /*12b90*/  FENCE.VIEW.ASYNC.S ;  /* 0x00000000000073c6 */ /* 0x000e240000000000 */
[----:B0-----:R1:W0:Y:S02]  /*12ba0*/  @!UP3 SYNCS.EXCH.64 URZ, [UR6+0x14810], UR72 ;  /* 0x0148104806ffb5b2 */ /* 0x0012240008000100 */
[----:B0-----:R-:W-:Y:S06]  /*12bb0*/  BAR.SYNC.DEFER_BLOCKING 0x0 ;  /* 0x0000000000007b1d */ /* 0x001fec0000010000 */
[----:B-1----:R-:W-:Y:S05]  /*12bc0*/  BRA.U UP2, `(.L_x_13) ;  /* 0x0000000102c87547 */ /* 0x002fea000b800000 */
[----:B------:R-:W2:Y:S04]  /*12bd0*/  LDL R140, [R1+0x850] ;  /* 0x00085000018c7983 */ /* 0x000ea80000100800 */
[----:B------:R-:W3:Y:S04]  /*12be0*/  LDL R91, [R1+0x854] ;  /* 0x00085400015b7983 */ /* 0x000ee80000100800 */
[----:B------:R-:W4:Y:S01]  /*12bf0*/  LDL.64 R138, [R1+0x830] ;  /* 0x00083000018a7983 */ /* 0x000f220000100a00 */
[----:B------:R-:W-:Y:S02]  /*12c00*/  MOV.SPILL R8, UR7 ;  /* 0x0000000700087c02 */ /* 0x000fe40009000f00 */
[----:B------:R-:W-:Y:S01]  /*12c10*/  MOV.SPILL R9, UR6 ;  /* 0x0000000600097c02 */ /* 0x000fe20009000f00 */
[----:B------:R-:W5:Y:S01]  /*12c20*/  LDL R10, [R1+0x864] ;  /* 0x00086400010a7983 */ /* 0x000f620000100800 */
[----:B------:R-:W-:-:S13]  /*12c30*/  ELECT P1, URZ, PT ;  /* 0x0000000000ff782f */ /* 0x000fda0003820000 */
[----:B------:R-:W-:Y:S02]  /*12c40*/  @P1 IMAD.MOV.U32 R5, RZ, RZ, -0x7fffbfe0 ;  /* 0x80004020ff051424 */ /* 0x000fe400078e00ff */
[----:B------:R-:W-:-:S03]  /*12c50*/  @P1 IMAD.MOV.U32 R7, RZ, RZ, 0x40004040 ;  /* 0x40004040ff071424 */ /* 0x000fc600078e00ff */
[----:B------:R-:W-:Y:S02]  /*12c60*/  @P1 R2UR UR73, R5 ;  /* 0x00000000054912ca */ /* 0x000fe400000e0000 */
[----:B------:R-:W-:Y:S01]  /*12c70*/  @P1 R2UR UR75, R7 ;  /* 0x00000000074b12ca */ /* 0x000fe200000e0000 */
[----:B------:R-:W-:Y:S01]  /*12c80*/  UMOV UR6, 0x0 ;  /* 0x0000000000067882 */ /* 0x000fe20000000000 */
[----:B------:R-:W-:Y:S01]  /*12c90*/  UMOV UR7, 0x4088010 ;  /* 0x0408801000077882 */ /* 0x000fe20000000000 */
[----:B------:R-:W-:Y:S01]  /*12ca0*/  IMAD.MOV.U32 R5, RZ, RZ, RZ ;  /* 0x000000ffff057224 */ /* 0x000fe200078e00ff */
[----:B--2---:R-:W-:-:S13]  /*12cb0*/  R2UR UR5, R140 ;  /* 0x000000008c0572ca */ /* 0x004fda00000e0000 */
[----:B------:R-:W-:Y:S01]  /*12cc0*/  IMAD.U32 R4, RZ, RZ, UR5 ;  /* 0x00000005ff047e24 */ /* 0x000fe2000f8e00ff */
[----:B---3--:R-:W-:-:S04]  /*12cd0*/  R2UR UR5, R91 ;  /* 0x000000005b0572ca */ /* 0x008fc800000e0000 */
[----:B------:R-:W-:-:S09]  /*12ce0*/  @P1 R2UR UR72, R4 ;  /* 0x00000000044812ca */ /* 0x000fd200000e0000 */
[----:B------:R-:W-:-:S05]  /*12cf0*/  IMAD.U32 R6, RZ, RZ, UR5 ;  /* 0x00000005ff067e24 */ /* 0x000fca000f8e00ff */
[----:B------:R-:W-:Y:S01]  /*12d00*/  @P1 R2UR UR74, R6 ;  /* 0x00000000064a12ca */ /* 0x000fe200000e0000 */
[----:B-----5:R-:W-:-:S12]  /*12d10*/  VIADD R4, R10, 0x14810 ;  /* 0x000148100a047836 */ /* 0x020fd80000000000 */
[----:B------:R0:W-:Y:S02]  /*12d20*/  UTCQMMA gdesc[UR72], gdesc[UR74], tmem[UR9], tmem[UR6], idesc[UR7], !UPT ;  /* 0x00ff064a480075ea */ /* 0x0001e4000f800309 */
[----:B0-----:R-:W-:Y:S01]  /*12d30*/  UMOV UR72, 0x0 ;  /* 0x0000000000487882 */ /* 0x001fe20000000000 */
[----:B------:R-:W-:Y:S02]  /*12d40*/  UMOV UR73, 0x4088010 ;  /* 0x0408801000497882 */ /* 0x000fe40000000000 */
[----:B------:R4:W-:Y:S02]  /*12d50*/  UTCQMMA gdesc[UR40], gdesc[UR12], tmem[UR9], tmem[UR72], idesc[UR73], UPT ;  /* 0x00ff480c280075ea */ /* 0x0009e4000b800309 */
[----:B----4-:R-:W-:Y:S02]  /*12d60*/  R2UR UR72, R138 ;  /* 0x000000008a4872ca */ /* 0x010fe400000e0000 */
[----:B------:R-:W-:Y:S01]  /*12d70*/  R2UR UR73, R139 ;  /* 0x000000008b4972ca */ /* 0x000fe200000e0000 */
[----:B------:R-:W-:Y:S01]  /*12d80*/  UMOV UR74, 0x0 ;  /* 0x00000000004a7882 */ /* 0x000fe20000000000 */
[----:B------:R-:W-:Y:S01]  /*12d90*/  UMOV UR75, 0x4088010 ;  /* 0x04088010004b7882 */ /* 0x000fe20000000000 */
[----:B------:R-:W-:-:S04]  /*12da0*/  @P1 MOV R4, R4 ;  /* 0x0000000400041202 */ /* 0x000fc80000000f00 */
[----:B------:R-:W-:-:S06]  /*12db0*/  @P1 R2UR UR5, R4 ;  /* 0x00000000040512ca */ /* 0x000fcc00000e0000 */
[----:B------:R0:W-:Y:S02]  /*12dc0*/  UTCQMMA gdesc[UR14], gdesc[UR72], tmem[UR9], tmem[UR74], idesc[UR75], UPT ;  /* 0x00ff4a480e0075ea */ /* 0x0001e4000b800309 */
[----:B0-----:R-:W-:Y:S01]  /*12dd0*/  UMOV UR72, 0x0 ;  /* 0x0000000000487882 */ /* 0x001fe20000000000 */
[----:B------:R-:W-:Y:S02]  /*12de0*/  UMOV UR73, 0x4088010 ;  /* 0x0408801000497882 */ /* 0x000fe40000000000 */
[----:B------:R0:W-:Y:S01]  /*12df0*/  UTCQMMA gdesc[UR16], gdesc[UR76], tmem[UR9], tmem[UR72], idesc[UR73], UPT ;  /* 0x00ff484c100075ea */ /* 0x0001e2000b800309 */
        /* <DEDUP_REMOVED lines=12> */
[----:B------:R0:W-:Y:S01]  /*12ec0*/  UTCBAR [UR5], URZ ;  /* 0x000000ff050073e9 */ /* 0x0001e200080000ff */
[----:B------:R-:W-:-:S02]  /*12ed0*/  R2UR.FILL UR7, R8 ;  /* 0x00000000080772ca */ /* 0x000fc400004e0000 */
[----:B------:R-:W-:-:S15]  /*12ee0*/  R2UR.FILL UR6, R9 ;  /* 0x00000000090672ca */ /* 0x000fde00004e0000 */
.L_x_13:
[----:B------:R-:W1:Y:S02]  /*12ef0*/  SYNCS.PHASECHK.TRANS64.TRYWAIT P1, [UR6+0x14810], RZ ;  /* 0x014810ffff0075a7 */ /* 0x000e640008021106 */
[----:B-1----:R-:W-:Y:S05]  /*12f00*/  @!P1 BRA `(.L_x_14) ;  /* 0x0000010c00c49947 */ /* 0x002fea0003800000 */
.L_x_23:
[----:B------:R-:W2:Y:S01]  /*12f10*/  LDL.64 R26, [R1+0x110] ;  /* 0x00011000011a7983 */ /* 0x000ea20000100a00 */
[----:B0-----:R-:W0:Y:S03]  /*12f20*/  LDCU UR5, c[0x0][0x3a8] ;  /* 0x00007500ff0577ac */ /* 0x001e260008000800 */
[----:B------:R-:W3:Y:S01]  /*12f30*/  LDL.64 R28, [R1+0x180] ;  /* 0x00018000011c7983 */ /* 0x000ee20000100a00 */
[----:B------:R-:W-:Y:S06]  /*12f40*/  BAR.SYNC.DEFER_BLOCKING 0x0 ;  /* 0x0000000000007b1d */ /* 0x000fec0000010000 */
[----:B------:R-:W-:Y:S01]  /*12f50*/  LDTM.16dp32bit_t0_t15.x16 R4, tmem[UR8+0x100] ;  /* 0x00010008000479ee */ /* 0x000fe20008a00000 */
[----:B------:R-:W0:Y:S01]  /*12f60*/  LDTM.16dp32bit_t16_t31.x16 R4, tmem[UR8+0x110] ;  /* 0x00011008000479ee */ /* 0x000e220008a20000 */
[----:B------:R-:W-:Y:S01]  /*12f70*/  IMAD.U32 R20, R20, -0x80000000, RZ ;  /* 0x8000000014147824 */ /* 0x000fe200078e00ff */
[----:B------:R-:W1:Y:S01]  /*12f80*/  @!P0 SYNCS.CCTL.IV [UR6+0x14810] ;  /* 0x01481000ff0089b1 */ /* 0x000e620008000006 */
[----:B------:R-:W-:Y:S01]  /*12f90*/  NOP ;  /* 0x0000000000007918 */ /* 0x000fe20000000000 */
[----:B0-----:R-:W-:Y:S01]  /*12fa0*/  FMUL R23, R4, UR5 ;  /* 0x0000000504177c20 */ /* 0x001fe20008400000 */
[----:B------:R-:W-:Y:S01]  /*12fb0*/  FMUL R24, R5, UR5 ;  /* 0x0000000505187c20 */ /* 0x000fe20008400000 */
[----:B------:R-:W-:Y:S01]  /*12fc0*/  FMUL R25, R6, UR5 ;  /* 0x0000000506197c20 */ /* 0x000fe20008400000 */
[----:B------:R-:W-:Y:S01]  /*12fd0*/  FMUL R22, R7, UR5 ;  /* 0x0000000507167c20 */ /* 0x000fe20008400000 */
[----:B------:R-:W-:Y:S01]  /*12fe0*/  FMUL R21, R8, UR5 ;  /* 0x0000000508157c20 */ /* 0x000fe20008400000 */
[----:B-1----:R-:W0:Y:S02]  /*12ff0*/  SYNCS.PHASECHK.TRANS64.TRYWAIT P1, [UR4], R20 ;  /* 0x00000014ff0075a7 */ /* 0x002e240008021104 */
[----:B------:R-:W-:Y:S01]  /*13000*/  FMNMX3 R25, R23, R24, R25, !PT ;  /* 0x0000001817197276 */ /* 0x000fe20007800019 */
[----:B------:R-:W-:Y:S01]  /*13010*/  FMUL R24, R9, UR5 ;  /* 0x0000000509187c20 */ /* 0x000fe20008400000 */
[----:B------:R-:W-:-:S02]  /*13020*/  FMUL R23, R10, UR5 ;  /* 0x000000050a177c20 */ /* 0x000fc40008400000 */
[----:B------:R-:W-:Y:S01]  /*13030*/  FMNMX3 R25, R25, R22, R21, !PT ;  /* 0x0000001619197276 */ /* 0x000fe20007800015 */
[----:B------:R-:W-:Y:S01]  /*13040*/  FMUL R22, R11, UR5 ;  /* 0x000000050b167c20 */ /* 0x000fe20008400000 */
[----:B------:R-:W-:Y:S02]  /*13050*/  FMUL R21, R12, UR5 ;  /* 0x000000050c157c20 */ /* 0x000fe40008400000 */
[----:B------:R-:W-:Y:S01]  /*13060*/  FMNMX3 R25, R25, R24, R23, !PT ;  /* 0x0000001819197276 */ /* 0x000fe20007800017 */
[----:B------:R-:W-:Y:S01]  /*13070*/  FMUL R24, R13, UR5 ;  /* 0x000000050d187c20 */ /* 0x000fe20008400000 */
[----:B------:R-:W-:Y:S02]  /*13080*/  FMUL R23, R14, UR5 ;  /* 0x000000050e177c20 */ /* 0x000fe40008400000 */
[----:B------:R-:W-:Y:S01]  /*13090*/  FMNMX3 R25, R25, R22, R21, !PT ;  /* 0x0000001619197276 */ /* 0x000fe20007800015 */
[----:B------:R-:W-:Y:S01]  /*130a0*/  FMUL R22, R15, UR5 ;  /* 0x000000050f167c20 */ /* 0x000fe20008400000 */
[----:B------:R-:W-:-:S02]  /*130b0*/  FMUL R21, R16, UR5 ;  /* 0x0000000510157c20 */ /* 0x000fc40008400000 */
[----:B------:R-:W-:Y:S01]  /*130c0*/  FMNMX3 R23, R25, R24, R23, !PT ;  /* 0x0000001819177276 */ /* 0x000fe20007800017 */
[----:B------:R-:W-:Y:S01]  /*130d0*/  FMUL R24, R17, UR5 ;  /* 0x0000000511187c20 */ /* 0x000fe20008400000 */
[----:B------:R-:W-:Y:S02]  /*130e0*/  FMUL R25, R18, UR5 ;  /* 0x0000000512197c20 */ /* 0x000fe40008400000 */
[----:B------:R-:W-:Y:S01]  /*130f0*/  FMNMX3 R21, R23, R22, R21, !PT ;  /* 0x0000001617157276 */ /* 0x000fe20007800015 */
[----:B------:R-:W-:-:S03]  /*13100*/  FMUL R22, R19, UR5 ;  /* 0x0000000513167c20 */ /* 0x000fc60008400000 */
[----:B------:R-:W-:-:S04]  /*13110*/  FMNMX3 R21, R21, R24, R25, !PT ;  /* 0x0000001815157276 */ /* 0x000fc80007800019 */
[----:B------:R-:W-:-:S05]  /*13120*/  FMNMX R21, R22, R21, !PT ;  /* 0x0000001516157209 */ /* 0x000fca0007800000 */
[----:B------:R-:W1:Y:S02]  /*13130*/  SHFL.BFLY PT, R196, R21, 0x10, 0x1f ;  /* 0x0e001f0015c47f89 */ /* 0x000e6400000e0000 */
[----:B-1----:R-:W-:-:S05]  /*13140*/  FMNMX3 R196, R21, R196, R0, !PT ;  /* 0x000000c415c47276 */ /* 0x002fca0007800000 */
[--C-:B------:R-:W-:Y:S01]  /*13150*/  FFMA R68, R4, UR5, -R196.reuse ;  /* 0x0000000504447c23 */ /* 0x100fe200080008c4 */
[--C-:B------:R-:W-:Y:S01]  /*13160*/  FFMA R5, R5, UR5, -R196.reuse ;  /* 0x0000000505057c23 */ /* 0x100fe200080008c4 */
[--C-:B------:R-:W-:Y:S02]  /*13170*/  FFMA R6, R6, UR5, -R196.reuse ;  /* 0x0000000506067c23 */ /* 0x100fe400080008c4 */
[----:B------:R-:W-:Y:S01]  /*13180*/  FMUL R68, R68, 1.4426950216293334961 ;  /* 0x3fb8aa3b44447820 */ /* 0x000fe20000400000 */
[----:B------:R-:W-:Y:S01]  /*13190*/  FMUL R5, R5, 1.4426950216293334961 ;  /* 0x3fb8aa3b05057820 */ /* 0x000fe20000400000 */
[----:B------:R-:W-:Y:S01]  /*131a0*/  FMUL R4, R6, 1.4426950216293334961 ;  /* 0x3fb8aa3b06047820 */ /* 0x000fe20000400000 */
[--C-:B------:R-:W-:Y:S02]  /*131b0*/  FFMA R7, R7, UR5, -R196.reuse ;  /* 0x0000000507077c23 */ /* 0x100fe400080008c4 */
[----:B------:R1:W-:Y:S01]  /*131c0*/  MUFU.EX2 R69, R5 ;  /* 0x0000000500457308 */ /* 0x0003e20000000800 */
[----:B------:R-:W-:-:S07]  /*131d0*/  FFMA R8, R8, UR5, -R196 ;  /* 0x0000000508087c23 */ /* 0x000fce00080008c4 */
[----:B------:R-:W4:Y:S01]  /*131e0*/  MUFU.EX2 R68, R68 ;  /* 0x0000004400447308 */ /* 0x000f220000000800 */
[----:B-1----:R-:W-:Y:S01]  /*131f0*/  FMUL R5, R7, 1.4426950216293334961 ;  /* 0x3fb8aa3b07057820 */ /* 0x002fe20000400000 */
[----:B------:R-:W-:Y:S01]  /*13200*/  FMUL R8, R8, 1.4426950216293334961 ;  /* 0x3fb8aa3b08087820 */ /* 0x000fe20000400000 */
[----:B------:R-:W-:-:S05]  /*13210*/  FFMA R9, R9, UR5, -R196 ;  /* 0x0000000509097c23 */ /* 0x000fca00080008c4 */
[----:B------:R-:W1:Y:S01]  /*13220*/  MUFU.EX2 R4, R4 ;  /* 0x0000000400047308 */ /* 0x000e620000000800 */
[----:B------:R-:W-:Y:S01]  /*13230*/  FFMA R10, R10, UR5, -R196 ;  /* 0x000000050a0a7c23 */ /* 0x000fe200080008c4 */
[----:B------:R-:W-:-:S06]  /*13240*/  FMUL R9, R9, 1.4426950216293334961 ;  /* 0x3fb8aa3b09097820 */ /* 0x000fcc0000400000 */
[----:B------:R-:W5:Y:S01]  /*13250*/  MUFU.EX2 R5, R5 ;  /* 0x0000000500057308 */ /* 0x000f620000000800 */
[----:B------:R-:W-:Y:S01]  /*13260*/  FMUL R6, R10, 1.4426950216293334961 ;  /* 0x3fb8aa3b0a067820 */ /* 0x000fe20000400000 */
[----:B------:R-:W-:Y:S01]  /*13270*/  FFMA R11, R11, UR5, -R196 ;  /* 0x000000050b0b7c23 */ /* 0x000fe200080008c4 */
[----:B----4-:R-:W-:-:S05]  /*13280*/  FADD R10, R68, R69 ;  /* 0x00000045440a7221 */ /* 0x010fca0000000000 */
[----:B------:R-:W4:Y:S01]  /*13290*/  MUFU.EX2 R70, R8 ;  /* 0x0000000800467308 */ /* 0x000f220000000800 */
[----:B------:R-:W-:Y:S01]  /*132a0*/  FMUL R7, R11, 1.4426950216293334961 ;  /* 0x3fb8aa3b0b077820 */ /* 0x000fe20000400000 */
[----:B------:R-:W-:Y:S01]  /*132b0*/  FFMA R12, R12, UR5, -R196 ;  /* 0x000000050c0c7c23 */ /* 0x000fe200080008c4 */
[----:B-1----:R-:W-:-:S05]  /*132c0*/  FADD R10, R4, R10 ;  /* 0x0000000a040a7221 */ /* 0x002fca0000000000 */
[----:B------:R1:W0:Y:S01]  /*132d0*/  MUFU.EX2 R71, R9 ;  /* 0x0000000900477308 */ /* 0x0002220000000800 */
[----:B------:R-:W-:Y:S01]  /*132e0*/  FMUL R12, R12, 1.4426950216293334961 ;  /* 0x3fb8aa3b0c0c7820 */ /* 0x000fe20000400000 */
[----:B------:R-:W-:Y:S01]  /*132f0*/  FFMA R13, R13, UR5, -R196 ;  /* 0x000000050d0d7c23 */ /* 0x000fe200080008c4 */
[----:B-----5:R-:W-:-:S05]  /*13300*/  FADD R10, R5, R10 ;  /* 0x0000000a050a7221 */ /* 0x020fca0000000000 */
[----:B------:R-:W5:Y:S01]  /*13310*/  MUFU.EX2 R6, R6 ;  /* 0x0000000600067308 */ /* 0x000f620000000800 */
[----:B------:R-:W-:Y:S01]  /*13320*/  FFMA R14, R14, UR5, -R196 ;  /* 0x000000050e0e7c23 */ /* 0x000fe200080008c4 */
[----:B------:R-:W-:Y:S01]  /*13330*/  FMUL R13, R13, 1.4426950216293334961 ;  /* 0x3fb8aa3b0d0d7820 */ /* 0x000fe20000400000 */
[----:B----4-:R-:W-:-:S05]  /*13340*/  FADD R10, R70, R10 ;  /* 0x0000000a460a7221 */ /* 0x010fca0000000000 */
[----:B------:R-:W4:Y:S01]  /*13350*/  MUFU.EX2 R7, R7 ;  /* 0x0000000700077308 */ /* 0x000f220000000800 */
[----:B------:R-:W-:Y:S01]  /*13360*/  FMUL R8, R14, 1.4426950216293334961 ;  /* 0x3fb8aa3b0e087820 */ /* 0x000fe20000400000 */
[----:B-1----:R-:W-:Y:S01]  /*13370*/  FFMA R9, R15, UR5, -R196 ;  /* 0x000000050f097c23 */ /* 0x002fe200080008c4 */
[----:B0-----:R-:W-:-:S05]  /*13380*/  FADD R10, R71, R10 ;  /* 0x0000000a470a7221 */ /* 0x001fca0000000000 */
[----:B------:R-:W0:Y:S01]  /*13390*/  MUFU.EX2 R72, R12 ;  /* 0x0000000c00487308 */ /* 0x000e220000000800 */
[----:B------:R-:W-:Y:S01]  /*133a0*/  FMUL R9, R9, 1.4426950216293334961 ;  /* 0x3fb8aa3b09097820 */ /* 0x000fe20000400000 */
[----:B------:R-:W-:Y:S01]  /*133b0*/  FFMA R16, R16, UR5, -R196 ;  /* 0x0000000510107c23 */ /* 0x000fe200080008c4 */
[----:B-----5:R-:W-:-:S05]  /*133c0*/  FADD R10, R6, R10 ;  /* 0x0000000a060a7221 */ /* 0x020fca0000000000 */
[----:B------:R-:W1:Y:S01]  /*133d0*/  MUFU.EX2 R73, R13 ;  /* 0x0000000d00497308 */ /* 0x000e620000000800 */
[----:B------:R-:W-:Y:S01]  /*133e0*/  FMUL R16, R16, 1.4426950216293334961 ;  /* 0x3fb8aa3b10107820 */ /* 0x000fe20000400000 */
[----:B------:R-:W-:Y:S01]  /*133f0*/  FFMA R17, R17, UR5, -R196 ;  /* 0x0000000511117c23 */ /* 0x000fe200080008c4 */
[----:B----4-:R-:W-:-:S05]  /*13400*/  FADD R10, R7, R10 ;  /* 0x0000000a070a7221 */ /* 0x010fca0000000000 */
[----:B------:R-:W4:Y:S01]  /*13410*/  MUFU.EX2 R8, R8 ;  /* 0x0000000800087308 */ /* 0x000f220000000800 */
[----:B------:R-:W-:Y:S01]  /*13420*/  FFMA R18, R18, UR5, -R196 ;  /* 0x0000000512127c23 */ /* 0x000fe200080008c4 */
[----:B------:R-:W-:Y:S01]  /*13430*/  FMUL R17, R17, 1.4426950216293334961 ;  /* 0x3fb8aa3b11117820 */ /* 0x000fe20000400000 */
[----:B0-----:R-:W-:-:S05]  /*13440*/  FADD R10, R72, R10 ;  /* 0x0000000a480a7221 */ /* 0x001fca0000000000 */
[----:B------:R-:W0:Y:S01]  /*13450*/  MUFU.EX2 R9, R9 ;  /* 0x0000000900097308 */ /* 0x000e220000000800 */
[----:B------:R-:W-:Y:S01]  /*13460*/  FMUL R14, R18, 1.4426950216293334961 ;  /* 0x3fb8aa3b120e7820 */ /* 0x000fe20000400000 */
[----:B------:R-:W-:Y:S01]  /*13470*/  FFMA R19, R19, UR5, -R196 ;  /* 0x0000000513137c23 */ /* 0x000fe200080008c4 */
[----:B-1----:R-:W-:-:S05]  /*13480*/  FADD R10, R73, R10 ;  /* 0x0000000a490a7221 */ /* 0x002fca0000000000 */
[----:B------:R-:W1:Y:S01]  /*13490*/  MUFU.EX2 R74, R16 ;  /* 0x00000010004a7308 */ /* 0x000e620000000800 */
[----:B------:R-:W-:Y:S01]  /*134a0*/  FMUL R18, R19, 1.4426950216293334961 ;  /* 0x3fb8aa3b13127820 */ /* 0x000fe20000400000 */
[----:B----4-:R-:W-:-:S06]  /*134b0*/  FADD R10, R8, R10 ;  /* 0x0000000a080a7221 */ /* 0x010fcc0000000000 */
[----:B------:R-:W4:Y:S01]  /*134c0*/  MUFU.EX2 R75, R17 ;  /* 0x00000011004b7308 */ /* 0x000f220000000800 */
[----:B0-----:R-:W-:-:S07]  /*134d0*/  FADD R10, R9, R10 ;  /* 0x0000000a090a7221 */ /* 0x001fce0000000000 */
[----:B------:R-:W0:Y:S01]  /*134e0*/  MUFU.EX2 R14, R14 ;  /* 0x0000000e000e7308 */ /* 0x000e220000000800 */
[----:B-1----:R-:W-:-:S07]  /*134f0*/  FADD R10, R74, R10 ;  /* 0x0000000a4a0a7221 */ /* 0x002fce0000000000 */
[----:B------:R-:W1:Y:S01]  /*13500*/  MUFU.EX2 R18, R18 ;  /* 0x0000001200127308 */ /* 0x000e620000000800 */
[----:B----4-:R-:W-:-:S04]  /*13510*/  FADD R10, R75, R10 ;  /* 0x0000000a4b0a7221 */ /* 0x010fc80000000000 */
[----:B0-----:R-:W-:-:S04]  /*13520*/  FADD R10, R14, R10 ;  /* 0x0000000a0e0a7221 */ /* 0x001fc80000000000 */
[----:B-1----:R-:W-:-:S05]  /*13530*/  FADD R10, R18, R10 ;  /* 0x0000000a120a7221 */ /* 0x002fca0000000000 */
[----:B------:R-:W-:Y:S04]  /*13540*/  STL [R1+0x188], R10 ;  /* 0x0001880a01007387 */ /* 0x000fe80000100800 */
[----:B------:R-:W0:Y:S01]  /*13550*/  SHFL.BFLY PT, R10, R10, 0x10, 0x1f ;  /* 0x0e001f000a0a7f89 */ /* 0x000e2200000e0000 */
[----:B------:R-:W-:-:S03]  /*13560*/  SHF.R.S32.HI R17, RZ, 0x1f, R2 ;  /* 0x0000001fff117819 */ /* 0x000fc60000011402 */
[----:B0-----:R0:W-:Y:S01]  /*13570*/  STL [R1+0x194], R10 ;  /* 0x0001940a01007387 */ /* 0x0011e20000100800 */
[C---:B--2---:R-:W-:Y:S01]  /*13580*/  IADD3 RZ, P2, PT, R2.reuse, R26, RZ ;  /* 0x0000001a02ff7210 */ /* 0x044fe20007f5e0ff */
[C---:B------:R-:W-:Y:S01]  /*13590*/  IMAD.IADD R12, R2.reuse, 0x1, R26 ;  /* 0x00000001020c7824 */ /* 0x040fe200078e021a */
[----:B---3--:R-:W-:-:S03]  /*135a0*/  IADD3 RZ, P3, PT, R2, R28, RZ ;  /* 0x0000001c02ff7210 */ /* 0x008fc60007f7e0ff */
[----:B------:R-:W-:Y:S01]  /*135b0*/  IMAD.X R13, R17, 0x1, R27, P2 ;  /* 0x00000001110d7824 */ /* 0x000fe200010e061b */
[----:B0-----:R-:W-:Y:S09]  /*135c0*/  @!P1 BRA `(.L_x_15) ;  /* 0x0000010800209947 */ /* 0x001ff20003800000 */
.L_x_24:
[----:B------:R-:W2:Y:S01]  /*135d0*/  LDL.64 R22, [R1+0x180] ;  /* 0x0001800001167983 */ /* 0x000ea20000100a00 */
[----:B------:R-:W-:-:S03]  /*135e0*/  IADD3 RZ, P1, PT, R2, R250, RZ ;  /* 0x000000fa02ff7210 */ /* 0x000fc60007f3e0ff */
[----:B------:R-:W-:Y:S04]  /*135f0*/  STL [R1+0x888], R205 ;  /* 0x000888cd01007387 */ /* 0x000fe80000100800 */
[----:B------:R-:W-:Y:S04]  /*13600*/  STL [R1+0x884], R204 ;  /* 0x000884cc01007387 */ /* 0x000fe80000100800 */
[----:B------:R-:W-:Y:S04]  /*13610*/  STL [R1+0x880], R203 ;  /* 0x000880cb01007387 */ /* 0x000fe80000100800 */
[----:B------:R-:W-:Y:S04]  /*13620*/  STL [R1+0x87c], R202 ;  /* 0x00087cca01007387 */ /* 0x000fe80000100800 */
[----:B------:R-:W-:Y:S04]  /*13630*/  STL [R1+0x878], R201 ;  /* 0x000878c901007387 */ /* 0x000fe80000100800 */
[----:B------:R-:W-:Y:S04]  /*13640*/  STL [R1+0x874], R200 ;  /* 0x000874c801007387 */ /* 0x000fe80000100800 */
[----:B------:R-:W-:Y:S04]  /*13650*/  STL [R1+0x870], R199 ;  /* 0x000870c701007387 */ /* 0x000fe80000100800 */
[----:B------:R-:W-:Y:S04]  /*13660*/  STL [R1+0x86c], R198 ;  /* 0x00086cc601007387 */ /* 0x000fe80000100800 */
[----:B------:R0:W-:Y:S04]  /*13670*/  STL [R1+0x868], R3 ;  /* 0x0008680301007387 */ /* 0x0001e80000100800 */
[----:B------:R-:W3:Y:S04]  /*13680*/  LDL.64 R32, [R1+0x4b0] ;  /* 0x0004b00001207983 */ /* 0x000ee80000100a00 */
[----:B------:R-:W4:Y:S04]  /*13690*/  LDL.64 R42, [R1+0x4a0] ;  /* 0x0004a000012a7983 */ /* 0x000f280000100a00 */
[----:B------:R-:W3:Y:S04]  /*136a0*/  LDL.64 R34, [R1+0x490] ;  /* 0x0004900001227983 */ /* 0x000ee80000100a00 */
[----:B------:R-:W3:Y:S04]  /*136b0*/  LDL.64 R44, [R1+0x480] ;  /* 0x00048000012c7983 */ /* 0x000ee80000100a00 */
[----:B------:R-:W3:Y:S04]  /*136c0*/  LDL.64 R36, [R1+0x470] ;  /* 0x0004700001247983 */ /* 0x000ee80000100a00 */
[----:B------:R-:W3:Y:S04]  /*136d0*/  LDL.64 R46, [R1+0x460] ;  /* 0x00046000012e7983 */ /* 0x000ee80000100a00 */
[----:B------:R-:W3:Y:S04]  /*136e0*/  LDL.64 R38, [R1+0x450] ;  /* 0x0004500001267983 */ /* 0x000ee80000100a00 */
[----:B------:R-:W3:Y:S04]  /*136f0*/  LDL.64 R48, [R1+0x440] ;  /* 0x0004400001307983 */ /* 0x000ee80000100a00 */
[----:B------:R-:W4:Y:S04]  /*13700*/  LDL.64 R40, [R1+0x430] ;  /* 0x0004300001287983 */ /* 0x000f280000100a00 */
        /* <DEDUP_REMOVED lines=24> */
[----:B------:R-:W4:Y:S04]  /*13890*/  LDL.64 R50, [R1+0x420] ;  /* 0x0004200001327983 */ /* 0x000f280000100a00 */
[----:B------:R-:W4:Y:S01]  /*138a0*/  LDL.64 R52, [R1+0x400] ;  /* 0x0004000001347983 */ /* 0x000f220000100a00 */
[C---:B------:R-:W-:Y:S01]  /*138b0*/  IADD3 RZ, P2, PT, R2.reuse, R246, RZ ;  /* 0x000000f602ff7210 */ /* 0x040fe20007f5e0ff */
[----:B------:R-:W-:Y:S01]  /*138c0*/  IMAD.X R21, R17, 0x1, R251, P1 ;  /* 0x0000000111157824 */ /* 0x000fe200008e06fb */
[C---:B------:R-:W-:Y:S01]  /*138d0*/  IADD3 RZ, P1, PT, R2.reuse, R242, RZ ;  /* 0x000000f202ff7210 */ /* 0x040fe20007f3e0ff */
[C---:B------:R-:W-:Y:S01]  /*138e0*/  IMAD.IADD R20, R2.reuse, 0x1, R250 ;  /* 0x0000000102147824 */ /* 0x040fe200078e02fa */
[----:B------:R1:W4:Y:S01]  /*138f0*/  LDG.E.U8 R15, desc[UR10][R12.64] ;  /* 0x0000000a0c0f7981 */ /* 0x000322000c1e1100 */
[----:B------:R-:W-:-:S02]  /*13900*/  IMAD.IADD R24, R2, 0x1, R230 ;  /* 0x0000000102187824 */ /* 0x000fc400078e02e6 */
[C---:B------:R-:W-:Y:S01]  /*13910*/  IMAD.IADD R26, R2.reuse, 0x1, R226 ;  /* 0x00000001021a7824 */ /* 0x040fe200078e02e2 */
[----:B------:R-:W4:Y:S04]  /*13920*/  LDL.64 R54, [R1+0x3e0] ;  /* 0x0003e00001367983 */ /* 0x000f280000100a00 */
[----:B------:R-:W4:Y:S01]  /*13930*/  LDG.E.U8 R20, desc[UR10][R20.64] ;  /* 0x0000000a14147981 */ /* 0x000f22000c1e1100 */
[C---:B-1----:R-:W-:Y:S02]  /*13940*/  IMAD.IADD R12, R2.reuse, 0x1, R234 ;  /* 0x00000001020c7824 */ /* 0x042fe400078e02ea */
[C---:B------:R-:W-:Y:S01]  /*13950*/  IMAD.IADD R28, R2.reuse, 0x1, R210 ;  /* 0x00000001021c7824 */ /* 0x040fe200078e02d2 */
[----:B------:R-:W4:Y:S04]  /*13960*/  LDL.64 R56, [R1+0x3c0] ;  /* 0x0003c00001387983 */ /* 0x000f280000100a00 */
        /* <DEDUP_REMOVED lines=23> */
[----:B------:R-:W4:Y:S01]  /*13ae0*/  LDL.64 R118, [R1+0x438] ;  /* 0x0004380001767983 */ /* 0x000f220000100a00 */
[----:B--2---:R-:W-:-:S02]  /*13af0*/  IMAD.IADD R10, R2, 0x1, R22 ;  /* 0x00000001020a7824 */ /* 0x004fc400078e0216 */
[C---:B------:R-:W-:Y:S02]  /*13b00*/  IMAD.X R11, R17.reuse, 0x1, R23, P3 ;  /* 0x00000001110b7824 */ /* 0x040fe400018e0617 */
[----:B------:R-:W-:-:S03]  /*13b10*/  IMAD.X R23, R17, 0x1, R243, P1 ;  /* 0x0000000111177824 */ /* 0x000fc600008e06f3 */
[----:B------:R1:W2:Y:S01]  /*13b20*/  LDG.E.U8 R19, desc[UR10][R10.64] ;  /* 0x0000000a0a137981 */ /* 0x0002a2000c1e1100 */
[C---:B------:R-:W-:Y:S01]  /*13b30*/  IADD3 RZ, P1, PT, R2.reuse, R234, RZ ;  /* 0x000000ea02ff7210 */ /* 0x040fe20007f3e0ff */
[C---:B-1----:R-:W-:Y:S02]  /*13b40*/  IMAD.IADD R10, R2.reuse, 0x1, R246 ;  /* 0x00000001020a7824 */ /* 0x042fe400078e02f6 */
[C---:B------:R-:W-:Y:S01]  /*13b50*/  IMAD.X R11, R17.reuse, 0x1, R247, P2 ;  /* 0x00000001110b7824 */ /* 0x040fe200010e06f7 */
[----:B------:R-:W-:Y:S01]  /*13b60*/  IADD3 RZ, P2, PT, R2, R238, RZ ;  /* 0x000000ee02ff7210 */ /* 0x000fe20007f5e0ff */
[----:B------:R-:W-:-:S03]  /*13b70*/  IMAD.X R13, R17, 0x1, R235, P1 ;  /* 0x00000001110d7824 */ /* 0x000fc600008e06eb */
[----:B------:R1:W2:Y:S01]  /*13b80*/  LDG.E.U8 R21, desc[UR10][R10.64] ;  /* 0x0000000a0a157981 */ /* 0x0002a2000c1e1100 */
[C---:B------:R-:W-:Y:S01]  /*13b90*/  IADD3 RZ, P1, PT, R2.reuse, R226, RZ ;  /* 0x000000e202ff7210 */ /* 0x040fe20007f3e0ff */
[C---:B------:R-:W-:Y:S02]  /*13ba0*/  IMAD.IADD R22, R2.reuse, 0x1, R242 ;  /* 0x0000000102167824 */ /* 0x040fe400078e02f2 */
[----:B------:R-:W2:Y:S01]  /*13bb0*/  LDG.E.U8 R13, desc[UR10][R12.64] ;  /* 0x0000000a0c0d7981 */ /* 0x000ea2000c1e1100 */
[C---:B-1----:R-:W-:Y:S01]  /*13bc0*/  IMAD.X R11, R17.reuse, 0x1, R239, P2 ;  /* 0x00000001110b7824 */ /* 0x042fe200010e06ef */
[C---:B------:R-:W-:Y:S01]  /*13bd0*/  IADD3 RZ, P2, PT, R2.reuse, R230, RZ ;  /* 0x000000e602ff7210 */ /* 0x040fe20007f5e0ff */
[C---:B------:R-:W-:Y:S01]  /*13be0*/  IMAD.IADD R10, R2.reuse, 0x1, R238 ;  /* 0x00000001020a7824 */ /* 0x040fe200078e02ee */
[----:B------:R-:W2:Y:S01]  /*13bf0*/  LDG.E.U8 R22, desc[UR10][R22.64] ;  /* 0x0000000a16167981 */ /* 0x000ea2000c1e1100 */
[C---:B------:R-:W-:Y:S02]  /*13c00*/  IMAD.X R27, R17.reuse, 0x1, R227, P1 ;  /* 0x00000001111b7824 */ /* 0x040fe400008e06e3 */
[----:B------:R-:W-:Y:S01]  /*13c10*/  IMAD.X R25, R17, 0x1, R231, P2 ;  /* 0x0000000111197824 */ /* 0x000fe200010e06e7 */
[C---:B------:R-:W-:Y:S01]  /*13c20*/  IADD3 RZ, P2, PT, R2.reuse, R222, RZ ;  /* 0x000000de02ff7210 */ /* 0x040fe20007f5e0ff */
[----:B------:R-:W2:Y:S01]  /*13c30*/  LDG.E.U8 R10, desc[UR10][R10.64] ;  /* 0x0000000a0a0a7981 */ /* 0x000ea2000c1e1100 */
[----:B------:R-:W-:-:S03]  /*13c40*/  IADD3 RZ, P1, PT, R2, R218, RZ ;  /* 0x000000da02ff7210 */ /* 0x000fc60007f3e0ff */
[----:B------:R1:W2:Y:S04]  /*13c50*/  LDG.E.U8 R23, desc[UR10][R26.64] ;  /* 0x0000000a1a177981 */ /* 0x0002a8000c1e1100 */
[----:B------:R0:W2:Y:S01]  /*13c60*/  LDG.E.U8 R11, desc[UR10][R24.64] ;  /* 0x0000000a180b7981 */ /* 0x0000a2000c1e1100 */
[C---:B-1----:R-:W-:Y:S01]  /*13c70*/  IMAD.X R27, R17.reuse, 0x1, R219, P1 ;  /* 0x00000001111b7824 */ /* 0x042fe200008e06db */
[C---:B------:R-:W-:Y:S01]  /*13c80*/  IADD3 RZ, P1, PT, R2.reuse, R210, RZ ;  /* 0x000000d202ff7210 */ /* 0x040fe20007f3e0ff */
[C---:B0-----:R-:W-:Y:S02]  /*13c90*/  IMAD.IADD R24, R2.reuse, 0x1, R222 ;  /* 0x0000000102187824 */ /* 0x041fe400078e02de */
[----:B------:R-:W-:Y:S01]  /*13ca0*/  IMAD.X R25, R17, 0x1, R223, P2 ;  /* 0x0000000111197824 */ /* 0x000fe200010e06df */
[C---:B------:R-:W-:Y:S01]  /*13cb0*/  IADD3 RZ, P2, PT, R2.reuse, R214, RZ ;  /* 0x000000d602ff7210 */ /* 0x040fe20007f5e0ff */
[----:B------:R-:W-:-:S03]  /*13cc0*/  IMAD.IADD R26, R2, 0x1, R218 ;  /* 0x00000001021a7824 */ /* 0x000fc600078e02da */
[----:B------:R0:W2:Y:S01]  /*13cd0*/  LDG.E.U8 R12, desc[UR10][R24.64] ;  /* 0x0000000a180c7981 */ /* 0x0000a2000c1e1100 */
[C---:B------:R-:W-:Y:S01]  /*13ce0*/  IMAD.X R29, R17.reuse, 0x1, R211, P1 ;  /* 0x00000001111d7824 */ /* 0x040fe200008e06d3 */
[C---:B---3--:R-:W-:Y:S02]  /*13cf0*/  IADD3 R30, P1, PT, R2.reuse, R32, RZ ;  /* 0x00000020021e7210 */ /* 0x048fe40007f3e0ff */
[----:B------:R1:W3:Y:S01]  /*13d00*/  LDG.E.U8 R16, desc[UR10][R26.64] ;  /* 0x0000000a1a107981 */ /* 0x0002e2000c1e1100 */
[C---:B0-----:R-:W-:Y:S02]  /*13d10*/  IMAD.IADD R24, R2.reuse, 0x1, R214 ;  /* 0x0000000102187824 */ /* 0x041fe400078e02d6 */
[----:B------:R-:W-:Y:S01]  /*13d20*/  IMAD.X R25, R17, 0x1, R215, P2 ;  /* 0x0000000111197824 */ /* 0x000fe200010e06d7 */
[C---:B------:R-:W-:Y:S01]  /*13d30*/  IADD3 RZ, P2, PT, R2.reuse, R206, RZ ;  /* 0x000000ce02ff7210 */ /* 0x040fe20007f5e0ff */
[----:B-1----:R-:W-:-:S03]  /*13d40*/  IMAD.IADD R26, R2, 0x1, R206 ;  /* 0x00000001021a7824 */ /* 0x002fc600078e02ce */
[----:B------:R-:W2:Y:S01]  /*13d50*/  LDG.E.U8 R24, desc[UR10][R24.64] ;  /* 0x0000000a18187981 */ /* 0x000ea2000c1e1100 */
[C---:B------:R-:W-:Y:S02]  /*13d60*/  IMAD.X R27, R17.reuse, 0x1, R207, P2 ;  /* 0x00000001111b7824 */ /* 0x040fe400010e06cf */
[C---:B------:R-:W-:Y:S01]  /*13d70*/  IMAD.X R31, R17.reuse, 0x1, R33, P1 ;  /* 0x00000001111f7824 */ /* 0x040fe200008e0621 */
[C---:B------:R-:W-:Y:S02]  /*13d80*/  IADD3 R32, P1, PT, R2.reuse, R34, RZ ;  /* 0x0000002202207210 */ /* 0x040fe40007f3e0ff */
[----:B------:R-:W2:Y:S04]  /*13d90*/  LDG.E.U8 R26, desc[UR10][R26.64] ;  /* 0x0000000a1a1a7981 */ /* 0x000ea8000c1e1100 */
[----:B------:R4:W2:Y:S01]  /*13da0*/  LDG.E.U8 R25, desc[UR10][R28.64] ;  /* 0x0000000a1c197981 */ /* 0x0008a2000c1e1100 */
[----:B------:R-:W-:Y:S01]  /*13db0*/  IMAD.X R33, R17, 0x1, R35, P1 ;  /* 0x0000000111217824 */ /* 0x000fe200008e0623 */
[----:B------:R-:W-:-:S02]  /*13dc0*/  IADD3 R34, P1, PT, R2, R36, RZ ;  /* 0x0000002402227210 */ /* 0x000fc40007f3e0ff */
[----:B------:R0:W2:Y:S01]  /*13dd0*/  LDG.E.U8 R27, desc[UR10][R30.64] ;  /* 0x0000000a1e1b7981 */ /* 0x0000a2000c1e1100 */
[----:B----4-:R-:W-:-:S05]  /*13de0*/  IADD3 R28, P2, PT, R2, R42, RZ ;  /* 0x0000002a021c7210 */ /* 0x010fca0007f5e0ff */
[C---:B------:R-:W-:Y:S01]  /*13df0*/  IMAD.X R29, R17.reuse, 0x1, R43, P2 ;  /* 0x00000001111d7824 */ /* 0x040fe200010e062b */
[----:B0-----:R-:W-:Y:S01]  /*13e00*/  IADD3 R30, P2, PT, R2, R44, RZ ;  /* 0x0000002c021e7210 */ /* 0x001fe20007f5e0ff */
[----:B------:R-:W4:Y:S01]  /*13e10*/  LDL.64 R42, [R1+0x410] ;  /* 0x00041000012a7983 */ /* 0x000f220000100a00 */
[----:B------:R-:W-:-:S03]  /*13e20*/  IMAD.X R35, R17, 0x1, R37, P1 ;  /* 0x0000000111237824 */ /* 0x000fc600008e0625 */
[----:B------:R-:W2:Y:S01]  /*13e30*/  LDG.E.U8 R28, desc[UR10][R28.64] ;  /* 0x0000000a1c1c7981 */ /* 0x000ea2000c1e1100 */
[C---:B------:R-:W-:Y:S01]  /*13e40*/  IMAD.X R31, R17.reuse, 0x1, R45, P2 ;  /* 0x00000001111f7824 */ /* 0x040fe200010e062d */
[C---:B------:R-:W-:Y:S02]  /*13e50*/  IADD3 R36, P1, PT, R2.reuse, R38, RZ ;  /* 0x0000002602247210 */ /* 0x040fe40007f3e0ff */
[----:B------:R-:W2:Y:S04]  /*13e60*/  LDL.64 R44, [R1+0x3f0] ;  /* 0x0003f000012c7983 */ /* 0x000ea80000100a00 */
[----:B------:R-:W3:Y:S04]  /*13e70*/  LDG.E.U8 R30, desc[UR10][R30.64] ;  /* 0x0000000a1e1e7981 */ /* 0x000ee8000c1e1100 */
[----:B------:R0:W3:Y:S01]  /*13e80*/  LDG.E.U8 R29, desc[UR10][R32.64] ;  /* 0x0000000a201d7981 */ /* 0x0000e2000c1e1100 */
[----:B------:R-:W-:Y:S01]  /*13e90*/  IMAD.X R37, R17, 0x1, R39, P1 ;  /* 0x0000000111257824 */ /* 0x000fe200008e0627 */
[----:B------:R-:W-:-:S02]  /*13ea0*/  IADD3 R38, P1, PT, R2, R40, RZ ;  /* 0x0000002802267210 */ /* 0x000fc40007f3e0ff */
[----:B------:R1:W3:Y:S01]  /*13eb0*/  LDG.E.U8 R31, desc[UR10][R34.64] ;  /* 0x0000000a221f7981 */ /* 0x0002e2000c1e1100 */
[----:B0-----:R-:W-:-:S05]  /*13ec0*/  IADD3 R32, P2, PT, R2, R46, RZ ;  /* 0x0000002e02207210 */ /* 0x001fca0007f5e0ff */
[C---:B------:R-:W-:Y:S01]  /*13ed0*/  IMAD.X R33, R17.reuse, 0x1, R47, P2 ;  /* 0x0000000111217824 */ /* 0x040fe200010e062f */
[----:B-1----:R-:W-:Y:S01]  /*13ee0*/  IADD3 R34, P2, PT, R2, R48, RZ ;  /* 0x0000003002227210 */ /* 0x002fe20007f5e0ff */
[----:B------:R-:W3:Y:S01]  /*13ef0*/  LDL.64 R46, [R1+0x3d0] ;  /* 0x0003d000012e7983 */ /* 0x000ee20000100a00 */
[----:B------:R-:W-:-:S03]  /*13f00*/  IMAD.X R39, R17, 0x1, R41, P1 ;  /* 0x0000000111277824 */ /* 0x000fc600008e0629 */
[----:B------:R-:W3:Y:S01]  /*13f10*/  LDG.E.U8 R32, desc[UR10][R32.64] ;  /* 0x0000000a20207981 */ /* 0x000ee2000c1e1100 */
[----:B------:R-:W-:-:S03]  /*13f20*/  IMAD.X R35, R17, 0x1, R49, P2 ;  /* 0x0000000111237824 */ /* 0x000fc600010e0631 */
[----:B------:R-:W3:Y:S04]  /*13f30*/  LDL.64 R48, [R1+0x3b0] ;  /* 0x0003b00001307983 */ /* 0x000ee80000100a00 */
[----:B------:R-:W3:Y:S04]  /*13f40*/  LDG.E.U8 R34, desc[UR10][R34.64] ;  /* 0x0000000a22227981 */ /* 0x000ee8000c1e1100 */
[----:B------:R0:W3:Y:S04]  /*13f50*/  LDG.E.U8 R33, desc[UR10][R36.64] ;  /* 0x0000000a24217981 */ /* 0x0000e8000c1e1100 */
[----:B------:R1:W3:Y:S01]  /*13f60*/  LDG.E.U8 R35, desc[UR10][R38.64] ;  /* 0x0000000a26237981 */ /* 0x0002e2000c1e1100 */
[----:B0-----:R-:W-:-:S05]  /*13f70*/  IADD3 R36, P2, PT, R2, R50, RZ ;  /* 0x0000003202247210 */ /* 0x001fca0007f5e0ff */
[C---:B------:R-:W-:Y:S01]  /*13f80*/  IMAD.X R37, R17.reuse, 0x1, R51, P2 ;  /* 0x0000000111257824 */ /* 0x040fe200010e0633 */
[C---:B-1----:R-:W-:Y:S01]  /*13f90*/  IADD3 R38, P2, PT, R2.reuse, R52, RZ ;  /* 0x0000003402267210 */ /* 0x042fe20007f5e0ff */
[----:B------:R-:W3:Y:S04]  /*13fa0*/  LDL.64 R50, [R1+0x390] ;  /* 0x0003900001327983 */ /* 0x000ee80000100a00 */
[----:B------:R-:W-:Y:S01]  /*13fb0*/  IMAD.X R39, R17, 0x1, R53, P2 ;  /* 0x0000000111277824 */ /* 0x000fe200010e0635 */
[----:B------:R-:W3:Y:S04]  /*13fc0*/  LDG.E.U8 R36, desc[UR10][R36.64] ;  /* 0x0000000a24247981 */ /* 0x000ee8000c1e1100 */
[----:B------:R-:W3:Y:S04]  /*13fd0*/  LDL.64 R52, [R1+0x370] ;  /* 0x0003700001347983 */ /* 0x000ee80000100a00 */
[----:B------:R-:W3:Y:S01]  /*13fe0*/  LDG.E.U8 R38, desc[UR10][R38.64] ;  /* 0x0000000a26267981 */ /* 0x000ee2000c1e1100 */
[----:B----4-:R-:W-:-:S05]  /*13ff0*/  IADD3 R40, P1, PT, R2, R42, RZ ;  /* 0x0000002a02287210 */ /* 0x010fca0007f3e0ff */
[----:B------:R-:W-:Y:S01]  /*14000*/  IMAD.X R41, R17, 0x1, R43, P1 ;  /* 0x0000000111297824 */ /* 0x000fe200008e062b */
[----:B--2---:R-:W-:-:S04]  /*14010*/  IADD3 R42, P1, PT, R2, R44, RZ ;  /* 0x0000002c022a7210 */ /* 0x004fc80007f3e0ff */
[----:B------:R0:W2:Y:S01]  /*14020*/  LDG.E.U8 R37, desc[UR10][R40.64] ;  /* 0x0000000a28257981 */ /* 0x0000a2000c1e1100 */
[----:B------:R-:W-:-:S05]  /*14030*/  IMAD.X R43, R17, 0x1, R45, P1 ;  /* 0x00000001112b7824 */ /* 0x000fca00008e062d */
[----:B------:R1:W4:Y:S01]  /*14040*/  LDG.E.U8 R39, desc[UR10][R42.64] ;  /* 0x0000000a2a277981 */ /* 0x000322000c1e1100 */
[----:B0-----:R-:W-:-:S05]  /*14050*/  IADD3 R40, P2, PT, R2, R54, RZ ;  /* 0x0000003602287210 */ /* 0x001fca0007f5e0ff */
[----:B------:R-:W-:Y:S02]  /*14060*/  IMAD.X R41, R17, 0x1, R55, P2 ;  /* 0x0000000111297824 */ /* 0x000fe400010e0637 */
[----:B------:R-:W2:Y:S01]  /*14070*/  LDL.64 R54, [R1+0x350] ;  /* 0x0003500001367983 */ /* 0x000ea20000100a00 */
[----:B-1----:R-:W-:-:S03]  /*14080*/  IADD3 R42, P2, PT, R2, R56, RZ ;  /* 0x00000038022a7210 */ /* 0x002fc60007f5e0ff */
[----:B------:R-:W4:Y:S01]  /*14090*/  LDG.E.U8 R40, desc[UR10][R40.64] ;  /* 0x0000000a28287981 */ /* 0x000f22000c1e1100 */
[----:B---3--:R-:W-:-:S05]  /*140a0*/  IADD3 R44, P1, PT, R2, R46, RZ ;  /* 0x0000002e022c7210 */ /* 0x008fca0007f3e0ff */
[C---:B------:R-:W-:Y:S01]  /*140b0*/  IMAD.X R45, R17.reuse, 0x1, R47, P1 ;  /* 0x00000001112d7824 */ /* 0x040fe200008e062f */
[----:B------:R-:W-:Y:S01]  /*140c0*/  IADD3 R46, P1, PT, R2, R48, RZ ;  /* 0x00000030022e7210 */ /* 0x000fe20007f3e0ff */
[----:B------:R-:W-:-:S03]  /*140d0*/  IMAD.X R43, R17, 0x1, R57, P2 ;  /* 0x00000001112b7824 */ /* 0x000fc600010e0639 */
[----:B------:R0:W3:Y:S01]  /*140e0*/  LDG.E.U8 R41, desc[UR10][R44.64] ;  /* 0x0000000a2c297981 */ /* 0x0000e2000c1e1100 */
[----:B------:R-:W-:-:S03]  /*140f0*/  IMAD.X R47, R17, 0x1, R49, P1 ;  /* 0x00000001112f7824 */ /* 0x000fc600008e0631 */
[----:B------:R-:W3:Y:S04]  /*14100*/  LDL.64 R56, [R1+0x330] ;  /* 0x0003300001387983 */ /* 0x000ee80000100a00 */
[----:B------:R-:W4:Y:S01]  /*14110*/  LDG.E.U8 R42, desc[UR10][R42.64] ;  /* 0x0000000a2a2a7981 */ /* 0x000f22000c1e1100 */
[----:B0-----:R-:W-:-:S05]  /*14120*/  IADD3 R44, P2, PT, R2, R60, RZ ;  /* 0x0000003c022c7210 */ /* 0x001fca0007f5e0ff */
[----:B------:R-:W-:Y:S02]  /*14130*/  IMAD.X R45, R17, 0x1, R61, P2 ;  /* 0x00000001112d7824 */ /* 0x000fe400010e063d */
[----:B------:R-:W4:Y:S04]  /*14140*/  LDL.64 R60, [R1+0x310] ;  /* 0x00031000013c7983 */ /* 0x000f280000100a00 */
[----:B------:R0:W4:Y:S01]  /*14150*/  LDG.E.U8 R43, desc[UR10][R46.64] ;  /* 0x0000000a2e2b7981 */ /* 0x000122000c1e1100 */
[----:B------:R-:W-:-:S03]  /*14160*/  IADD3 R48, P1, PT, R2, R50, RZ ;  /* 0x0000003202307210 */ /* 0x000fc60007f3e0ff */
[----:B------:R-:W4:Y:S02]  /*14170*/  LDG.E.U8 R44, desc[UR10][R44.64] ;  /* 0x0000000a2c2c7981 */ /* 0x000f24000c1e1100 */
[C---:B------:R-:W-:Y:S01]  /*14180*/  IMAD.X R49, R17.reuse, 0x1, R51, P1 ;  /* 0x0000000111317824 */ /* 0x040fe200008e0633 */
[C---:B0-----:R-:W-:Y:S02]  /*14190*/  IADD3 R46, P2, PT, R2.reuse, R58, RZ ;  /* 0x0000003a022e7210 */ /* 0x041fe40007f5e0ff */
[C---:B------:R-:W-:Y:S02]  /*141a0*/  IADD3 R50, P1, PT, R2.reuse, R52, RZ ;  /* 0x0000003402327210 */ /* 0x040fe40007f3e0ff */
[----:B------:R0:W4:Y:S01]  /*141b0*/  LDG.E.U8 R45, desc[UR10][R48.64] ;  /* 0x0000000a302d7981 */ /* 0x000122000c1e1100 */
[C---:B------:R-:W-:Y:S02]  /*141c0*/  IMAD.X R47, R17.reuse, 0x1, R59, P2 ;  /* 0x00000001112f7824 */ /* 0x040fe400010e063b */
[----:B------:R-:W-:Y:S01]  /*141d0*/  IMAD.X R51, R17, 0x1, R53, P1 ;  /* 0x0000000111337824 */ /* 0x000fe200008e0635 */
[----:B------:R-:W4:Y:S04]  /*141e0*/  LDL.64 R58, [R1+0x2f0] ;  /* 0x0002f000013a7983 */ /* 0x000f280000100a00 */
[----:B------:R-:W4:Y:S01]  /*141f0*/  LDG.E.U8 R46, desc[UR10][R46.64] ;  /* 0x0000000a2e2e7981 */ /* 0x000f22000c1e1100 */
[----:B0-----:R-:W-:-:S05]  /*14200*/  IADD3 R48, P2, PT, R2, R62, RZ ;  /* 0x0000003e02307210 */ /* 0x001fca0007f5e0ff */
[----:B------:R-:W-:Y:S02]  /*14210*/  IMAD.X R49, R17, 0x1, R63, P2 ;  /* 0x0000000111317824 */ /* 0x000fe400010e063f */
[----:B------:R-:W4:Y:S04]  /*14220*/  LDL.64 R62, [R1+0x2d0] ;  /* 0x0002d000013e7983 */ /* 0x000f280000100a00 */
[----:B------:R0:W4:Y:S04]  /*14230*/  LDG.E.U8 R47, desc[UR10][R50.64] ;  /* 0x0000000a322f7981 */ /* 0x000128000c1e1100 */
[----:B------:R-:W4:Y:S01]  /*14240*/  LDG.E.U8 R48, desc[UR10][R48.64] ;  /* 0x0000000a30307981 */ /* 0x000f22000c1e1100 */
[----:B0-----:R-:W-:-:S05]  /*14250*/  IADD3 R50, P2, PT, R2, R64, RZ ;  /* 0x0000004002327210 */ /* 0x001fca0007f5e0ff */
[----:B------:R-:W-:Y:S02]  /*14260*/  IMAD.X R51, R17, 0x1, R65, P2 ;  /* 0x0000000111337824 */ /* 0x000fe400010e0641 */
[----:B------:R-:W4:Y:S04]  /*14270*/  LDL.64 R64, [R1+0x2b0] ;  /* 0x0002b00001407983 */ /* 0x000f280000100a00 */
[----:B------:R-:W4:Y:S01]  /*14280*/  LDG.E.U8 R50, desc[UR10][R50.64] ;  /* 0x0000000a32327981 */ /* 0x000f22000c1e1100 */
[----:B--2---:R-:W-:-:S05]  /*14290*/  IADD3 R52, P1, PT, R2, R54, RZ ;  /* 0x0000003602347210 */ /* 0x004fca0007f3e0ff */
[----:B------:R-:W-:-:S05]  /*142a0*/  IMAD.X R53, R17, 0x1, R55, P1 ;  /* 0x0000000111357824 */ /* 0x000fca00008e0637 */
[----:B------:R0:W2:Y:S01]  /*142b0*/  LDG.E.U8 R49, desc[UR10][R52.64] ;  /* 0x0000000a34317981 */ /* 0x0000a2000c1e1100 */
[C---:B---3--:R-:W-:Y:S02]  /*142c0*/  IADD3 R54, P1, PT, R2.reuse, R56, RZ ;  /* 0x0000003802367210 */ /* 0x048fe40007f3e0ff */
[----:B0-----:R-:W-:-:S03]  /*142d0*/  IADD3 R52, P2, PT, R2, R80, RZ ;  /* 0x0000005002347210 */ /* 0x001fc60007f5e0ff */
[C---:B------:R-:W-:Y:S02]  /*142e0*/  IMAD.X R55, R17.reuse, 0x1, R57, P1 ;  /* 0x0000000111377824 */ /* 0x040fe400008e0639 */
[----:B------:R-:W-:Y:S02]  /*142f0*/  IMAD.X R53, R17, 0x1, R81, P2 ;  /* 0x0000000111357824 */ /* 0x000fe400010e0651 */
[----:B------:R-:W3:Y:S01]  /*14300*/  LDL.64 R80, [R1+0x260] ;  /* 0x0002600001507983 */ /* 0x000ee20000100a00 */
[----:B----4-:R-:W-:-:S03]  /*14310*/  IADD3 R56, P1, PT, R2, R60, RZ ;  /* 0x0000003c02387210 */ /* 0x010fc60007f3e0ff */
[----:B------:R0:W4:Y:S02]  /*14320*/  LDG.E.U8 R51, desc[UR10][R54.64] ;  /* 0x0000000a36337981 */ /* 0x000124000c1e1100 */
[----:B------:R-:W-:Y:S02]  /*14330*/  IMAD.X R57, R17, 0x1, R61, P1 ;  /* 0x0000000111397824 */ /* 0x000fe400008e063d */
[----:B------:R-:W2:Y:S01]  /*14340*/  LDG.E.U8 R52, desc[UR10][R52.64] ;  /* 0x0000000a34347981 */ /* 0x000ea2000c1e1100 */
[----:B0-----:R-:W-:-:S05]  /*14350*/  IADD3 R54, P2, PT, R2, R78, RZ ;  /* 0x0000004e02367210 */ /* 0x001fca0007f5e0ff */
[----:B------:R-:W-:Y:S01]  /*14360*/  IMAD.X R55, R17, 0x1, R79, P2 ;  /* 0x0000000111377824 */ /* 0x000fe200010e064f */
[----:B------:R0:W2:Y:S04]  /*14370*/  LDG.E.U8 R53, desc[UR10][R56.64] ;  /* 0x0000000a38357981 */ /* 0x0000a8000c1e1100 */
[----:B------:R-:W2:Y:S01]  /*14380*/  LDL.64 R78, [R1+0x250] ;  /* 0x00025000014e7983 */ /* 0x000ea20000100a00 */
[----:B------:R-:W-:-:S03]  /*14390*/  IADD3 R60, P1, PT, R2, R58, RZ ;  /* 0x0000003a023c7210 */ /* 0x000fc60007f3e0ff */
[----:B------:R-:W4:Y:S01]  /*143a0*/  LDG.E.U8 R54, desc[UR10][R54.64] ;  /* 0x0000000a36367981 */ /* 0x000f22000c1e1100 */
[C---:B0-----:R-:W-:Y:S01]  /*143b0*/  IADD3 R56, P2, PT, R2.reuse, R76, RZ ;  /* 0x0000004c02387210 */ /* 0x041fe20007f5e0ff */
[----:B------:R-:W-:Y:S01]  /*143c0*/  IMAD.X R61, R17, 0x1, R59, P1 ;  /* 0x00000001113d7824 */ /* 0x000fe200008e063b */
[----:B------:R-:W-:-:S03]  /*143d0*/  IADD3 R58, P1, PT, R2, R62, RZ ;  /* 0x0000003e023a7210 */ /* 0x000fc60007f3e0ff */
[C---:B------:R-:W-:Y:S01]  /*143e0*/  IMAD.X R57, R17.reuse, 0x1, R77, P2 ;  /* 0x0000000111397824 */ /* 0x040fe200010e064d */
[----:B------:R-:W-:Y:S01]  /*143f0*/  IADD3 R102, P2, PT, R2, R66, RZ ;  /* 0x0000004202667210 */ /* 0x000fe20007f5e0ff */
[----:B------:R-:W4:Y:S01]  /*14400*/  LDL.64 R76, [R1+0x240] ;  /* 0x00024000014c7983 */ /* 0x000f220000100a00 */
[----:B------:R-:W-:-:S03]  /*14410*/  IMAD.X R59, R17, 0x1, R63, P1 ;  /* 0x00000001113b7824 */ /* 0x000fc600008e063f */
[----:B------:R-:W-:Y:S01]  /*14420*/  IMAD.X R103, R17, 0x1, R67, P2 ;  /* 0x0000000111677824 */ /* 0x000fe200010e0643 */
[----:B------:R-:W4:Y:S04]  /*14430*/  LDG.E.U8 R56, desc[UR10][R56.64] ;  /* 0x0000000a38387981 */ /* 0x000f28000c1e1100 */
[----:B------:R-:W4:Y:S04]  /*14440*/  LDL.64 R66, [R1+0x230] ;  /* 0x0002300001427983 */ /* 0x000f280000100a00 */
[----:B------:R-:W4:Y:S04]  /*14450*/  LDG.E.U8 R55, desc[UR10][R60.64] ;  /* 0x0000000a3c377981 */ /* 0x000f28000c1e1100 */
[----:B------:R0:W4:Y:S01]  /*14460*/  LDG.E.U8 R57, desc[UR10][R58.64] ;  /* 0x0000000a3a397981 */ /* 0x000122000c1e1100 */
[----:B------:R-:W-:-:S03]  /*14470*/  IADD3 R62, P1, PT, R2, R64, RZ ;  /* 0x00000040023e7210 */ /* 0x000fc60007f3e0ff */
[----:B------:R-:W4:Y:S02]  /*14480*/  LDG.E.U8 R102, desc[UR10][R102.64] ;  /* 0x0000000a66667981 */ /* 0x000f24000c1e1100 */
[C---:B------:R-:W-:Y:S02]  /*14490*/  IMAD.X R63, R17.reuse, 0x1, R65, P1 ;  /* 0x00000001113f7824 */ /* 0x040fe400008e0641 */
[----:B------:R-:W4:Y:S01]  /*144a0*/  LDL.64 R64, [R1+0x220] ;  /* 0x0002200001407983 */ /* 0x000f220000100a00 */
[C---:B0-----:R-:W-:Y:S02]  /*144b0*/  IADD3 R58, P2, PT, R2.reuse, R88, RZ ;  /* 0x00000058023a7210 */ /* 0x041fe40007f5e0ff */
[----:B------:R-:W-:Y:S01]  /*144c0*/  IADD3 R60, P1, PT, R2, R84, RZ ;  /* 0x00000054023c7210 */ /* 0x000fe20007f3e0ff */
[----:B------:R0:W4:Y:S02]  /*144d0*/  LDG.E.U8 R95, desc[UR10][R62.64] ;  /* 0x0000000a3e5f7981 */ /* 0x000124000c1e1100 */
[----:B------:R-:W-:-:S02]  /*144e0*/  IMAD.X R59, R17, 0x1, R89, P2 ;  /* 0x00000001113b7824 */ /* 0x000fc400010e0659 */
[----:B------:R-:W-:Y:S02]  /*144f0*/  IMAD.X R61, R17, 0x1, R85, P1 ;  /* 0x00000001113d7824 */ /* 0x000fe400008e0655 */
[----:B------:R-:W4:Y:S04]  /*14500*/  LDL.64 R84, [R1+0x200] ;  /* 0x0002000001547983 */ /* 0x000f280000100a00 */
[----:B------:R1:W4:Y:S01]  /*14510*/  LDG.E.U8 R94, desc[UR10][R58.64] ;  /* 0x0000000a3a5e7981 */ /* 0x000322000c1e1100 */
[----:B0-----:R-:W-:-:S03]  /*14520*/  IADD3 R62, P2, PT, R2, R86, RZ ;  /* 0x00000056023e7210 */ /* 0x001fc60007f5e0ff */
[----:B------:R3:W4:Y:S01]  /*14530*/  LDG.E.U8 R93, desc[UR10][R60.64] ;  /* 0x0000000a3c5d7981 */ /* 0x000722000c1e1100 */
[----:B-1----:R-:W-:Y:S01]  /*14540*/  IADD3 R58, P1, PT, R2, R82, RZ ;  /* 0x00000052023a7210 */ /* 0x002fe20007f3e0ff */
[----:B------:R-:W-:-:S04]  /*14550*/  IMAD.X R63, R17, 0x1, R87, P2 ;  /* 0x00000001113f7824 */ /* 0x000fc800010e0657 */
[----:B------:R-:W-:Y:S01]  /*14560*/  IMAD.X R59, R17, 0x1, R83, P1 ;  /* 0x00000001113b7824 */ /* 0x000fe200008e0653 */
[----:B------:R2:W4:Y:S04]  /*14570*/  LDG.E.U8 R92, desc[UR10][R62.64] ;  /* 0x0000000a3e5c7981 */ /* 0x000528000c1e1100 */
[----:B------:R-:W4:Y:S04]  /*14580*/  LDL.64 R82, [R1+0x1e0] ;  /* 0x0001e00001527983 */ /* 0x000f280000100a00 */
[----:B------:R4:W4:Y:S01]  /*14590*/  LDG.E.U8 R91, desc[UR10][R58.64] ;  /* 0x0000000a3a5b7981 */ /* 0x000922000c1e1100 */
[----:B---3--:R-:W-:-:S05]  /*145a0*/  IADD3 R60, P2, PT, R2, R80, RZ ;  /* 0x00000050023c7210 */ /* 0x008fca0007f5e0ff */
[----:B------:R-:W-:Y:S02]  /*145b0*/  IMAD.X R61, R17, 0x1, R81, P2 ;  /* 0x00000001113d7824 */ /* 0x000fe400010e0651 */
[----:B------:R-:W3:Y:S04]  /*145c0*/  LDL.64 R80, [R1+0x1c0] ;  /* 0x0001c00001507983 */ /* 0x000ee80000100a00 */
[----:B------:R0:W3:Y:S01]  /*145d0*/  LDG.E.U8 R90, desc[UR10][R60.64] ;  /* 0x0000000a3c5a7981 */ /* 0x0000e2000c1e1100 */
[----:B--2---:R-:W-:-:S05]  /*145e0*/  IADD3 R62, P1, PT, R2, R78, RZ ;  /* 0x0000004e023e7210 */ /* 0x004fca0007f3e0ff */
[----:B------:R-:W-:Y:S02]  /*145f0*/  IMAD.X R63, R17, 0x1, R79, P1 ;  /* 0x00000001113f7824 */ /* 0x000fe400008e064f */
[----:B------:R-:W2:Y:S04]  /*14600*/  LDL.64 R78, [R1+0x1a0] ;  /* 0x0001a000014e7983 */ /* 0x000ea80000100a00 */
[----:B------:R1:W2:Y:S01]  /*14610*/  LDG.E.U8 R89, desc[UR10][R62.64] ;  /* 0x0000000a3e597981 */ /* 0x0002a2000c1e1100 */
[----:B----4-:R-:W-:-:S05]  /*14620*/  IADD3 R58, P2, PT, R2, R76, RZ ;  /* 0x0000004c023a7210 */ /* 0x010fca0007f5e0ff */
[----:B------:R-:W-:Y:S02]  /*14630*/  IMAD.X R59, R17, 0x1, R77, P2 ;  /* 0x00000001113b7824 */ /* 0x000fe400010e064d */
[----:B------:R-:W4:Y:S01]  /*14640*/  LDL.64 R76, [R1+0x118] ;  /* 0x00011800014c7983 */ /* 0x000f220000100a00 */
[----:B0-----:R-:W-:-:S03]  /*14650*/  IADD3 R60, P1, PT, R2, R66, RZ ;  /* 0x00000042023c7210 */ /* 0x001fc60007f3e0ff */
[----:B------:R0:W4:Y:S02]  /*14660*/  LDG.E.U8 R88, desc[UR10][R58.64] ;  /* 0x0000000a3a587981 */ /* 0x000124000c1e1100 */
[----:B------:R-:W-:Y:S02]  /*14670*/  IMAD.X R61, R17, 0x1, R67, P1 ;  /* 0x00000001113d7824 */ /* 0x000fe400008e0643 */
[----:B------:R-:W4:Y:S04]  /*14680*/  LDL.64 R66, [R1+0x108] ;  /* 0x0001080001427983 */ /* 0x000f280000100a00 */
[----:B------:R0:W4:Y:S01]  /*14690*/  LDG.E.U8 R87, desc[UR10][R60.64] ;  /* 0x0000000a3c577981 */ /* 0x000122000c1e1100 */
[----:B-1----:R-:W-:-:S05]  /*146a0*/  IADD3 R62, P2, PT, R2, R64, RZ ;  /* 0x00000040023e7210 */ /* 0x002fca0007f5e0ff */
[C---:B------:R-:W-:Y:S02]  /*146b0*/  IMAD.X R63, R17.reuse, 0x1, R65, P2 ;  /* 0x00000001113f7824 */ /* 0x040fe400010e0641 */
[----:B------:R-:W4:Y:S01]  /*146c0*/  LDL.64 R64, [R1+0x100] ;  /* 0x0001000001407983 */ /* 0x000f220000100a00 */
[C---:B0-----:R-:W-:Y:S02]  /*146d0*/  IADD3 R58, P1, PT, R2.reuse, R104, RZ ;  /* 0x00000068023a7210 */ /* 0x041fe40007f3e0ff */
[C---:B------:R-:W-:Y:S01]  /*146e0*/  IADD3 R60, P2, PT, R2.reuse, R84, RZ ;  /* 0x00000054023c7210 */ /* 0x040fe20007f5e0ff */
[----:B------:R0:W4:Y:S02]  /*146f0*/  LDG.E.U8 R86, desc[UR10][R62.64] ;  /* 0x0000000a3e567981 */ /* 0x000124000c1e1100 */
[C---:B------:R-:W-:Y:S02]  /*14700*/  IMAD.X R59, R17.reuse, 0x1, R105, P1 ;  /* 0x00000001113b7824 */ /* 0x040fe400008e0669 */
[----:B------:R-:W-:Y:S01]  /*14710*/  IMAD.X R61, R17, 0x1, R85, P2 ;  /* 0x00000001113d7824 */ /* 0x000fe200010e0655 */
[----:B------:R-:W4:Y:S04]  /*14720*/  LDL.64 R104, [R1+0x198] ;  /* 0x0001980001687983 */ /* 0x000f280000100a00 */
[----:B------:R1:W4:Y:S01]  /*14730*/  LDG.E.U8 R85, desc[UR10][R58.64] ;  /* 0x0000000a3a557981 */ /* 0x000322000c1e1100 */
[----:B0-----:R-:W-:-:S03]  /*14740*/  IADD3 R62, P1, PT, R2, R100, RZ ;  /* 0x00000064023e7210 */ /* 0x001fc60007f3e0ff */
[----:B------:R0:W4:Y:S02]  /*14750*/  LDG.E.U8 R84, desc[UR10][R60.64] ;  /* 0x0000000a3c547981 */ /* 0x000124000c1e1100 */
[----:B------:R-:W-:Y:S01]  /*14760*/  IMAD.X R63, R17, 0x1, R101, P1 ;  /* 0x00000001113f7824 */ /* 0x000fe200008e0665 */
[C---:B-1----:R-:W-:Y:S02]  /*14770*/  IADD3 R58, P2, PT, R2.reuse, R82, RZ ;  /* 0x00000052023a7210 */ /* 0x042fe40007f5e0ff */
[----:B0-----:R-:W-:-:S03]  /*14780*/  IADD3 R60, P1, PT, R2, R98, RZ ;  /* 0x00000062023c7210 */ /* 0x001fc60007f3e0ff */
[C---:B------:R-:W-:Y:S02]  /*14790*/  IMAD.X R59, R17.reuse, 0x1, R83, P2 ;  /* 0x00000001113b7824 */ /* 0x040fe400010e0653 */
[----:B------:R-:W4:Y:S01]  /*147a0*/  LDG.E.U8 R83, desc[UR10][R62.64] ;  /* 0x0000000a3e537981 */ /* 0x000f22000c1e1100 */
[----:B------:R-:W-:-:S03]  /*147b0*/  IMAD.X R61, R17, 0x1, R99, P1 ;  /* 0x00000001113d7824 */ /* 0x000fc600008e0663 */
[----:B------:R0:W4:Y:S02]  /*147c0*/  LDG.E.U8 R82, desc[UR10][R58.64] ;  /* 0x0000000a3a527981 */ /* 0x000124000c1e1100 */
[----:B0-----:R-:W-:-:S05]  /*147d0*/  IADD3 R58, P1, PT, R2, R96, RZ ;  /* 0x00000060023a7210 */ /* 0x001fca0007f3e0ff */
[----:B------:R-:W-:Y:S01]  /*147e0*/  IMAD.X R59, R17, 0x1, R97, P1 ;  /* 0x00000001113b7824 */ /* 0x000fe200008e0661 */
        /* <DEDUP_REMOVED lines=9> */
[----:B------:R-:W-:Y:S01]  /*14880*/  STL [R1+0x90c], R233 ;  /* 0x00090ce901007387 */ /* 0x000fe20000100800 */
[----:B------:R-:W-:-:S03]  /*14890*/  IMAD.IADD R100, R2, 0x1, R212 ;  /* 0x0000000102647824 */ /* 0x000fc600078e02d4 */
        /* <DEDUP_REMOVED lines=29> */
[C---:B---3--:R-:W-:Y:S01]  /*14a70*/  IADD3 R62, P2, PT, R2.reuse, R80, RZ ;  /* 0x00000050023e7210 */ /* 0x048fe20007f5e0ff */
[----:B------:R-:W-:-:S02]  /*14a80*/  IMAD.IADD R96, R2, 0x1, R224 ;  /* 0x0000000102607824 */ /* 0x000fc400078e02e0 */
[----:B------:R-:W3:Y:S02]  /*14a90*/  LDL.64 R166, [R1+0x2e8] ;  /* 0x0002e80001a67983 */ /* 0x000ee40000100a00 */
[----:B------:R-:W-:Y:S02]  /*14aa0*/  IMAD.X R63, R17, 0x1, R81, P2 ;  /* 0x00000001113f7824 */ /* 0x000fe400010e0651 */
[----:B------:R-:W3:Y:S04]  /*14ab0*/  LDL.64 R164, [R1+0x2c8] ;  /* 0x0002c80001a47983 */ /* 0x000ee80000100a00 */
[----:B------:R2:W3:Y:S04]  /*14ac0*/  LDG.E.U8 R81, desc[UR10][R60.64] ;  /* 0x0000000a3c517981 */ /* 0x0004e8000c1e1100 */
[----:B------:R-:W3:Y:S01]  /*14ad0*/  LDG.E.U8 R80, desc[UR10][R62.64] ;  /* 0x0000000a3e507981 */ /* 0x000ee2000c1e1100 */
[----:B------:R-:W-:-:S03]  /*14ae0*/  IMAD.IADD R98, R2, 0x1, R208 ;  /* 0x0000000102627824 */ /* 0x000fc600078e02d0 */
[----:B------:R-:W3:Y:S04]  /*14af0*/  LDL.64 R152, [R1+0x2b8] ;  /* 0x0002b80001987983 */ /* 0x000ee80000100a00 */
[----:B------:R-:W3:Y:S01]  /*14b00*/  LDL.64 R160, [R1+0x298] ;  /* 0x0002980001a07983 */ /* 0x000ee20000100a00 */
[----:B--2---:R-:W-:-:S03]  /*14b10*/  IADD3 R60, P2, PT, R2, R78, RZ ;  /* 0x0000004e023c7210 */ /* 0x004fc60007f5e0ff */
[----:B------:R-:W2:Y:S02]  /*14b20*/  LDL.64 R162, [R1+0x2a8] ;  /* 0x0002a80001a27983 */ /* 0x000ea40000100a00 */
[----:B------:R-:W-:Y:S02]  /*14b30*/  IMAD.X R61, R17, 0x1, R79, P2 ;  /* 0x00000001113d7824 */ /* 0x000fe400010e064f */
[----:B------:R-:W2:Y:S04]  /*14b40*/  LDL.64 R158, [R1+0x288] ;  /* 0x00028800019e7983 */ /* 0x000ea80000100a00 */
[----:B------:R0:W2:Y:S04]  /*14b50*/  LDG.E.U8 R79, desc[UR10][R58.64] ;  /* 0x0000000a3a4f7981 */ /* 0x0000a8000c1e1100 */
[----:B------:R1:W2:Y:S01]  /*14b60*/  LDG.E.U8 R78, desc[UR10][R60.64] ;  /* 0x0000000a3c4e7981 */ /* 0x0002a2000c1e1100 */
[----:B----4-:R-:W-:-:S03]  /*14b70*/  IADD3 RZ, P1, PT, R2, R76, RZ ;  /* 0x0000004c02ff7210 */ /* 0x010fc60007f3e0ff */
[----:B------:R-:W4:Y:S01]  /*14b80*/  LDL.64 R176, [R1+0x258] ;  /* 0x0002580001b07983 */ /* 0x000f220000100a00 */
[C---:B0-----:R-:W-:Y:S02]  /*14b90*/  IMAD.IADD R58, R2.reuse, 0x1, R76 ;  /* 0x00000001023a7824 */ /* 0x041fe400078e024c */
[C---:B------:R-:W-:Y:S01]  /*14ba0*/  IMAD.X R59, R17.reuse, 0x1, R77, P1 ;  /* 0x00000001113b7824 */ /* 0x040fe200008e064d */
[----:B------:R-:W2:Y:S01]  /*14bb0*/  LDL.64 R174, [R1+0x248] ;  /* 0x0002480001ae7983 */ /* 0x000ea20000100a00 */
[C---:B------:R-:W-:Y:S01]  /*14bc0*/  IADD3 RZ, P2, PT, R2.reuse, R66, RZ ;  /* 0x0000004202ff7210 */ /* 0x040fe20007f5e0ff */
[C---:B-1----:R-:W-:Y:S02]  /*14bd0*/  IMAD.IADD R60, R2.reuse, 0x1, R66 ;  /* 0x00000001023c7824 */ /* 0x042fe400078e0242 */
[----:B------:R0:W2:Y:S02]  /*14be0*/  LDG.E.U8 R77, desc[UR10][R58.64] ;  /* 0x0000000a3a4d7981 */ /* 0x0000a4000c1e1100 */
[----:B------:R-:W-:Y:S01]  /*14bf0*/  IMAD.X R61, R17, 0x1, R67, P2 ;  /* 0x00000001113d7824 */ /* 0x000fe200010e0643 */
[C---:B------:R-:W-:Y:S01]  /*14c00*/  IADD3 RZ, P2, PT, R2.reuse, R248, RZ ;  /* 0x000000f802ff7210 */ /* 0x040fe20007f5e0ff */
[----:B------:R-:W2:Y:S04]  /*14c10*/  LDL.64 R172, [R1+0x238] ;  /* 0x0002380001ac7983 */ /* 0x000ea80000100a00 */
[----:B------:R1:W2:Y:S04]  /*14c20*/  LDG.E.U8 R76, desc[UR10][R60.64] ;  /* 0x0000000a3c4c7981 */ /* 0x0002a8000c1e1100 */
[----:B------:R-:W2:Y:S01]  /*14c30*/  LDL.64 R170, [R1+0x228] ;  /* 0x0002280001aa7983 */ /* 0x000ea20000100a00 */
[C---:B------:R-:W-:Y:S01]  /*14c40*/  IADD3 RZ, P1, PT, R2.reuse, R64, RZ ;  /* 0x0000004002ff7210 */ /* 0x040fe20007f3e0ff */
[----:B0-----:R-:W-:-:S02]  /*14c50*/  IMAD.IADD R58, R2, 0x1, R64 ;  /* 0x00000001023a7824 */ /* 0x001fc400078e0240 */
[----:B------:R-:W2:Y:S02]  /*14c60*/  LDL.64 R168, [R1+0x218] ;  /* 0x0002180001a87983 */ /* 0x000ea40000100a00 */
[C---:B------:R-:W-:Y:S01]  /*14c70*/  IMAD.X R59, R17.reuse, 0x1, R65, P1 ;  /* 0x00000001113b7824 */ /* 0x040fe200008e0641 */
[C---:B------:R-:W-:Y:S01]  /*14c80*/  IADD3 RZ, P1, PT, R2.reuse, R244, RZ ;  /* 0x000000f402ff7210 */ /* 0x040fe20007f3e0ff */
[C---:B-1----:R-:W-:Y:S02]  /*14c90*/  IMAD.IADD R60, R2.reuse, 0x1, R248 ;  /* 0x00000001023c7824 */ /* 0x042fe400078e02f8 */
[----:B------:R-:W-:Y:S01]  /*14ca0*/  IMAD.X R61, R17, 0x1, R249, P2 ;  /* 0x00000001113d7824 */ /* 0x000fe200010e06f9 */
[----:B------:R0:W2:Y:S01]  /*14cb0*/  LDG.E.U8 R67, desc[UR10][R58.64] ;  /* 0x0000000a3a437981 */ /* 0x0000a2000c1e1100 */
[----:B------:R-:W-:-:S03]  /*14cc0*/  IADD3 RZ, P2, PT, R2, R240, RZ ;  /* 0x000000f002ff7210 */ /* 0x000fc60007f5e0ff */
[----:B------:R1:W2:Y:S01]  /*14cd0*/  LDG.E.U8 R66, desc[UR10][R60.64] ;  /* 0x0000000a3c427981 */ /* 0x0002a2000c1e1100 */
[C---:B0-----:R-:W-:Y:S02]  /*14ce0*/  IMAD.IADD R58, R2.reuse, 0x1, R244 ;  /* 0x00000001023a7824 */ /* 0x041fe400078e02f4 */
        /* <DEDUP_REMOVED lines=12> */
[----:B------:R0:W2:Y:S04]  /*14db0*/  LDG.E.U8 R63, desc[UR10][R58.64] ;  /* 0x0000000a3a3f7981 */ /* 0x0000a8000c1e1100 */
[----:B------:R-:W2:Y:S01]  /*14dc0*/  LDG.E.U8 R62, desc[UR10][R60.64] ;  /* 0x0000000a3c3e7981 */ /* 0x000ea2000c1e1100 */
[----:B0-----:R-:W-:-:S02]  /*14dd0*/  IMAD.IADD R58, R2, 0x1, R228 ;  /* 0x00000001023a7824 */ /* 0x001fc400078e02e4 */
[----:B------:R-:W-:Y:S01]  /*14de0*/  IMAD.X R59, R17, 0x1, R229, P1 ;  /* 0x00000001113b7824 */ /* 0x000fe200008e06e5 */
[----:B------:R-:W-:-:S04]  /*14df0*/  IADD3 RZ, P1, PT, R2, R220, RZ ;  /* 0x000000dc02ff7210 */ /* 0x000fc80007f3e0ff */
[----:B------:R0:W2:Y:S02]  /*14e00*/  LDG.E.U8 R61, desc[UR10][R58.64] ;  /* 0x0000000a3a3d7981 */ /* 0x0000a4000c1e1100 */
[----:B0-----:R-:W-:Y:S01]  /*14e10*/  IMAD.X R59, R17, 0x1, R221, P1 ;  /* 0x00000001113b7824 */ /* 0x001fe200008e06dd */
[----:B------:R-:W-:-:S05]  /*14e20*/  IADD3 RZ, P1, PT, R2, R212, RZ ;  /* 0x000000d402ff7210 */ /* 0x000fca0007f3e0ff */
[----:B------:R-:W-:-:S05]  /*14e30*/  IMAD.X R101, R17, 0x1, R213, P1 ;  /* 0x0000000111657824 */ /* 0x000fca00008e06d5 */
[----:B------:R0:W2:Y:S02]  /*14e40*/  LDG.E.U8 R103, desc[UR10][R100.64] ;  /* 0x0000000a64677981 */ /* 0x0000a4000c1e1100 */
[----:B0-----:R-:W-:-:S05]  /*14e50*/  IADD3 R100, P1, PT, R2, R122, RZ ;  /* 0x0000007a02647210 */ /* 0x001fca0007f3e0ff */
[----:B------:R-:W-:Y:S02]  /*14e60*/  IMAD.X R101, R17, 0x1, R123, P1 ;  /* 0x0000000111657824 */ /* 0x000fe400008e067b */
[----:B------:R-:W2:Y:S01]  /*14e70*/  LDL.64 R122, [R1+0x418] ;  /* 0x00041800017a7983 */ /* 0x000ea20000100a00 */
[----:B------:R-:W-:-:S05]  /*14e80*/  IADD3 RZ, P2, PT, R2, R224, RZ ;  /* 0x000000e002ff7210 */ /* 0x000fca0007f5e0ff */
[----:B------:R-:W-:Y:S01]  /*14e90*/  IMAD.X R97, R17, 0x1, R225, P2 ;  /* 0x0000000111617824 */ /* 0x000fe200010e06e1 */
[C---:B------:R-:W-:Y:S01]  /*14ea0*/  IADD3 RZ, P2, PT, R2.reuse, R216, RZ ;  /* 0x000000d802ff7210 */ /* 0x040fe20007f5e0ff */
[----:B------:R-:W-:-:S03]  /*14eb0*/  IMAD.IADD R58, R2, 0x1, R220 ;  /* 0x00000001023a7824 */ /* 0x000fc600078e02dc */
[----:B------:R0:W3:Y:S04]  /*14ec0*/  LDG.E.U8 R60, desc[UR10][R96.64] ;  /* 0x0000000a603c7981 */ /* 0x0000e8000c1e1100 */
[----:B------:R-:W3:Y:S01]  /*14ed0*/  LDG.E.U8 R59, desc[UR10][R58.64] ;  /* 0x0000000a3a3b7981 */ /* 0x000ee2000c1e1100 */
[C---:B0-----:R-:W-:Y:S02]  /*14ee0*/  IMAD.IADD R96, R2.reuse, 0x1, R216 ;  /* 0x0000000102607824 */ /* 0x041fe400078e02d8 */
[----:B------:R-:W-:Y:S01]  /*14ef0*/  IMAD.X R97, R17, 0x1, R217, P2 ;  /* 0x0000000111617824 */ /* 0x000fe200010e06d9 */
[----:B------:R-:W-:-:S04]  /*14f00*/  IADD3 RZ, P2, PT, R2, R208, RZ ;  /* 0x000000d002ff7210 */ /* 0x000fc80007f5e0ff */
[----:B------:R0:W3:Y:S01]  /*14f10*/  LDG.E.U8 R58, desc[UR10][R96.64] ;  /* 0x0000000a603a7981 */ /* 0x0000e2000c1e1100 */
[----:B------:R-:W-:Y:S01]  /*14f20*/  IMAD.X R99, R17, 0x1, R209, P2 ;  /* 0x0000000111637824 */ /* 0x000fe200010e06d1 */
[----:B0-----:R-:W-:-:S04]  /*14f30*/  IADD3 R96, P3, PT, R2, R104, RZ ;  /* 0x0000006802607210 */ /* 0x001fc80007f7e0ff */
[----:B------:R0:W3:Y:S01]  /*14f40*/  LDG.E.U8 R104, desc[UR10][R98.64] ;  /* 0x0000000a62687981 */ /* 0x0000e2000c1e1100 */
[----:B------:R-:W-:-:S05]  /*14f50*/  IMAD.X R97, R17, 0x1, R105, P3 ;  /* 0x0000000111617824 */ /* 0x000fca00018e0669 */
[----:B------:R1:W3:Y:S01]  /*14f60*/  LDG.E.U8 R105, desc[UR10][R96.64] ;  /* 0x0000000a60697981 */ /* 0x0002e2000c1e1100 */
[----:B0-----:R-:W-:-:S03]  /*14f70*/  IADD3 R98, P2, PT, R2, R106, RZ ;  /* 0x0000006a02627210 */ /* 0x001fc60007f5e0ff */
[----:B------:R0:W3:Y:S02]  /*14f80*/  LDG.E.U8 R106, desc[UR10][R100.64] ;  /* 0x0000000a646a7981 */ /* 0x0000e4000c1e1100 */
[----:B------:R-:W-:Y:S01]  /*14f90*/  IMAD.X R99, R17, 0x1, R107, P2 ;  /* 0x0000000111637824 */ /* 0x000fe200010e066b */
[C---:B-1----:R-:W-:Y:S02]  /*14fa0*/  IADD3 R96, P1, PT, R2.reuse, R108, RZ ;  /* 0x0000006c02607210 */ /* 0x042fe40007f3e0ff */
[----:B0-----:R-:W-:-:S03]  /*14fb0*/  IADD3 R100, P2, PT, R2, R110, RZ ;  /* 0x0000006e02647210 */ /* 0x001fc60007f5e0ff */
[C---:B------:R-:W-:Y:S02]  /*14fc0*/  IMAD.X R97, R17.reuse, 0x1, R109, P1 ;  /* 0x0000000111617824 */ /* 0x040fe400008e066d */
[----:B------:R0:W3:Y:S01]  /*14fd0*/  LDG.E.U8 R109, desc[UR10][R98.64] ;  /* 0x0000000a626d7981 */ /* 0x0000e2000c1e1100 */
[----:B------:R-:W-:-:S03]  /*14fe0*/  IMAD.X R101, R17, 0x1, R111, P2 ;  /* 0x0000000111657824 */ /* 0x000fc600010e066f */
[----:B------:R1:W3:Y:S01]  /*14ff0*/  LDG.E.U8 R110, desc[UR10][R96.64] ;  /* 0x0000000a606e7981 */ /* 0x0002e2000c1e1100 */
[C---:B0-----:R-:W-:Y:S02]  /*15000*/  IADD3 R98, P1, PT, R2.reuse, R112, RZ ;  /* 0x0000007002627210 */ /* 0x041fe40007f3e0ff */
[----:B-1----:R-:W-:-:S03]  /*15010*/  IADD3 R96, P2, PT, R2, R114, RZ ;  /* 0x0000007202607210 */ /* 0x002fc60007f5e0ff */
        /* <DEDUP_REMOVED lines=9> */
[----:B------:R-:W3:Y:S01]  /*150b0*/  LDG.E.U8 R119, desc[UR10][R100.64] ;  /* 0x0000000a64777981 */ /* 0x000ee2000c1e1100 */
[----:B0-----:R-:W-:-:S05]  /*150c0*/  IADD3 R96, P1, PT, R2, R120, RZ ;  /* 0x0000007802607210 */ /* 0x001fca0007f3e0ff */
[----:B------:R-:W-:Y:S02]  /*150d0*/  IMAD.X R97, R17, 0x1, R121, P1 ;  /* 0x0000000111617824 */ /* 0x000fe400008e0679 */
[----:B------:R0:W3:Y:S02]  /*150e0*/  LDG.E.U8 R121, desc[UR10][R98.64] ;  /* 0x0000000a62797981 */ /* 0x0000e4000c1e1100 */
[----:B0-----:R-:W-:-:S05]  /*150f0*/  IADD3 R98, P1, PT, R2, R124, RZ ;  /* 0x0000007c02627210 */ /* 0x001fca0007f3e0ff */
[----:B------:R-:W-:Y:S01]  /*15100*/  IMAD.X R99, R17, 0x1, R125, P1 ;  /* 0x0000000111637824 */ /* 0x000fe200008e067d */
[----:B--2---:R-:W-:-:S05]  /*15110*/  IADD3 R100, P2, PT, R2, R122, RZ ;  /* 0x0000007a02647210 */ /* 0x004fca0007f5e0ff */
[----:B------:R-:W-:Y:S02]  /*15120*/  IMAD.X R101, R17, 0x1, R123, P2 ;  /* 0x0000000111657824 */ /* 0x000fe400010e067b */
[----:B------:R0:W2:Y:S04]  /*15130*/  LDG.E.U8 R123, desc[UR10][R96.64] ;  /* 0x0000000a607b7981 */ /* 0x0000a8000c1e1100 */
[----:B------:R1:W2:Y:S01]  /*15140*/  LDG.E.U8 R125, desc[UR10][R100.64] ;  /* 0x0000000a647d7981 */ /* 0x0002a2000c1e1100 */
[C---:B0-----:R-:W-:Y:S02]  /*15150*/  IADD3 R96, P2, PT, R2.reuse, R126, RZ ;  /* 0x0000007e02607210 */ /* 0x041fe40007f5e0ff */
[----:B-1----:R-:W-:-:S03]  /*15160*/  IADD3 R100, P1, PT, R2, R128, RZ ;  /* 0x0000008002647210 */ /* 0x002fc60007f3e0ff */
[C---:B------:R-:W-:Y:S02]  /*15170*/  IMAD.X R97, R17.reuse, 0x1, R127, P2 ;  /* 0x0000000111617824 */ /* 0x040fe400010e067f */
[----:B------:R0:W2:Y:S01]  /*15180*/  LDG.E.U8 R127, desc[UR10][R98.64] ;  /* 0x0000000a627f7981 */ /* 0x0000a2000c1e1100 */
[----:B------:R-:W-:-:S03]  /*15190*/  IMAD.X R101, R17, 0x1, R129, P1 ;  /* 0x0000000111657824 */ /* 0x000fc600008e0681 */
[----:B------:R1:W2:Y:S01]  /*151a0*/  LDG.E.U8 R129, desc[UR10][R96.64] ;  /* 0x0000000a60817981 */ /* 0x0002a2000c1e1100 */
[C---:B0-----:R-:W-:Y:S02]  /*151b0*/  IADD3 R98, P2, PT, R2.reuse, R130, RZ ;  /* 0x0000008202627210 */ /* 0x041fe40007f5e0ff */
[----:B-1----:R-:W-:-:S03]  /*151c0*/  IADD3 R96, P1, PT, R2, R132, RZ ;  /* 0x0000008402607210 */ /* 0x002fc60007f3e0ff */
[C---:B------:R-:W-:Y:S02]  /*151d0*/  IMAD.X R99, R17.reuse, 0x1, R131, P2 ;  /* 0x0000000111637824 */ /* 0x040fe400010e0683 */
[----:B------:R0:W2:Y:S01]  /*151e0*/  LDG.E.U8 R131, desc[UR10][R100.64] ;  /* 0x0000000a64837981 */ /* 0x0000a2000c1e1100 */
[----:B------:R-:W-:-:S03]  /*151f0*/  IMAD.X R97, R17, 0x1, R133, P1 ;  /* 0x0000000111617824 */ /* 0x000fc600008e0685 */
[----:B------:R1:W2:Y:S01]  /*15200*/  LDG.E.U8 R133, desc[UR10][R98.64] ;  /* 0x0000000a62857981 */ /* 0x0002a2000c1e1100 */
[----:B0-----:R-:W-:-:S03]  /*15210*/  IADD3 R100, P2, PT, R2, R134, RZ ;  /* 0x0000008602647210 */ /* 0x001fc60007f5e0ff */
[----:B------:R0:W2:Y:S01]  /*15220*/  LDG.E.U8 R134, desc[UR10][R96.64] ;  /* 0x0000000a60867981 */ /* 0x0000a2000c1e1100 */
[----:B-1----:R-:W-:Y:S01]  /*15230*/  IADD3 R98, P1, PT, R2, R146, RZ ;  /* 0x0000009202627210 */ /* 0x002fe20007f3e0ff */
[----:B------:R-:W-:-:S04]  /*15240*/  IMAD.X R101, R17, 0x1, R135, P2 ;  /* 0x0000000111657824 */ /* 0x000fc800010e0687 */
[----:B------:R-:W-:Y:S01]  /*15250*/  IMAD.X R99, R17, 0x1, R147, P1 ;  /* 0x0000000111637824 */ /* 0x000fe200008e0693 */
[----:B------:R1:W2:Y:S01]  /*15260*/  LDG.E.U8 R135, desc[UR10][R100.64] ;  /* 0x0000000a64877981 */ /* 0x0002a2000c1e1100 */
[----:B0-----:R-:W-:-:S03]  /*15270*/  IADD3 R96, P2, PT, R2, R136, RZ ;  /* 0x0000008802607210 */ /* 0x001fc60007f5e0ff */
[----:B------:R-:W2:Y:S01]  /*15280*/  LDL.64 R146, [R1+0x318] ;  /* 0x0003180001927983 */ /* 0x000ea20000100a00 */
[C---:B-1----:R-:W-:Y:S01]  /*15290*/  IADD3 R100, P1, PT, R2.reuse, R148, RZ ;  /* 0x0000009402647210 */ /* 0x042fe20007f3e0ff */
[C---:B------:R-:W-:Y:S02]  /*152a0*/  IMAD.X R97, R17.reuse, 0x1, R137, P2 ;  /* 0x0000000111617824 */ /* 0x040fe400010e0689 */
[----:B------:R-:W3:Y:S02]  /*152b0*/  LDG.E.U8 R136, desc[UR10][R98.64] ;  /* 0x0000000a62887981 */ /* 0x000ee4000c1e1100 */
[----:B------:R-:W-:Y:S02]  /*152c0*/  IMAD.X R101, R17, 0x1, R149, P1 ;  /* 0x0000000111657824 */ /* 0x000fe400008e0695 */
[----:B------:R0:W3:Y:S04]  /*152d0*/  LDG.E.U8 R137, desc[UR10][R96.64] ;  /* 0x0000000a60897981 */ /* 0x0000e8000c1e1100 */
[----:B------:R-:W3:Y:S01]  /*152e0*/  LDL.64 R148, [R1+0x2f8] ;  /* 0x0002f80001947983 */ /* 0x000ee20000100a00 */
[----:B0-----:R-:W-:-:S05]  /*152f0*/  IADD3 R96, P1, PT, R2, R150, RZ ;  /* 0x0000009602607210 */ /* 0x001fca0007f3e0ff */
[----:B------:R-:W-:Y:S02]  /*15300*/  IMAD.X R97, R17, 0x1, R151, P1 ;  /* 0x0000000111617824 */ /* 0x000fe400008e0697 */
[----:B------:R-:W4:Y:S01]  /*15310*/  LDL.64 R150, [R1+0x2d8] ;  /* 0x0002d80001967983 */ /* 0x000f220000100a00 */
[----:B------:R-:W-:-:S03]  /*15320*/  IADD3 R98, P2, PT, R2, R138, RZ ;  /* 0x0000008a02627210 */ /* 0x000fc60007f5e0ff */
[----:B------:R0:W4:Y:S02]  /*15330*/  LDG.E.U8 R138, desc[UR10][R100.64] ;  /* 0x0000000a648a7981 */ /* 0x000124000c1e1100 */
[----:B------:R-:W-:-:S05]  /*15340*/  IMAD.X R99, R17, 0x1, R139, P2 ;  /* 0x0000000111637824 */ /* 0x000fca00010e068b */
[----:B------:R1:W4:Y:S01]  /*15350*/  LDG.E.U8 R139, desc[UR10][R98.64] ;  /* 0x0000000a628b7981 */ /* 0x000322000c1e1100 */
[----:B0-----:R-:W-:-:S05]  /*15360*/  IADD3 R100, P2, PT, R2, R140, RZ ;  /* 0x0000008c02647210 */ /* 0x001fca0007f5e0ff */
[C---:B------:R-:W-:Y:S01]  /*15370*/  IMAD.X R101, R17.reuse, 0x1, R141, P2 ;  /* 0x0000000111657824 */ /* 0x040fe200010e068d */
[C---:B-1----:R-:W-:Y:S01]  /*15380*/  IADD3 R98, P1, PT, R2.reuse, R142, RZ ;  /* 0x0000008e02627210 */ /* 0x042fe20007f3e0ff */
[----:B------:R0:W4:Y:S04]  /*15390*/  LDG.E.U8 R141, desc[UR10][R96.64] ;  /* 0x0000000a608d7981 */ /* 0x000128000c1e1100 */
[----:B------:R-:W-:Y:S02]  /*153a0*/  IMAD.X R99, R17, 0x1, R143, P1 ;  /* 0x0000000111637824 */ /* 0x000fe400008e068f */
[----:B------:R1:W4:Y:S01]  /*153b0*/  LDG.E.U8 R143, desc[UR10][R100.64] ;  /* 0x0000000a648f7981 */ /* 0x000322000c1e1100 */
[----:B0-----:R-:W-:-:S03]  /*153c0*/  IADD3 R96, P2, PT, R2, R144, RZ ;  /* 0x0000009002607210 */ /* 0x001fc60007f5e0ff */
[----:B------:R-:W4:Y:S02]  /*153d0*/  LDG.E.U8 R144, desc[UR10][R98.64] ;  /* 0x0000000a62907981 */ /* 0x000f24000c1e1100 */
[----:B------:R-:W-:Y:S01]  /*153e0*/  IMAD.X R97, R17, 0x1, R145, P2 ;  /* 0x0000000111617824 */ /* 0x000fe200010e0691 */
[----:B-1----:R-:W-:-:S04]  /*153f0*/  IADD3 R100, P1, PT, R2, R156, RZ ;  /* 0x0000009c02647210 */ /* 0x002fc80007f3e0ff */
[----:B------:R0:W4:Y:S01]  /*15400*/  LDG.E.U8 R145, desc[UR10][R96.64] ;  /* 0x0000000a60917981 */ /* 0x000122000c1e1100 */
[----:B------:R-:W-:-:S03]  /*15410*/  IMAD.X R101, R17, 0x1, R157, P1 ;  /* 0x0000000111657824 */ /* 0x000fc600008e069d */
[----:B------:R-:W4:Y:S01]  /*15420*/  LDL.64 R156, [R1+0x278] ;  /* 0x00027800019c7983 */ /* 0x000f220000100a00 */
[----:B0-----:R-:W-:-:S05]  /*15430*/  IADD3 R96, P1, PT, R2, R154, RZ ;  /* 0x0000009a02607210 */ /* 0x001fca0007f3e0ff */
[----:B------:R-:W-:Y:S02]  /*15440*/  IMAD.X R97, R17, 0x1, R155, P1 ;  /* 0x0000000111617824 */ /* 0x000fe400008e069b */
[----:B------:R-:W4:Y:S01]  /*15450*/  LDL.64 R154, [R1+0x268] ;  /* 0x00026800019a7983 */ /* 0x000f220000100a00 */
[----:B--2---:R-:W-:-:S03]  /*15460*/  IADD3 R98, P2, PT, R2, R146, RZ ;  /* 0x0000009202627210 */ /* 0x004fc60007f5e0ff */
[----:B------:R3:W2:Y:S02]  /*15470*/  LDG.E.U8 R146, desc[UR10][R100.64] ;  /* 0x0000000a64927981 */ /* 0x0006a4000c1e1100 */
[----:B------:R-:W-:-:S05]  /*15480*/  IMAD.X R99, R17, 0x1, R147, P2 ;  /* 0x0000000111637824 */ /* 0x000fca00010e0693 */
[----:B------:R0:W2:Y:S01]  /*15490*/  LDG.E.U8 R147, desc[UR10][R98.64] ;  /* 0x0000000a62937981 */ /* 0x0000a2000c1e1100 */
[----:B---3--:R-:W-:-:S03]  /*154a0*/  IADD3 R100, P2, PT, R2, R148, RZ ;  /* 0x0000009402647210 */ /* 0x008fc60007f5e0ff */
[----:B------:R4:W3:Y:S01]  /*154b0*/  LDG.E.U8 R148, desc[UR10][R96.64] ;  /* 0x0000000a60947981 */ /* 0x0008e2000c1e1100 */
[----:B0-----:R-:W-:Y:S01]  /*154c0*/  IADD3 R98, P1, PT, R2, R166, RZ ;  /* 0x000000a602627210 */ /* 0x001fe20007f3e0ff */
[----:B------:R-:W-:-:S04]  /*154d0*/  IMAD.X R101, R17, 0x1, R149, P2 ;  /* 0x0000000111657824 */ /* 0x000fc800010e0695 */
[----:B------:R-:W-:Y:S01]  /*154e0*/  IMAD.X R99, R17, 0x1, R167, P1 ;  /* 0x0000000111637824 */ /* 0x000fe200008e06a7 */
[----:B------:R0:W2:Y:S01]  /*154f0*/  LDG.E.U8 R149, desc[UR10][R100.64] ;  /* 0x0000000a64957981 */ /* 0x0000a2000c1e1100 */
[----:B----4-:R-:W-:-:S03]  /*15500*/  IADD3 R96, P2, PT, R2, R150, RZ ;  /* 0x0000009602607210 */ /* 0x010fc60007f5e0ff */
[----:B------:R-:W4:Y:S01]  /*15510*/  LDL.64 R166, [R1+0x208] ;  /* 0x0002080001a67983 */ /* 0x000f220000100a00 */
[C---:B0-----:R-:W-:Y:S01]  /*15520*/  IADD3 R100, P1, PT, R2.reuse, R164, RZ ;  /* 0x000000a402647210 */ /* 0x041fe20007f3e0ff */
[C---:B------:R-:W-:Y:S02]  /*15530*/  IMAD.X R97, R17.reuse, 0x1, R151, P2 ;  /* 0x0000000111617824 */ /* 0x040fe400010e0697 */
[----:B------:R0:W2:Y:S02]  /*15540*/  LDG.E.U8 R150, desc[UR10][R98.64] ;  /* 0x0000000a62967981 */ /* 0x0000a4000c1e1100 */
[----:B------:R-:W-:Y:S02]  /*15550*/  IMAD.X R101, R17, 0x1, R165, P1 ;  /* 0x0000000111657824 */ /* 0x000fe400008e06a5 */
[----:B------:R1:W2:Y:S04]  /*15560*/  LDG.E.U8 R151, desc[UR10][R96.64] ;  /* 0x0000000a60977981 */ /* 0x0002a8000c1e1100 */
[----:B------:R-:W2:Y:S01]  /*15570*/  LDL.64 R164, [R1+0x1f8] ;  /* 0x0001f80001a47983 */ /* 0x000ea20000100a00 */
[----:B0-----:R-:W-:-:S03]  /*15580*/  IADD3 R98, P2, PT, R2, R152, RZ ;  /* 0x0000009802627210 */ /* 0x001fc60007f5e0ff */
[----:B------:R0:W3:Y:S02]  /*15590*/  LDG.E.U8 R152, desc[UR10][R100.64] ;  /* 0x0000000a64987981 */ /* 0x0000e4000c1e1100 */
[----:B------:R-:W-:Y:S01]  /*155a0*/  IMAD.X R99, R17, 0x1, R153, P2 ;  /* 0x0000000111637824 */ /* 0x000fe200010e0699 */
[----:B-1----:R-:W-:-:S04]  /*155b0*/  IADD3 R96, P1, PT, R2, R162, RZ ;  /* 0x000000a202607210 */ /* 0x002fc80007f3e0ff */
[----:B------:R1:W3:Y:S01]  /*155c0*/  LDG.E.U8 R153, desc[UR10][R98.64] ;  /* 0x0000000a62997981 */ /* 0x0002e2000c1e1100 */
[----:B0-----:R-:W-:-:S05]  /*155d0*/  IADD3 R100, P2, PT, R2, R160, RZ ;  /* 0x000000a002647210 */ /* 0x001fca0007f5e0ff */
[C---:B------:R-:W-:Y:S02]  /*155e0*/  IMAD.X R101, R17.reuse, 0x1, R161, P2 ;  /* 0x0000000111657824 */ /* 0x040fe400010e06a1 */
[----:B------:R-:W3:Y:S01]  /*155f0*/  LDL.64 R160, [R1+0x1d8] ;  /* 0x0001d80001a07983 */ /* 0x000ee20000100a00 */
[C---:B------:R-:W-:Y:S01]  /*15600*/  IMAD.X R97, R17.reuse, 0x1, R163, P1 ;  /* 0x0000000111617824 */ /* 0x040fe200008e06a3 */
[C---:B-1----:R-:W-:Y:S02]  /*15610*/  IADD3 R98, P1, PT, R2.reuse, R158, RZ ;  /* 0x0000009e02627210 */ /* 0x042fe40007f3e0ff */
[----:B------:R-:W3:Y:S03]  /*15620*/  LDL.64 R162, [R1+0x1e8] ;  /* 0x0001e80001a27983 */ /* 0x000ee60000100a00 */
[----:B------:R-:W-:Y:S01]  /*15630*/  IMAD.X R99, R17, 0x1, R159, P1 ;  /* 0x0000000111637824 */ /* 0x000fe200008e069f */
[----:B------:R0:W3:Y:S04]  /*15640*/  LDG.E.U8 R107, desc[UR10][R96.64] ;  /* 0x0000000a606b7981 */ /* 0x0000e8000c1e1100 */
[----:B------:R1:W3:Y:S04]  /*15650*/  LDG.E.U8 R108, desc[UR10][R100.64] ;  /* 0x0000000a646c7981 */ /* 0x0002e8000c1e1100 */
[----:B------:R-:W3:Y:S01]  /*15660*/  LDL.64 R158, [R1+0x1c8] ;  /* 0x0001c800019e7983 */ /* 0x000ee20000100a00 */
[----:B0-----:R-:W-:-:S03]  /*15670*/  IADD3 R96, P2, PT, R2, R156, RZ ;  /* 0x0000009c02607210 */ /* 0x001fc60007f5e0ff */
[----:B------:R0:W3:Y:S01]  /*15680*/  LDG.E.U8 R111, desc[UR10][R98.64] ;  /* 0x0000000a626f7981 */ /* 0x0000e2000c1e1100 */
[C---:B-1----:R-:W-:Y:S01]  /*15690*/  IADD3 R100, P1, PT, R2.reuse, R154, RZ ;  /* 0x0000009a02647210 */ /* 0x042fe20007f3e0ff */
[C---:B------:R-:W-:Y:S02]  /*156a0*/  IMAD.X R97, R17.reuse, 0x1, R157, P2 ;  /* 0x0000000111617824 */ /* 0x040fe400010e069d */
[----:B------:R-:W3:Y:S02]  /*156b0*/  LDL.64 R156, [R1+0x1b8] ;  /* 0x0001b800019c7983 */ /* 0x000ee40000100a00 */
[----:B------:R-:W-:Y:S02]  /*156c0*/  IMAD.X R101, R17, 0x1, R155, P1 ;  /* 0x0000000111657824 */ /* 0x000fe400008e069b */
[----:B------:R-:W3:Y:S01]  /*156d0*/  LDL.64 R154, [R1+0x1a8] ;  /* 0x0001a800019a7983 */ /* 0x000ee20000100a00 */
[----:B0-----:R-:W-:-:S03]  /*156e0*/  IADD3 R98, P2, PT, R2, R176, RZ ;  /* 0x000000b002627210 */ /* 0x001fc60007f5e0ff */
[----:B------:R0:W3:Y:S02]  /*156f0*/  LDG.E.U8 R112, desc[UR10][R96.64] ;  /* 0x0000000a60707981 */ /* 0x0000e4000c1e1100 */
[----:B------:R-:W-:Y:S02]  /*15700*/  IMAD.X R99, R17, 0x1, R177, P2 ;  /* 0x0000000111637824 */ /* 0x000fe400010e06b1 */
[----:B------:R1:W3:Y:S04]  /*15710*/  LDG.E.U8 R115, desc[UR10][R100.64] ;  /* 0x0000000a64737981 */ /* 0x0002e8000c1e1100 */
[----:B------:R1:W3:Y:S01]  /*15720*/  LDG.E.U8 R116, desc[UR10][R98.64] ;  /* 0x0000000a62747981 */ /* 0x0002e2000c1e1100 */
[C---:B0-----:R-:W-:Y:S02]  /*15730*/  IADD3 R96, P1, PT, R2.reuse, R174, RZ ;  /* 0x000000ae02607210 */ /* 0x041fe40007f3e0ff */
[----:B-1----:R-:W-:-:S03]  /*15740*/  IADD3 R100, P2, PT, R2, R172, RZ ;  /* 0x000000ac02647210 */ /* 0x002fc60007f5e0ff */
[C---:B------:R-:W-:Y:S01]  /*15750*/  IMAD.X R97, R17.reuse, 0x1, R175, P1 ;  /* 0x0000000111617824 */ /* 0x040fe200008e06af */
[----:B------:R-:W-:Y:S01]  /*15760*/  IADD3 R98, P1, PT, R2, R170, RZ ;  /* 0x000000aa02627210 */ /* 0x000fe20007f3e0ff */
[----:B------:R-:W-:-:S03]  /*15770*/  IMAD.X R101, R17, 0x1, R173, P2 ;  /* 0x0000000111657824 */ /* 0x000fc600010e06ad */
[----:B------:R0:W3:Y:S01]  /*15780*/  LDG.E.U8 R118, desc[UR10][R96.64] ;  /* 0x0000000a60767981 */ /* 0x0000e2000c1e1100 */
[----:B------:R-:W-:-:S03]  /*15790*/  IMAD.X R99, R17, 0x1, R171, P1 ;  /* 0x0000000111637824 */ /* 0x000fc600008e06ab */
[----:B------:R4:W3:Y:S04]  /*157a0*/  LDG.E.U8 R120, desc[UR10][R100.64] ;  /* 0x0000000a64787981 */ /* 0x0008e8000c1e1100 */
[----:B------:R2:W3:Y:S01]  /*157b0*/  LDG.E.U8 R122, desc[UR10][R98.64] ;  /* 0x0000000a627a7981 */ /* 0x0004e2000c1e1100 */
[----:B0-----:R-:W-:-:S05]  /*157c0*/  IADD3 R96, P2, PT, R2, R168, RZ ;  /* 0x000000a802607210 */ /* 0x001fca0007f5e0ff */
[----:B------:R-:W-:-:S05]  /*157d0*/  IMAD.X R97, R17, 0x1, R169, P2 ;  /* 0x0000000111617824 */ /* 0x000fca00010e06a9 */
[----:B------:R-:W3:Y:S01]  /*157e0*/  LDG.E.U8 R124, desc[UR10][R96.64] ;  /* 0x0000000a607c7981 */ /* 0x000ee2000c1e1100 */
[----:B----4-:R-:W-:-:S05]  /*157f0*/  IADD3 R100, P1, PT, R2, R166, RZ ;  /* 0x000000a602647210 */ /* 0x010fca0007f3e0ff */
[----:B------:R-:W-:-:S05]  /*15800*/  IMAD.X R101, R17, 0x1, R167, P1 ;  /* 0x0000000111657824 */ /* 0x000fca00008e06a7 */
[----:B------:R3:W4:Y:S01]  /*15810*/  LDG.E.U8 R126, desc[UR10][R100.64] ;  /* 0x0000000a647e7981 */ /* 0x000722000c1e1100 */
[----:B--2---:R-:W-:-:S05]  /*15820*/  IADD3 R98, P2, PT, R2, R164, RZ ;  /* 0x000000a402627210 */ /* 0x004fca0007f5e0ff */
[----:B------:R-:W-:-:S05]  /*15830*/  IMAD.X R99, R17, 0x1, R165, P2 ;  /* 0x0000000111637824 */ /* 0x000fca00010e06a5 */
[----:B------:R0:W2:Y:S01]  /*15840*/  LDG.E.U8 R128, desc[UR10][R98.64] ;  /* 0x0000000a62807981 */ /* 0x0000a2000c1e1100 */
[----:B---3--:R-:W-:-:S05]  /*15850*/  IADD3 R100, P2, PT, R2, R160, RZ ;  /* 0x000000a002647210 */ /* 0x008fca0007f5e0ff */
[----:B------:R-:W-:-:S05]  /*15860*/  IMAD.X R101, R17, 0x1, R161, P2 ;  /* 0x0000000111657824 */ /* 0x000fca00010e06a1 */
[----:B------:R1:W3:Y:S01]  /*15870*/  LDG.E.U8 R132, desc[UR10][R100.64] ;  /* 0x0000000a64847981 */ /* 0x0002e2000c1e1100 */
[----:B------:R-:W-:-:S05]  /*15880*/  IADD3 R96, P1, PT, R2, R162, RZ ;  /* 0x000000a202607210 */ /* 0x000fca0007f3e0ff */
[----:B------:R-:W-:Y:S01]  /*15890*/  IMAD.X R97, R17, 0x1, R163, P1 ;  /* 0x0000000111617824 */ /* 0x000fe200008e06a3 */
[----:B0-----:R-:W-:-:S04]  /*158a0*/  IADD3 R98, P1, PT, R2, R158, RZ ;  /* 0x0000009e02627210 */ /* 0x001fc80007f3e0ff */
[----:B------:R0:W2:Y:S01]  /*158b0*/  LDG.E.U8 R130, desc[UR10][R96.64] ;  /* 0x0000000a60827981 */ /* 0x0000a2000c1e1100 */
[----:B------:R-:W-:-:S05]  /*158c0*/  IMAD.X R99, R17, 0x1, R159, P1 ;  /* 0x0000000111637824 */ /* 0x000fca00008e069f */
[----:B------:R-:W2:Y:S01]  /*158d0*/  LDG.E.U8 R98, desc[UR10][R98.64] ;  /* 0x0000000a62627981 */ /* 0x000ea2000c1e1100 */
[C---:B-1----:R-:W-:Y:S02]  /*158e0*/  IADD3 R100, P1, PT, R2.reuse, R154, RZ ;  /* 0x0000009a02647210 */ /* 0x042fe40007f3e0ff */
[----:B0-----:R-:W-:-:S03]  /*158f0*/  IADD3 R96, P2, PT, R2, R156, RZ ;  /* 0x0000009c02607210 */ /* 0x001fc60007f5e0ff */
[C---:B------:R-:W-:Y:S02]  /*15900*/  IMAD.X R101, R17.reuse, 0x1, R155, P1 ;  /* 0x0000000111657824 */ /* 0x040fe400008e069b */
[----:B------:R-:W-:-:S03]  /*15910*/  IMAD.X R97, R17, 0x1, R157, P2 ;  /* 0x0000000111617824 */ /* 0x000fc600010e069d */
[----:B------:R0:W2:Y:S04]  /*15920*/  LDG.E.U8 R100, desc[UR10][R100.64] ;  /* 0x0000000a64647981 */ /* 0x0000a8000c1e1100 */
[----:B------:R1:W2:Y:S01]  /*15930*/  LDG.E.U8 R96, desc[UR10][R96.64] ;  /* 0x0000000a60607981 */ /* 0x0002a2000c1e1100 */
[----:B------:R-:W1:Y:S01]  /*15940*/  S2R R3, SR_TID.X ;  /* 0x0000000000037919 */ /* 0x000e620000002100 */
[----:B------:R-:W-:Y:S02]  /*15950*/  F2FP.SATFINITE.E4M3.F32.PACK_AB_MERGE_C R140, R9, R8, RZ ;  /* 0x00000008098c723e */ /* 0x000fe400048070ff */
[----:B------:R-:W-:Y:S01]  /*15960*/  F2FP.SATFINITE.E4M3.F32.PACK_AB_MERGE_C R142, R18, R14, RZ ;  /* 0x0000000e128e723e */ /* 0x000fe200048070ff */
[----:B------:R-:W-:Y:S01]  /*15970*/  STS.U8 [R252+UR6+0x13200], R15 ;  /* 0x0132000ffc007988 */ /* 0x000fe20008000006 */
[----:B0-----:R-:W-:-:S03]  /*15980*/  F2FP.SATFINITE.E4M3.F32.PACK_AB_MERGE_C R101, R7, R6, RZ ;  /* 0x000000060765723e */ /* 0x001fc600048070ff */
[----:B------:R-:W-:Y:S01]  /*15990*/  STS.U8 [R252+UR6+0x13300], R19 ;  /* 0x01330013fc007988 */ /* 0x000fe20008000006 */
[----:B-1----:R-:W-:-:S04]  /*159a0*/  SHF.R.S32.HI R17, RZ, 0x2, R3 ;  /* 0x00000002ff117819 */ /* 0x002fc80000011403 */
[----:B------:R-:W-:Y:S02]  /*159b0*/  SGXT R17, R17, 0x1 ;  /* 0x000000011111781a */ /* 0x000fe40000000200 */
[----:B------:R-:W-:Y:S02]  /*159c0*/  LOP3.LUT R99, R3, 0x60, RZ, 0xc0, !PT ;  /* 0x0000006003637812 */ /* 0x000fe400078ec0ff */
[----:B------:R-:W-:Y:S01]  /*159d0*/  LOP3.LUT R17, R17, 0x90, RZ, 0xc0, !PT ;  /* 0x0000009011117812 */ /* 0x000fe200078ec0ff */
[----:B------:R-:W-:-:S04]  /*159e0*/  IMAD.SHL.U32 R97, R3, 0x20, RZ ;  /* 0x0000002003617824 */ /* 0x000fc800078e00ff */
[----:B------:R-:W-:Y:S01]  /*159f0*/  IMAD R17, R99, 0x10, R17 ;  /* 0x0000001063117824 */ /* 0x000fe200078e0211 */
[----:B------:R-:W-:-:S04]  /*15a00*/  LOP3.LUT R97, R97, 0x160, RZ, 0xc0, !PT ;  /* 0x0000016061617812 */ /* 0x000fc800078ec0ff */
[----:B------:R-:W-:Y:S01]  /*15a10*/  LOP3.LUT R17, R17, 0x10, R3, 0x78, !PT ;  /* 0x0000001011117812 */ /* 0x000fe200078e7803 */
[----:B------:R-:W-:Y:S01]  /*15a20*/  STS.U8 [R252+UR6+0x13400], R20 ;  /* 0x01340014fc007988 */ /* 0x000fe20008000006 */
[----:B------:R-:W-:Y:S02]  /*15a30*/  F2FP.SATFINITE.E4M3.F32.PACK_AB_MERGE_C R99, R5, R4, RZ ;  /* 0x000000040563723e */ /* 0x000fe400048070ff */
[----:B------:R-:W-:Y:S01]  /*15a40*/  IADD3 R97, PT, PT, R17, UR6, R97 ;  /* 0x0000000611617c10 */ /* 0x000fe2000fffe061 */
        /* <DEDUP_REMOVED lines=62> */
[----:B0-----:R-:W-:-:S03]  /*15e30*/  F2FP.SATFINITE.E4M3.F32.PACK_AB_MERGE_C R79, R75, R74, R142 ;  /* 0x0000004a4b4f723e */ /* 0x001fc6000480708e */
[----:B------:R-:W-:Y:S01]  /*15e40*/  STS.U8 [R197+UR6+0x13480], R66 ;  /* 0x01348042c5007988 */ /* 0x000fe20008000006 */
[----:B-1----:R-:W-:-:S03]  /*15e50*/  F2FP.SATFINITE.E4M3.F32.PACK_AB_MERGE_C R78, R73, R72, R140 ;  /* 0x00000048494e723e */ /* 0x002fc6000480708c */
        /* <DEDUP_REMOVED lines=28> */
[----:B---3--:R0:W-:Y:S02]  /*16020*/  STS.U8 [R197+UR6+0x12d80], R132 ;  /* 0x012d8084c5007988 */ /* 0x0081e40008000006 */
[----:B0-----:R-:W0:Y:S02]  /*16030*/  LDTM.x64 R132, tmem[UR8+0x40] ;  /* 0x00004008008479ee */ /* 0x001e240008340000 */
[----:B------:R-:W-:Y:S04]  /*16040*/  STL [R1+0x944], R2 ;  /* 0x0009440201007387 */ /* 0x000fe80000100800 */
[----:B0-----:R-:W-:Y:S04]  /*16050*/  STL.64 [R1+0xa40], R194 ;  /* 0x000a40c201007387 */ /* 0x001fe80000100a00 */
        /* <DEDUP_REMOVED lines=23> */
[----:B------:R0:W-:Y:S04]  /*161d0*/  STS.U8 [R197+UR6+0x13180], R77 ;  /* 0x0131804dc5007988 */ /* 0x0001e80008000006 */
[----:B------:R1:W-:Y:S04]  /*161e0*/  STS.U8 [R197+UR6+0x13280], R76 ;  /* 0x0132804cc5007988 */ /* 0x0003e80008000006 */
[----:B------:R-:W-:Y:S01]  /*161f0*/  STL.64 [R1+0x980], R146 ;  /* 0x0009809201007387 */ /* 0x000fe20000100a00 */
[----:B0-----:R-:W-:-:S03]  /*16200*/  F2FP.SATFINITE.E4M3.F32.PACK_AB_MERGE_C R77, R71, R70, R101 ;  /* 0x00000046474d723e */ /* 0x001fc60004807065 */
[----:B------:R-:W-:Y:S01]  /*16210*/  STL.64 [R1+0x978], R144 ;  /* 0x0009789001007387 */ /* 0x000fe20000100a00 */
[----:B-1----:R-:W-:-:S03]  /*16220*/  F2FP.SATFINITE.E4M3.F32.PACK_AB_MERGE_C R76, R69, R68, R99 ;  /* 0x00000044454c723e */ /* 0x002fc60004807063 */
[----:B------:R-:W-:Y:S04]  /*16230*/  STL.64 [R1+0x970], R142 ;  /* 0x0009708e01007387 */ /* 0x000fe80000100a00 */
[----:B------:R-:W-:Y:S04]  /*16240*/  STL.64 [R1+0x968], R140 ;  /* 0x0009688c01007387 */ /* 0x000fe80000100a00 */
[----:B------:R-:W-:Y:S04]  /*16250*/  STL.64 [R1+0x960], R138 ;  /* 0x0009608a01007387 */ /* 0x000fe80000100a00 */
        /* <DEDUP_REMOVED lines=27> */
[----:B--2---:R-:W-:Y:S04]  /*16410*/  STS.U8 [R197+UR6+0x12b80], R128 ;  /* 0x012b8080c5007988 */ /* 0x004fe80008000006 */
[----:B------:R-:W-:Y:S04]  /*16420*/  STS.U8 [R197+UR6+0x12c80], R130 ;  /* 0x012c8082c5007988 */ /* 0x000fe80008000006 */
[----:B------:R-:W-:Y:S04]  /*16430*/  STS.U8 [R197+UR6+0x12e80], R98 ;  /* 0x012e8062c5007988 */ /* 0x000fe80008000006 */
[----:B------:R-:W-:Y:S04]  /*16440*/  STS.U8 [R197+UR6+0x12f80], R96 ;  /* 0x012f8060c5007988 */ /* 0x000fe80008000006 */
[----:B------:R-:W-:Y:S04]  /*16450*/  STS.U8 [R197+UR6+0x13080], R100 ;  /* 0x01308064c5007988 */ /* 0x000fe80008000006 */
[----:B------:R-:W-:Y:S04]  /*16460*/  STL.64 [R1+0x958], R136 ;  /* 0x0009588801007387 */ /* 0x000fe80000100a00 */
[----:B------:R0:W-:Y:S04]  /*16470*/  STS.128 [R97+0x14000], R76 ;  /* 0x0140004c61007388 */ /* 0x0001e80000000c00 */
[----:B------:R-:W-:Y:S04]  /*16480*/  STL.64 [R1+0x950], R134 ;  /* 0x0009508601007387 */ /* 0x000fe80000100a00 */
[----:B------:R1:W-:Y:S01]  /*16490*/  STL.64 [R1+0x948], R132 ;  /* 0x0009488401007387 */ /* 0x0003e20000100a00 */
[----:B0-----:R-:W-:Y:S01]  /*164a0*/  LDTM.x64 R68, tmem[UR8+0x80] ;  /* 0x00008008004479ee */ /* 0x001fe20008340000 */
[----:B-1----:R-:W0:Y:S01]  /*164b0*/  LDTM.x64 R132, tmem[UR8+0xc0] ;  /* 0x0000c008008479ee */ /* 0x002e220008340000 */
[----:B------:R-:W-:Y:S01]  /*164c0*/  FADD R0, -R196, R0 ;  /* 0x00000000c4007221 */ /* 0x000fe20000000100 */
[----:B------:R-:W-:-:S03]  /*164d0*/  NOP ;  /* 0x0000000000007918 */ /* 0x000fc60000000000 */
[----:B------:R-:W-:-:S06]  /*164e0*/  FMUL R0, R0, 1.4426950216293334961 ;  /* 0x3fb8aa3b00007820 */ /* 0x000fcc0000400000 */
[----:B------:R-:W1:Y:S01]  /*164f0*/  MUFU.EX2 R0, R0 ;  /* 0x0000000000007308 */ /* 0x000e620000000800 */
[----:B0-----:R-:W-:Y:S01]  /*16500*/  STL.64 [R1], R132 ;  /* 0x0000008401007387 */ /* 0x001fe20000100a00 */
[----:B------:R-:W-:Y:S02]  /*16510*/  IMAD.MOV.U32 R197, RZ, RZ, R194 ;  /* 0x000000ffffc57224 */ /* 0x000fe400078e00c2 */
[----:B------:R-:W-:Y:S01]  /*16520*/  IMAD.MOV.U32 R252, RZ, RZ, R195 ;  /* 0x000000fffffc7224 */ /* 0x000fe200078e00c3 */
[----:B------:R-:W-:Y:S01]  /*16530*/  STL.64 [R1+0x8], R134 ;  /* 0x0000088601007387 */ /* 0x000fe20000100a00 */
[----:B------:R-:W-:Y:S02]  /*16540*/  IMAD.MOV.U32 R198, RZ, RZ, R192 ;  /* 0x000000ffffc67224 */ /* 0x000fe400078e00c0 */
[----:B------:R-:W-:Y:S01]  /*16550*/  IMAD.MOV.U32 R3, RZ, RZ, R193 ;  /* 0x000000ffff037224 */ /* 0x000fe200078e00c1 */
[----:B------:R0:W-:Y:S01]  /*16560*/  STL.64 [R1+0x10], R136 ;  /* 0x0000108801007387 */ /* 0x0001e20000100a00 */
[----:B------:R-:W-:-:S02]  /*16570*/  IMAD.MOV.U32 R200, RZ, RZ, R190 ;  /* 0x000000ffffc87224 */ /* 0x000fc400078e00be */
[----:B------:R-:W-:Y:S01]  /*16580*/  IMAD.MOV.U32 R199, RZ, RZ, R191 ;  /* 0x000000ffffc77224 */ /* 0x000fe200078e00bf */
[----:B------:R-:W2:Y:S01]  /*16590*/  LDL.LU.64 R194, [R1+0xa40] ;  /* 0x000a400001c27983 */ /* 0x000ea20000300a00 */
[----:B------:R-:W-:Y:S02]  /*165a0*/  IMAD.MOV.U32 R202, RZ, RZ, R188 ;  /* 0x000000ffffca7224 */ /* 0x000fe400078e00bc */
[----:B------:R-:W-:Y:S01]  /*165b0*/  IMAD.MOV.U32 R201, RZ, RZ, R189 ;  /* 0x000000ffffc97224 */ /* 0x000fe200078e00bd */
[----:B------:R-:W3:Y:S01]  /*165c0*/  LDL.LU.64 R192, [R1+0xa38] ;  /* 0x000a380001c07983 */ /* 0x000ee20000300a00 */
[----:B------:R-:W-:Y:S02]  /*165d0*/  IMAD.MOV.U32 R204, RZ, RZ, R186 ;  /* 0x000000ffffcc7224 */ /* 0x000fe400078e00ba */
[----:B------:R-:W-:Y:S01]  /*165e0*/  IMAD.MOV.U32 R203, RZ, RZ, R187 ;  /* 0x000000ffffcb7224 */ /* 0x000fe200078e00bb */
[----:B------:R-:W4:Y:S01]  /*165f0*/  LDL.LU.64 R190, [R1+0xa30] ;  /* 0x000a300001be7983 */ /* 0x000f220000300a00 */
[----:B------:R-:W-:-:S02]  /*16600*/  IMAD.MOV.U32 R251, RZ, RZ, R184 ;  /* 0x000000fffffb7224 */ /* 0x000fc400078e00b8 */
[----:B------:R-:W-:Y:S01]  /*16610*/  IMAD.MOV.U32 R205, RZ, RZ, R185 ;  /* 0x000000ffffcd7224 */ /* 0x000fe200078e00b9 */
[----:B------:R-:W2:Y:S01]  /*16620*/  LDL.LU.64 R188, [R1+0xa28] ;  /* 0x000a280001bc7983 */ /* 0x000ea20000300a00 */
[----:B------:R-:W-:Y:S02]  /*16630*/  IMAD.MOV.U32 R247, RZ, RZ, R182 ;  /* 0x000000fffff77224 */ /* 0x000fe400078e00b6 */
[----:B------:R-:W-:Y:S01]  /*16640*/  IMAD.MOV.U32 R250, RZ, RZ, R183 ;  /* 0x000000fffffa7224 */ /* 0x000fe200078e00b7 */
[----:B------:R-:W2:Y:S01]  /*16650*/  LDL.LU.64 R186, [R1+0xa20] ;  /* 0x000a200001ba7983 */ /* 0x000ea20000300a00 */
[----:B------:R-:W-:Y:S02]  /*16660*/  IMAD.MOV.U32 R243, RZ, RZ, R180 ;  /* 0x000000fffff37224 */ /* 0x000fe400078e00b4 */
[----:B------:R-:W-:Y:S01]  /*16670*/  IMAD.MOV.U32 R246, RZ, RZ, R181 ;  /* 0x000000fffff67224 */ /* 0x000fe200078e00b5 */
[----:B------:R-:W2:Y:S01]  /*16680*/  LDL.LU.64 R184, [R1+0xa18] ;  /* 0x000a180001b87983 */ /* 0x000ea20000300a00 */
        /* <DEDUP_REMOVED lines=55> */
[C---:B-1----:R-:W-:Y:S01]  /*16a00*/  FMUL R62, R0.reuse, R62 ;  /* 0x0000003e003e7220 */ /* 0x042fe20000400000 */
[----:B------:R-:W-:Y:S01]  /*16a10*/  IMAD.MOV.U32 R216, RZ, RZ, R143 ;  /* 0x000000ffffd87224 */ /* 0x000fe200078e008f */
[----:B------:R-:W2:Y:S01]  /*16a20*/  LDL.LU.64 R146, [R1+0x980] ;  /* 0x0009800001927983 */ /* 0x000ea20000300a00 */
[----:B------:R-:W-:Y:S02]  /*16a30*/  IMAD.MOV.U32 R209, RZ, RZ, R140 ;  /* 0x000000ffffd17224 */ /* 0x000fe400078e008c */
[C---:B------:R-:W-:Y:S01]  /*16a40*/  FMUL R4, R0.reuse, R4 ;  /* 0x0000000400047220 */ /* 0x040fe20000400000 */
[----:B------:R-:W-:Y:S01]  /*16a50*/  IMAD.MOV.U32 R212, RZ, RZ, R141 ;  /* 0x000000ffffd47224 */ /* 0x000fe200078e008d */
[----:B------:R-:W2:Y:S01]  /*16a60*/  LDL.LU.64 R144, [R1+0x978] ;  /* 0x0009780001907983 */ /* 0x000ea20000300a00 */
[C---:B------:R-:W-:Y:S01]  /*16a70*/  FMUL R5, R0.reuse, R5 ;  /* 0x0000000500057220 */ /* 0x040fe20000400000 */
[C---:B------:R-:W-:Y:S01]  /*16a80*/  FMUL R6, R0.reuse, R6 ;  /* 0x0000000600067220 */ /* 0x040fe20000400000 */
[C---:B------:R-:W-:Y:S01]  /*16a90*/  FMUL R7, R0.reuse, R7 ;  /* 0x0000000700077220 */ /* 0x040fe20000400000 */
[----:B------:R-:W2:Y:S01]  /*16aa0*/  LDL.LU.64 R142, [R1+0x970] ;  /* 0x00097000018e7983 */ /* 0x000ea20000300a00 */
        /* <DEDUP_REMOVED lines=59> */
[----:B------:R-:W-:Y:S01]  /*16e60*/  IMAD.MOV.U32 R2, RZ, RZ, R138 ;  /* 0x000000ffff027224 */ /* 0x000fe200078e008a */
[----:B------:R-:W2:Y:S01]  /*16e70*/  LDL.LU.64 R140, [R1+0x968] ;  /* 0x00096800018c7983 */ /* 0x000ea20000300a00 */
[----:B------:R-:W-:-:S03]  /*16e80*/  IMAD.MOV.U32 R208, RZ, RZ, R139 ;  /* 0x000000ffffd07224 */ /* 0x000fc600078e008b */
[----:B------:R-:W2:Y:S04]  /*16e90*/  LDL.LU.64 R138, [R1+0x960] ;  /* 0x00096000018a7983 */ /* 0x000ea80000300a00 */
[----:B0-----:R-:W2:Y:S04]  /*16ea0*/  LDL.LU.64 R136, [R1+0x958] ;  /* 0x0009580001887983 */ /* 0x001ea80000300a00 */
[----:B------:R-:W2:Y:S04]  /*16eb0*/  LDL.LU.64 R134, [R1+0x950] ;  /* 0x0009500001867983 */ /* 0x000ea80000300a00 */
[----:B------:R-:W2:Y:S01]  /*16ec0*/  LDL.LU.64 R132, [R1+0x948] ;  /* 0x0009480001847983 */ /* 0x000ea20000300a00 */
[----:B------:R0:W-:Y:S03]  /*16ed0*/  STTM.x64 tmem[UR8], R4 ;  /* 0x00000004000079ed */ /* 0x0001e60008340008 */
[----:B0-----:R-:W4:Y:S04]  /*16ee0*/  LDL.LU R62, [R1] ;  /* 0x00000000013e7983 */ /* 0x001f280000300800 */
[----:B------:R-:W4:Y:S04]  /*16ef0*/  LDL.LU R63, [R1+0x4] ;  /* 0x00000400013f7983 */ /* 0x000f280000300800 */
[----:B------:R-:W4:Y:S04]  /*16f00*/  LDL.LU R64, [R1+0x8] ;  /* 0x0000080001407983 */ /* 0x000f280000300800 */
[----:B------:R-:W4:Y:S04]  /*16f10*/  LDL.LU R65, [R1+0xc] ;  /* 0x00000c0001417983 */ /* 0x000f280000300800 */
[----:B------:R-:W4:Y:S04]  /*16f20*/  LDL.LU R66, [R1+0x10] ;  /* 0x0000100001427983 */ /* 0x000f280000300800 */
[----:B------:R-:W4:Y:S01]  /*16f30*/  LDL.LU R67, [R1+0x14] ;  /* 0x0000140001437983 */ /* 0x000f220000300800 */
[C---:B------:R-:W-:Y:S01]  /*16f40*/  FMUL R10, R0.reuse, R2 ;  /* 0x00000002000a7220 */ /* 0x040fe20000400000 */
[C---:B------:R-:W-:Y:S01]  /*16f50*/  FMUL R11, R0.reuse, R208 ;  /* 0x000000d0000b7220 */ /* 0x040fe20000400000 */
[C---:B------:R-:W-:Y:S01]  /*16f60*/  FMUL R12, R0.reuse, R209 ;  /* 0x000000d1000c7220 */ /* 0x040fe20000400000 */
[----:B------:R0:W5:Y:S01]  /*16f70*/  LDL.LU R2, [R1+0x944] ;  /* 0x0009440001027983 */ /* 0x0001620000300800 */
[C---:B------:R-:W-:Y:S01]  /*16f80*/  FMUL R13, R0.reuse, R212 ;  /* 0x000000d4000d7220 */ /* 0x040fe20000400000 */
[----:B------:R-:W-:-:S02]  /*16f90*/  FMUL R14, R0, R213 ;  /* 0x000000d5000e7220 */ /* 0x000fc40000400000 */
[----:B------:R0:W5:Y:S01]  /*16fa0*/  LDL.LU R208, [R1+0x940] ;  /* 0x0009400001d07983 */ /* 0x0001620000300800 */
[----:B------:R-:W-:-:S03]  /*16fb0*/  FMUL R15, R0, R216 ;  /* 0x000000d8000f7220 */ /* 0x000fc60000400000 */
        /* <DEDUP_REMOVED lines=91> */
[C---:B---3--:R-:W-:Y:S01]  /*17570*/  FMUL R193, R0.reuse, R193 ;  /* 0x000000c100c17220 */ /* 0x048fe20000400000 */
[C---:B------:R-:W-:Y:S02]  /*17580*/  FMUL R61, R0.reuse, R201 ;  /* 0x000000c9003d7220 */ /* 0x040fe40000400000 */
[----:B------:R0:W5:Y:S01]  /*17590*/  LDL.LU R204, [R1+0x884] ;  /* 0x0008840001cc7983 */ /* 0x0001620000300800 */
[C---:B--2---:R-:W-:Y:S01]  /*175a0*/  FMUL R132, R0.reuse, R132 ;  /* 0x0000008400847220 */ /* 0x044fe20000400000 */
[C---:B------:R-:W-:Y:S02]  /*175b0*/  FMUL R133, R0.reuse, R133 ;  /* 0x0000008500857220 */ /* 0x040fe40000400000 */
[----:B------:R0:W5:Y:S01]  /*175c0*/  LDL.LU R203, [R1+0x880] ;  /* 0x0008800001cb7983 */ /* 0x0001620000300800 */
[C---:B------:R-:W-:Y:S01]  /*175d0*/  FMUL R134, R0.reuse, R134 ;  /* 0x0000008600867220 */ /* 0x040fe20000400000 */
[C---:B------:R-:W-:Y:S01]  /*175e0*/  FMUL R135, R0.reuse, R135 ;  /* 0x0000008700877220 */ /* 0x040fe20000400000 */
[C---:B------:R-:W-:Y:S01]  /*175f0*/  FMUL R136, R0.reuse, R136 ;  /* 0x0000008800887220 */ /* 0x040fe20000400000 */
[----:B------:R0:W5:Y:S01]  /*17600*/  LDL.LU R202, [R1+0x87c] ;  /* 0x00087c0001ca7983 */ /* 0x0001620000300800 */
        /* <DEDUP_REMOVED lines=53> */
[C---:B----4-:R-:W-:Y:S01]  /*17960*/  FMUL R190, R0.reuse, R190 ;  /* 0x000000be00be7220 */ /* 0x050fe20000400000 */
[C---:B------:R-:W-:Y:S01]  /*17970*/  FMUL R191, R0.reuse, R191 ;  /* 0x000000bf00bf7220 */ /* 0x040fe20000400000 */
[C---:B------:R-:W-:Y:S01]  /*17980*/  FMUL R192, R0.reuse, R192 ;  /* 0x000000c000c07220 */ /* 0x040fe20000400000 */
[C---:B------:R-:W-:Y:S01]  /*17990*/  FMUL R194, R0.reuse, R194 ;  /* 0x000000c200c27220 */ /* 0x040fe20000400000 */
[C---:B------:R-:W-:Y:S01]  /*179a0*/  FMUL R195, R0.reuse, R195 ;  /* 0x000000c300c37220 */ /* 0x040fe20000400000 */
[----:B------:R0:W5:Y:S03]  /*179b0*/  LDL.LU R201, [R1+0x878] ;  /* 0x0008780001c97983 */ /* 0x0001660000300800 */
[----:B------:R1:W-:Y:S01]  /*179c0*/  STTM.x64 tmem[UR8+0x40], R132 ;  /* 0x00004084000079ed */ /* 0x0003e20008340008 */
[C---:B------:R-:W-:Y:S01]  /*179d0*/  FMUL R4, R0.reuse, R62 ;  /* 0x0000003e00047220 */ /* 0x040fe20000400000 */
[----:B------:R-:W-:-:S02]  /*179e0*/  FMUL R62, R0, R200 ;  /* 0x000000c8003e7220 */ /* 0x000fc40000400000 */
[----:B------:R0:W5:Y:S01]  /*179f0*/  LDL.LU R200, [R1+0x874] ;  /* 0x0008740001c87983 */ /* 0x0001620000300800 */
[C---:B------:R-:W-:Y:S01]  /*17a00*/  FMUL R5, R0.reuse, R63 ;  /* 0x0000003f00057220 */ /* 0x040fe20000400000 */
[C---:B------:R-:W-:Y:S02]  /*17a10*/  FMUL R63, R0.reuse, R199 ;  /* 0x000000c7003f7220 */ /* 0x040fe40000400000 */
[----:B------:R0:W5:Y:S01]  /*17a20*/  LDL.LU R199, [R1+0x870] ;  /* 0x0008700001c77983 */ /* 0x0001620000300800 */
[C---:B------:R-:W-:Y:S01]  /*17a30*/  FMUL R6, R0.reuse, R64 ;  /* 0x0000004000067220 */ /* 0x040fe20000400000 */
[C---:B------:R-:W-:Y:S02]  /*17a40*/  FMUL R64, R0.reuse, R198 ;  /* 0x000000c600407220 */ /* 0x040fe40000400000 */
[----:B------:R0:W5:Y:S01]  /*17a50*/  LDL.LU R198, [R1+0x86c] ;  /* 0x00086c0001c67983 */ /* 0x0001620000300800 */
[C---:B------:R-:W-:Y:S01]  /*17a60*/  FMUL R7, R0.reuse, R65 ;  /* 0x0000004100077220 */ /* 0x040fe20000400000 */
[----:B------:R-:W-:-:S02]  /*17a70*/  FMUL R65, R0, R3 ;  /* 0x0000000300417220 */ /* 0x000fc40000400000 */
        /* <DEDUP_REMOVED lines=69> */
[----:B------:R-:W-:Y:S03]  /*17ed0*/  STTM.x64 tmem[UR8+0x80], R68 ;  /* 0x00008044000079ed */ /* 0x000fe60008340008 */
[----:B------:R2:W-:Y:S01]  /*17ee0*/  STTM.x64 tmem[UR8+0xc0], R4 ;  /* 0x0000c004000079ed */ /* 0x0005e20008340008 */
[----:B------:R-:W3:Y:S02]  /*17ef0*/  FENCE.VIEW.ASYNC.T ;  /* 0x00000000000073c6 */ /* 0x000ee40000000200 */
[----:B---3--:R-:W-:Y:S06]  /*17f00*/  BAR.SYNC.DEFER_BLOCKING 0x0 ;  /* 0x0000000000007b1d */ /* 0x008fec0000010000 */
[----:B-1----:R-:W3:Y:S04]  /*17f10*/  LDL.LU R193, [R1+0x194] ;  /* 0x0001940001c17983 */ /* 0x002ee80000300800 */
[----:B------:R-:W3:Y:S04]  /*17f20*/  LDL.LU R194, [R1+0x188] ;  /* 0x0001880001c27983 */ /* 0x000ee80000300800 */
[----:B------:R-:W4:Y:S01]  /*17f30*/  LDL R195, [R1+0x18c] ;  /* 0x00018c0001c37983 */ /* 0x000f220000100800 */
[----:B------:R1:W-:Y:S06]  /*17f40*/  MEMBAR.ALL.CTA ;  /* 0x0000000000007992 */ /* 0x0003ec0000008000 */
[----:B-1----:R-:W1:Y:S04]  /*17f50*/  FENCE.VIEW.ASYNC.S ;  /* 0x00000000000073c6 */ /* 0x002e680000000000 */
[----:B--2---:R0:W5:Y:S01]  /*17f60*/  LDL.LU R6, [R1+0x82c] ;  /* 0x00082c0001067983 */ /* 0x0041620000300800 */
[----:B------:R-:W2:Y:S01]  /*17f70*/  S2R R197, SR_TID.X ;  /* 0x0000000000c57919 */ /* 0x000ea20000002100 */
[----:B------:R-:W0:Y:S01]  /*17f80*/  S2R R252, SR_TID.X ;  /* 0x0000000000fc7919 */ /* 0x000e220000002100 */
[----:B--2---:R-:W-:-:S04]  /*17f90*/  LOP3.LUT R197, R197, 0x7f, RZ, 0xc0, !PT ;  /* 0x0000007fc5c57812 */ /* 0x004fc800078ec0ff */
[----:B------:R-:W-:Y:S02]  /*17fa0*/  LOP3.LUT R197, R197, 0x10, RZ, 0x3c, !PT ;  /* 0x00000010c5c57812 */ /* 0x000fe400078e3cff */
[----:B0-----:R-:W-:Y:S02]  /*17fb0*/  LOP3.LUT R252, R252, 0x7f, RZ, 0xc0, !PT ;  /* 0x0000007ffcfc7812 */ /* 0x001fe400078ec0ff */
[----:B----4-:R-:W-:-:S05]  /*17fc0*/  LEA R4, R195, UR6, 0x3 ;  /* 0x00000006c3047c11 */ /* 0x010fca000f8e18ff */
[----:B------:R-:W-:-:S05]  /*17fd0*/  VIADD R4, R4, 0x14800 ;  /* 0x0001480004047836 */ /* 0x000fca0000000000 */
[----:B------:R-:W-:Y:S01]  /*17fe0*/  R2UR UR4, R4 ;  /* 0x00000000040472ca */ /* 0x000fe200000e0000 */
[----:B---3--:R-:W-:Y:S01]  /*17ff0*/  FADD R7, R194, R193 ;  /* 0x000000c1c2077221 */ /* 0x008fe20000000000 */
[----:B-1----:R-:W-:Y:S06]  /*18000*/  BAR.SYNC.DEFER_BLOCKING 0x0 ;  /* 0x0000000000007b1d */ /* 0x002fec0000010000 */
[----:B------:R-:W-:Y:S07]  /*18010*/  BRA.U UP2, `(.L_x_16) ;  /* 0x0000000102407547 */ /* 0x000fee000b800000 */
[----:B------:R-:W2:Y:S01]  /*18020*/  LDL.64 R192, [R1+0x820] ;  /* 0x0008200001c07983 */ /* 0x000ea20000100a00 */
[----:B------:R-:W-:Y:S01]  /*18030*/  ELECT P1, URZ, PT ;  /* 0x0000000000ff782f */ /* 0x000fe20003820000 */
[----:B------:R-:W-:Y:S01]  /*18040*/  UMOV UR74, 0x0 ;  /* 0x00000000004a7882 */ /* 0x000fe20000000000 */
[----:B------:R-:W-:-:S11]  /*18050*/  UMOV UR75, 0x4400010 ;  /* 0x04400010004b7882 */ /* 0x000fd60000000000 */
[----:B------:R-:W-:-:S05]  /*18060*/  @P1 IMAD.MOV.U32 R5, RZ, RZ, -0x3fffbff0 ;  /* 0xc0004010ff051424 */ /* 0x000fca00078e00ff */
[----:B------:R-:W-:Y:S02]  /*18070*/  @P1 R2UR UR73, R5 ;  /* 0x00000000054912ca */ /* 0x000fe400000e0000 */
[----:B--2---:R-:W-:-:S13]  /*18080*/  R2UR UR5, R192 ;  /* 0x00000000c00572ca */ /* 0x004fda00000e0000 */
[----:B------:R-:W-:Y:S01]  /*18090*/  IMAD.U32 R4, RZ, RZ, UR5 ;  /* 0x00000005ff047e24 */ /* 0x000fe2000f8e00ff */
[----:B------:R-:W-:-:S04]  /*180a0*/  UIADD3 UR5, UPT, UPT, UR7, 0x100000, URZ ;  /* 0x0010000007057890 */ /* 0x000fc8000fffe0ff */
[----:B------:R-:W-:-:S13]  /*180b0*/  @P1 R2UR UR72, R4 ;  /* 0x00000000044812ca */ /* 0x000fda00000e0000 */
[----:B------:R-:W-:Y:S01]  /*180c0*/  UTCQMMA gdesc[UR44], gdesc[UR72], tmem[UR7], tmem[UR74], idesc[UR75], UPT ;  /* 0x00ff4a482c0075ea */ /* 0x000fe2000b800307 */
[----:B------:R0:W-:Y:S02]  /*180d0*/  UTCQMMA gdesc[UR44], gdesc[UR46], tmem[UR5], tmem[UR74], idesc[UR75], UPT ;  /* 0x00ff4a2e2c0075ea */ /* 0x0001e4000b800305 */
[----:B0-----:R-:W-:Y:S02]  /*180e0*/  UMOV UR5, URZ ;  /* 0x000000ff00057c82 */ /* 0x001fe40008000000 */
[----:B------:R-:W-:Y:S02]  /*180f0*/  UMOV UR5, UR4 ;  /* 0x0000000400057c82 */ /* 0x000fe40008000000 */
[----:B------:R0:W-:Y:S01]  /*18100*/  UTCBAR [UR5], URZ ;  /* 0x000000ff050073e9 */ /* 0x0001e200080000ff */
[----:B------:R-:W-:Y:S02]  /*18110*/  NOP ;  /* 0x0000000000007918 */ /* 0x000fe40000000000 */
.L_x_16:
[----:B------:R-:W2:Y:S01]  /*18120*/  LDL.LU R5, [R1+0x828] ;  /* 0x0008280001057983 */ /* 0x000ea20000300800 */
[----:B------:R-:W1:Y:S03]  /*18130*/  LDC R4, c[0x0][0x3d4] ;  /* 0x0000f500ff047b82 */ /* 0x000e660000000800 */
[----:B------:R-:W3:Y:S01]  /*18140*/  LDL.LU R8, [R1+0x190] ;  /* 0x0001900001087983 */ /* 0x000ee20000300800 */
[----:B-----5:R-:W-:-:S04]  /*18150*/  IMAD.MOV.U32 R20, RZ, RZ, R6 ;  /* 0x000000ffff147224 */ /* 0x020fc800078e0006 */
[----:B------:R-:W4:Y:S01]  /*18160*/  LDC R9, c[0x0][0x3f0] ;  /* 0x0000fc00ff097b82 */ /* 0x000f220000000800 */
[----:B--2---:R-:W-:Y:S01]  /*18170*/  FFMA R5, R0, R5, R7 ;  /* 0x0000000500057223 */ /* 0x004fe20000000007 */
[----:B-1----:R-:W-:Y:S02]  /*18180*/  IMAD.SHL.U32 R0, R4, 0x20, RZ ;  /* 0x0000002004007824 */ /* 0x002fe400078e00ff */
[----:B------:R-:W-:Y:S02]  /*18190*/  VIADD R4, R195, 0x1 ;  /* 0x00000001c3047836 */ /* 0x000fe40000000000 */
[----:B------:R1:W-:Y:S01]  /*181a0*/  STL [R1+0x828], R5 ;  /* 0x0008280501007387 */ /* 0x0003e20000100800 */
[----:B------:R-:W-:Y:S02]  /*181b0*/  IMAD.IADD R2, R0, 0x1, R2 ;  /* 0x0000000100027824 */ /* 0x000fe400078e0202 */
[----:B---3--:R-:W-:Y:S01]  /*181c0*/  VIADD R8, R8, 0x20 ;  /* 0x0000002008087836 */ /* 0x008fe20000000000 */
[----:B------:R-:W-:Y:S01]  /*181d0*/  ISETP.GT.AND P1, PT, R4, 0x1, PT ;  /* 0x000000010400780c */ /* 0x000fe20003f24270 */
[----:B----4-:R-:W-:-:S03]  /*181e0*/  VIADD R0, R9, 0xffffffe0 ;  /* 0xffffffe009007836 */ /* 0x010fc60000000000 */
[----:B------:R3:W-:Y:S01]  /*181f0*/  STL [R1+0x190], R8 ;  /* 0x0001900801007387 */ /* 0x0007e20000100800 */
[----:B-1----:R-:W1:Y:S01]  /*18200*/  LDC R5, c[0x0][0x3c4] ;  /* 0x0000f100ff057b82 */ /* 0x002e620000000800 */
[----:B------:R-:W-:Y:S01]  /*18210*/  ISETP.GE.AND P2, PT, R8, R0, PT ;  /* 0x000000000800720c */ /* 0x000fe20003f46270 */
[----:B-1----:R-:W-:Y:S01]  /*18220*/  IMAD.SHL.U32 R0, R5, 0x20, RZ ;  /* 0x0000002005007824 */ /* 0x002fe200078e00ff */
[----:B------:R-:W-:-:S03]  /*18230*/  SEL R5, R4, RZ, !P1 ;  /* 0x000000ff04057207 */ /* 0x000fc60004800000 */
[----:B------:R-:W-:Y:S01]  /*18240*/  IMAD.IADD R3, R0, 0x1, R3 ;  /* 0x0000000100037824 */ /* 0x000fe200078e0203 */
[----:B------:R-:W-:Y:S01]  /*18250*/  SEL R0, RZ, 0x1, !P1 ;  /* 0x00000001ff007807 */ /* 0x000fe20004800000 */
[----:B------:R3:W-:Y:S03]  /*18260*/  STL [R1+0x18c], R5 ;  /* 0x00018c0501007387 */ /* 0x0007e60000100800 */
[----:B------:R-:W-:Y:S01]  /*18270*/  LOP3.LUT R4, R6, R0, RZ, 0x3c, !PT ;  /* 0x0000000006047212 */ /* 0x000fe200078e3cff */
[----:B------:R-:W-:-:S04]  /*18280*/  IMAD.MOV.U32 R0, RZ, RZ, R196 ;  /* 0x000000ffff007224 */ /* 0x000fc800078e00c4 */
[----:B------:R3:W-:Y:S01]  /*18290*/  STL [R1+0x82c], R4 ;  /* 0x00082c0401007387 */ /* 0x0007e20000100800 */
[----:B------:R-:W-:Y:S05]  /*182a0*/  @!P2 BRA `(.L_x_17) ;  /* 0xffffff7c00c8a947 */ /* 0x000fea000383ffff */
.L_x_12:
[----:B---3--:R-:W3:Y:S01]  /*182b0*/  LDL.LU R4, [R1+0x828] ;  /* 0x0008280001047983 */ /* 0x008ee20000300800 */
[----:B0-----:R-:W0:Y:S02]  /*182c0*/  LDCU UR5, c[0x0][0x3f0] ;  /* 0x00007e00ff0577ac */ /* 0x001e240008000800 */
[----:B0-----:R-:W-:Y:S01]  /*182d0*/  UISETP.GE.AND UP1, UPT, UR5, 0x1, UPT ;  /* 0x000000010500788c */ /* 0x001fe2000bf26270 */
[----:B---3--:R-:W-:-:S08]  /*182e0*/  IMAD.MOV.U32 R71, RZ, RZ, R4 ;  /* 0x000000ffff477224 */ /* 0x008fd000078e0004 */
[----:B------:R-:W-:Y:S05]  /*182f0*/  BRA.U !UP1, `(.L_x_18) ;  /* 0x00000001090c7547 */ /* 0x000fea000b800000 */
[----:B------:R-:W-:-:S04]  /*18300*/  IMAD.U32 R6, R6, -0x80000000, RZ ;  /* 0x8000000006067824 */ /* 0x000fc800078e00ff */
[----:B------:R-:W0:Y:S02]  /*18310*/  SYNCS.PHASECHK.TRANS64.TRYWAIT P1, [UR4], R6 ;  /* 0x00000006ff0075a7 */ /* 0x000e240008021104 */
[----:B0-----:R-:W-:Y:S05]  /*18320*/  @!P1 BRA `(.L_x_19) ;  /* 0x000000b800d49947 */ /* 0x001fea0003800000 */
.L_x_18:
[----:B------:R-:W0:Y:S01]  /*18330*/  S2R R240, SR_TID.X ;  /* 0x0000000000f07919 */ /* 0x000e220000002100 */
[C---:B------:R-:W-:Y:S01]  /*18340*/  FSETP.GT.AND P1, PT, |R71|.reuse, 8.50705917302346158658e+37, PT ;  /* 0x7e8000004700780b */ /* 0x040fe20003f24200 */
[C---:B------:R-:W-:Y:S01]  /*18350*/  FMUL R2, R71.reuse, 8388608 ;  /* 0x4b00000047027820 */ /* 0x040fe20000400000 */
[C---:B------:R-:W-:Y:S01]  /*18360*/  FSETP.GEU.AND P3, PT, |R71|.reuse, 1.175494350822287508e-38, PT ;  /* 0x008000004700780b */ /* 0x040fe20003f6e200 */
[----:B------:R-:W-:Y:S01]  /*18370*/  BAR.SYNC.DEFER_BLOCKING 0x0 ;  /* 0x0000000000007b1d */ /* 0x000fe20000010000 */
[----:B------:R-:W-:-:S04]  /*18380*/  FSETP.GEU.AND P2, PT, R71, 1.175494350822287508e-38, PT ;  /* 0x008000004700780b */ /* 0x000fc80003f4e000 */
[----:B------:R-:W-:-:S03]  /*18390*/  FSEL R2, R2, R71, !P2 ;  /* 0x0000004702027208 */ /* 0x000fc60005000000 */
[----:B------:R-:W3:Y:S01]  /*183a0*/  S2UR UR9, SR_CTAID.Y ;  /* 0x00000000000979c3 */ /* 0x000ee20000002600 */
[----:B------:R-:W3:Y:S01]  /*183b0*/  LDCU.64 UR4, c[0x0][0x3e0] ;  /* 0x00007c00ff0477ac */ /* 0x000ee20008000a00 */
[----:B------:R-:W4:Y:S01]  /*183c0*/  S2R R236, SR_CTAID.X ;  /* 0x0000000000ec7919 */ /* 0x000f220000002500 */
[----:B------:R-:W-:-:S04]  /*183d0*/  @P1 FMUL R71, R71, 0.25 ;  /* 0x3e80000047471820 */ /* 0x000fc80000400000 */
[----:B------:R-:W-:Y:S01]  /*183e0*/  @!P3 FMUL R71, R71, 16777216 ;  /* 0x4b8000004747b820 */ /* 0x000fe20000400000 */
[----:B------:R-:W5:Y:S01]  /*183f0*/  LDC.64 R210, c[0x0][0x398] ;  /* 0x0000e600ffd27b82 */ /* 0x000f620000000a00 */
[----:B------:R-:W1:Y:S07]  /*18400*/  @!P0 SYNCS.CCTL.IV [UR6+0x14800] ;  /* 0x01480000ff0089b1 */ /* 0x000e6e0008000006 */
[----:B-1----:R-:W-:Y:S01]  /*18410*/  BAR.SYNC.DEFER_BLOCKING 0x0 ;  /* 0x0000000000007b1d */ /* 0x002fe20000010000 */
[----:B0-2---:R-:W-:-:S02]  /*18420*/  SHF.R.U32.HI R0, RZ, 0x2, R240 ;  /* 0x00000002ff007819 */ /* 0x005fc400000116f0 */
[----:B------:R-:W-:Y:S01]  /*18430*/  LOP3.LUT R68, R240, 0x10, RZ, 0xc0, !PT ;  /* 0x00000010f0447812 */ /* 0x000fe200078ec0ff */
[----:B---3--:R-:W-:Y:S01]  /*18440*/  UIMAD UR4, UR9, UR4, URZ ;  /* 0x00000004090472a4 */ /* 0x008fe2000f8e02ff */
[----:B------:R-:W-:Y:S01]  /*18450*/  LOP3.LUT R0, R0, 0x18, RZ, 0xc0, !PT ;  /* 0x0000001800007812 */ /* 0x000fe200078ec0ff */
[----:B------:R-:W0:Y:S01]  /*18460*/  LDTM.x64 R4, tmem[UR8] ;  /* 0x00000008000479ee */ /* 0x000e220008340000 */
[----:B------:R-:W-:Y:S02]  /*18470*/  LEA R68, R68, UR6, 0x7 ;  /* 0x0000000644447c11 */ /* 0x000fe4000f8e38ff */
[----:B------:R-:W-:Y:S01]  /*18480*/  LOP3.LUT R3, R0, 0x1f, R240, 0xf8, !PT ;  /* 0x0000001f00037812 */ /* 0x000fe200078ef8f0 */
[C---:B------:R-:W-:Y:S01]  /*18490*/  IMAD.SHL.U32 R0, R240.reuse, 0x10, RZ ;  /* 0x00000010f0007824 */ /* 0x040fe200078e00ff */
[C---:B------:R-:W-:Y:S02]  /*184a0*/  LOP3.LUT R238, R240.reuse, 0x3f, RZ, 0xc0, !PT ;  /* 0x0000003ff0ee7812 */ /* 0x040fe400078ec0ff */
[----:B------:R-:W-:Y:S01]  /*184b0*/  LEA.HI R209, R240, 0xe, RZ, 0x1a ;  /* 0x0000000ef0d17811 */ /* 0x000fe200078fd0ff */
[C---:B------:R-:W-:Y:S01]  /*184c0*/  IMAD.SHL.U32 R69, R3.reuse, 0x8, RZ ;  /* 0x0000000803457824 */ /* 0x040fe200078e00ff */
[----:B------:R-:W-:Y:S01]  /*184d0*/  LOP3.LUT R77, R0, 0xf0, RZ, 0xc0, !PT ;  /* 0x000000f0004d7812 */ /* 0x000fe200078ec0ff */
[----:B----4-:R-:W-:Y:S01]  /*184e0*/  IMAD R236, R236, 0x40, R238 ;  /* 0x00000040ecec7824 */ /* 0x010fe200078e02ee */
[----:B------:R-:W-:Y:S01]  /*184f0*/  LOP3.LUT R76, R0, 0x30, RZ, 0xc0, !PT ;  /* 0x00000030004c7812 */ /* 0x000fe200078ec0ff */
[----:B------:R-:W-:Y:S01]  /*18500*/  IMAD.SHL.U32 R3, R3, 0x10, RZ ;  /* 0x0000001003037824 */ /* 0x000fe200078e00ff */
[----:B------:R-:W1:Y:S01]  /*18510*/  MUFU.RCP R0, R71 ;  /* 0x0000004700007308 */ /* 0x000e620000001000 */
[----:B------:R-:W-:Y:S01]  /*18520*/  LOP3.LUT R69, R69, 0xc0, RZ, 0xc0, !PT ;  /* 0x000000c045457812 */ /* 0x000fe200078ec0ff */
[----:B------:R-:W-:Y:S01]  /*18530*/  IMAD.IADD R77, R77, 0x1, R68 ;  /* 0x000000014d4d7824 */ /* 0x000fe200078e0244 */
[----:B------:R-:W2:Y:S01]  /*18540*/  @!P0 SYNCS.CCTL.IV [UR6+0x14808] ;  /* 0x01480800ff0089b1 */ /* 0x000ea20008000006 */
[----:B------:R-:W-:-:S02]  /*18550*/  ISETP.GE.U32.AND P0, PT, R2, 0x7f800000, PT ;  /* 0x7f8000000200780c */ /* 0x000fc40003f06070 */
[----:B------:R-:W-:Y:S01]  /*18560*/  IADD3 R76, PT, PT, R69, UR6, R76 ;  /* 0x00000006454c7c10 */ /* 0x000fe2000fffe04c */
[----:B0-----:R-:W-:Y:S01]  /*18570*/  @P1 FMUL R4, R4, 0.25 ;  /* 0x3e80000004041820 */ /* 0x001fe20000400000 */
[----:B------:R-:W-:Y:S01]  /*18580*/  @P1 FMUL R6, R6, 0.25 ;  /* 0x3e80000006061820 */ /* 0x000fe20000400000 */
        /* <DEDUP_REMOVED lines=16> */
[----:B------:R-:W-:Y:S01]  /*18690*/  @!P3 FMUL R4, R4, 16777216 ;  /* 0x4b8000000404b820 */ /* 0x000fe20000400000 */
[----:B------:R-:W-:Y:S01]  /*186a0*/  @!P3 FMUL R6, R6, 16777216 ;  /* 0x4b8000000606b820 */ /* 0x000fe20000400000 */
[----:B------:R-:W-:Y:S01]  /*186b0*/  @!P3 FMUL R8, R8, 16777216 ;  /* 0x4b8000000808b820 */ /* 0x000fe20000400000 */
[----:B------:R-:W-:Y:S01]  /*186c0*/  @!P3 FMUL R10, R10, 16777216 ;  /* 0x4b8000000a0ab820 */ /* 0x000fe20000400000 */
        /* <DEDUP_REMOVED lines=60> */
[C---:B-1----:R-:W-:Y:S01]  /*18a90*/  FMUL R78, R0.reuse, R4 ;  /* 0x00000004004e7220 */ /* 0x042fe20000400000 */
[C---:B------:R-:W-:Y:S01]  /*18aa0*/  FMUL R79, R0.reuse, R6 ;  /* 0x00000006004f7220 */ /* 0x040fe20000400000 */
[C---:B------:R-:W-:Y:S01]  /*18ab0*/  FMUL R80, R0.reuse, R8 ;  /* 0x0000000800507220 */ /* 0x040fe20000400000 */
[----:B------:R-:W-:Y:S01]  /*18ac0*/  FMUL R81, R0, R10 ;  /* 0x0000000a00517220 */ /* 0x000fe20000400000 */
        /* <DEDUP_REMOVED lines=106> */
[----:B------:R-:W-:-:S02]  /*19170*/  F2FP.SATFINITE.E4M3.F32.PACK_AB_MERGE_C R78, R5, R78, RZ ;  /* 0x0000004e054e723e */ /* 0x000fc400048070ff */
[----:B------:R-:W-:Y:S02]  /*19180*/  F2FP.SATFINITE.E4M3.F32.PACK_AB_MERGE_C R79, R4, R79, RZ ;  /* 0x0000004f044f723e */ /* 0x000fe400048070ff */
[----:B------:R-:W-:Y:S02]  /*19190*/  F2FP.SATFINITE.E4M3.F32.PACK_AB_MERGE_C R80, R9, R80, RZ ;  /* 0x000000500950723e */ /* 0x000fe400048070ff */
[----:B------:R-:W-:Y:S02]  /*191a0*/  F2FP.SATFINITE.E4M3.F32.PACK_AB_MERGE_C R81, R6, R81, RZ ;  /* 0x000000510651723e */ /* 0x000fe400048070ff */
[----:B------:R-:W-:Y:S02]  /*191b0*/  F2FP.SATFINITE.E4M3.F32.PACK_AB_MERGE_C R82, R13, R82, RZ ;  /* 0x000000520d52723e */ /* 0x000fe400048070ff */
[----:B------:R-:W-:Y:S02]  /*191c0*/  F2FP.SATFINITE.E4M3.F32.PACK_AB_MERGE_C R83, R8, R83, RZ ;  /* 0x000000530853723e */ /* 0x000fe400048070ff */
[----:B------:R-:W-:-:S02]  /*191d0*/  F2FP.SATFINITE.E4M3.F32.PACK_AB_MERGE_C R84, R17, R84, RZ ;  /* 0x000000541154723e */ /* 0x000fc400048070ff */
[----:B------:R-:W-:Y:S02]  /*191e0*/  F2FP.SATFINITE.E4M3.F32.PACK_AB_MERGE_C R85, R10, R85, RZ ;  /* 0x000000550a55723e */ /* 0x000fe400048070ff */
[----:B------:R-:W-:Y:S02]  /*191f0*/  F2FP.SATFINITE.E4M3.F32.PACK_AB_MERGE_C R86, R21, R86, RZ ;  /* 0x000000561556723e */ /* 0x000fe400048070ff */
[----:B------:R-:W0:Y:S01]  /*19200*/  LDTM.x64 R4, tmem[UR8+0x40] ;  /* 0x00004008000479ee */ /* 0x000e220008340000 */
[----:B------:R-:W-:Y:S02]  /*19210*/  F2FP.SATFINITE.E4M3.F32.PACK_AB_MERGE_C R95, R96, R95, RZ ;  /* 0x0000005f605f723e */ /* 0x000fe400048070ff */
[----:B------:R-:W-:Y:S02]  /*19220*/  F2FP.SATFINITE.E4M3.F32.PACK_AB_MERGE_C R96, R98, R97, RZ ;  /* 0x000000616260723e */ /* 0x000fe400048070ff */
[----:B------:R-:W-:Y:S02]  /*19230*/  F2FP.SATFINITE.E4M3.F32.PACK_AB_MERGE_C R97, R100, R99, RZ ;  /* 0x000000636461723e */ /* 0x000fe400048070ff */
        /* <DEDUP_REMOVED lines=8> */
[----:B------:R-:W-:Y:S01]  /*192c0*/  F2FP.SATFINITE.E4M3.F32.PACK_AB_MERGE_C R90, R71, R90, RZ ;  /* 0x0000005a475a723e */ /* 0x000fe200048070ff */
        /* <DEDUP_REMOVED lines=80> */
[----:B------:R-:W-:Y:S01]  /*197d0*/  F2FP.SATFINITE.E4M3.F32.PACK_AB_MERGE_C R102, R110, R109, RZ ;  /* 0x0000006d6e66723e */ /* 0x000fe200048070ff */
[----:B------:R-:W-:Y:S01]  /*197e0*/  FMUL R114, R0, R12 ;  /* 0x0000000c00727220 */ /* 0x000fe20000400000 */
[----:B------:R-:W-:Y:S01]  /*197f0*/  F2FP.SATFINITE.E4M3.F32.PACK_AB_MERGE_C R103, R112, R111, RZ ;  /* 0x0000006f7067723e */ /* 0x000fe200048070ff */
[----:B------:R-:W-:Y:S01]  /*19800*/  FMUL R115, R0, R14 ;  /* 0x0000000e00737220 */ /* 0x000fe20000400000 */
[----:B------:R-:W-:Y:S01]  /*19810*/  F2FP.SATFINITE.E4M3.F32.PACK_AB_MERGE_C R106, R118, R117, RZ ;  /* 0x00000075766a723e */ /* 0x000fe200048070ff */
        /* <DEDUP_REMOVED lines=62> */
[----:B------:R-:W-:Y:S01]  /*19c00*/  F2FP.SATFINITE.E4M3.F32.PACK_AB_MERGE_C R101, R108, R107, RZ ;  /* 0x0000006b6c65723e */ /* 0x000fe200048070ff */
        /* <DEDUP_REMOVED lines=8> */
[C---:B------:R-:W-:Y:S01]  /*19c90*/  FMUL R120, R0.reuse, R24 ;  /* 0x0000001800787220 */ /* 0x040fe20000400000 */
[----:B------:R-:W-:Y:S01]  /*19ca0*/  F2FP.SATFINITE.E4M3.F32.PACK_AB_MERGE_C R92, R73, R92, RZ ;  /* 0x0000005c495c723e */ /* 0x000fe200048070ff */
[----:B------:R-:W-:Y:S01]  /*19cb0*/  FMUL R7, R0, R25 ;  /* 0x0000001900077220 */ /* 0x000fe20000400000 */
[----:B------:R-:W-:Y:S01]  /*19cc0*/  F2FP.SATFINITE.E4M3.F32.PACK_AB_MERGE_C R93, R74, R93, RZ ;  /* 0x0000005d4a5d723e */ /* 0x000fe200048070ff */
[C---:B------:R-:W-:Y:S01]  /*19cd0*/  FMUL R121, R0.reuse, R26 ;  /* 0x0000001a00797220 */ /* 0x040fe20000400000 */
[----:B------:R-:W-:Y:S01]  /*19ce0*/  F2FP.SATFINITE.E4M3.F32.PACK_AB_MERGE_C R94, R75, R94, RZ ;  /* 0x0000005e4b5e723e */ /* 0x000fe200048070ff */
        /* <DEDUP_REMOVED lines=49> */
[----:B------:R-:W0:Y:S01]  /*1a000*/  LDTM.x64 R12, tmem[UR8+0x80] ;  /* 0x00008008000c79ee */ /* 0x000e220008340000 */
[----:B------:R-:W-:Y:S02]  /*1a010*/  F2FP.SATFINITE.E4M3.F32.PACK_AB_MERGE_C R126, R127, R126, RZ ;  /* 0x0000007e7f7e723e */ /* 0x000fe400048070ff */
        /* <DEDUP_REMOVED lines=10> */
[----:B------:R-:W-:Y:S01]  /*1a0c0*/  F2FP.SATFINITE.E4M3.F32.PACK_AB_MERGE_C R132, R139, R136, RZ ;  /* 0x000000888b84723e */ /* 0x000fe200048070ff */
[----:B0-----:R-:W-:Y:S01]  /*1a0d0*/  @P1 FMUL R14, R14, 0.25 ;  /* 0x3e8000000e0e1820 */ /* 0x001fe20000400000 */
[----:B------:R-:W-:Y:S01]  /*1a0e0*/  @P1 FMUL R15, R15, 0.25 ;  /* 0x3e8000000f0f1820 */ /* 0x000fe20000400000 */
[----:B------:R-:W-:Y:S01]  /*1a0f0*/  @P1 FMUL R18, R18, 0.25 ;  /* 0x3e80000012121820 */ /* 0x000fe20000400000 */
[----:B------:R-:W-:Y:S01]  /*1a100*/  @P1 FMUL R19, R19, 0.25 ;  /* 0x3e80000013131820 */ /* 0x000fe20000400000 */
[----:B------:R-:W-:Y:S01]  /*1a110*/  @!P3 FMUL R14, R14, 16777216 ;  /* 0x4b8000000e0eb820 */ /* 0x000fe20000400000 */
[----:B------:R-:W-:Y:S01]  /*1a120*/  @!P3 FMUL R15, R15, 16777216 ;  /* 0x4b8000000f0fb820 */ /* 0x000fe20000400000 */
[----:B------:R-:W-:Y:S01]  /*1a130*/  @P1 FMUL R22, R22, 0.25 ;  /* 0x3e80000016161820 */ /* 0x000fe20000400000 */
[----:B------:R-:W-:Y:S01]  /*1a140*/  @P1 FMUL R23, R23, 0.25 ;  /* 0x3e80000017171820 */ /* 0x000fe20000400000 */
[C---:B------:R-:W-:Y:S01]  /*1a150*/  FMUL R143, R0.reuse, R14 ;  /* 0x0000000e008f7220 */ /* 0x040fe20000400000 */
[----:B------:R-:W-:Y:S01]  /*1a160*/  FMUL R4, R0, R15 ;  /* 0x0000000f00047220 */ /* 0x000fe20000400000 */
        /* <DEDUP_REMOVED lines=8> */
[----:B------:R-:W-:Y:S01]  /*1a1f0*/  F2FP.SATFINITE.E4M3.F32.PACK_AB_MERGE_C R143, R4, R143, RZ ;  /* 0x0000008f048f723e */ /* 0x000fe200048070ff */
[C---:B------:R-:W-:Y:S01]  /*1a200*/  FMUL R145, R0.reuse, R18 ;  /* 0x0000001200917220 */ /* 0x040fe20000400000 */
[C---:B------:R-:W-:Y:S01]  /*1a210*/  FMUL R6, R0.reuse, R19 ;  /* 0x0000001300067220 */ /* 0x040fe20000400000 */
        /* <DEDUP_REMOVED lines=12> */
[----:B------:R-:W-:Y:S01]  /*1a2e0*/  F2FP.SATFINITE.E4M3.F32.PACK_AB_MERGE_C R138, R151, R150, RZ ;  /* 0x00000096978a723e */ /* 0x000fe200048070ff */
[----:B------:R-:W-:Y:S01]  /*1a2f0*/  FMUL R151, R0, R30 ;  /* 0x0000001e00977220 */ /* 0x000fe20000400000 */
[----:B------:R-:W-:Y:S01]  /*1a300*/  F2FP.SATFINITE.E4M3.F32.PACK_AB_MERGE_C R145, R6, R145, RZ ;  /* 0x000000910691723e */ /* 0x000fe200048070ff */
[----:B------:R-:W-:Y:S01]  /*1a310*/  FMUL R6, R0, R27 ;  /* 0x0000001b00067220 */ /* 0x000fe20000400000 */
[----:B------:R-:W-:Y:S01]  /*1a320*/  F2FP.SATFINITE.E4M3.F32.PACK_AB_MERGE_C R149, R4, R149, RZ ;  /* 0x000000950495723e */ /* 0x000fe200048070ff */
        /* <DEDUP_REMOVED lines=11> */
[----:B------:R-:W-:Y:S01]  /*1a3e0*/  F2FP.SATFINITE.E4M3.F32.PACK_AB_MERGE_C R139, R153, R152, RZ ;  /* 0x00000098998b723e */ /* 0x000fe200048070ff */
[----:B------:R-:W-:Y:S01]  /*1a3f0*/  FMUL R153, R0, R34 ;  /* 0x0000002200997220 */ /* 0x000fe20000400000 */
[----:B------:R-:W-:Y:S01]  /*1a400*/  F2FP.SATFINITE.E4M3.F32.PACK_AB_MERGE_C R147, R6, R147, RZ ;  /* 0x000000930693723e */ /* 0x000fe200048070ff */
[----:B------:R-:W-:Y:S01]  /*1a410*/  FMUL R6, R0, R35 ;  /* 0x0000002300067220 */ /* 0x000fe20000400000 */
[----:B------:R-:W-:Y:S01]  /*1a420*/  F2FP.SATFINITE.E4M3.F32.PACK_AB_MERGE_C R151, R4, R151, RZ ;  /* 0x000000970497723e */ /* 0x000fe200048070ff */
        /* <DEDUP_REMOVED lines=8> */
[----:B------:R-:W-:Y:S01]  /*1a4b0*/  F2FP.SATFINITE.E4M3.F32.PACK_AB_MERGE_C R134, R142, R141, RZ ;  /* 0x0000008d8e86723e */ /* 0x000fe200048070ff */
        /* <DEDUP_REMOVED lines=38> */
[----:B------:R-:W-:Y:S01]  /*1a720*/  F2FP.SATFINITE.E4M3.F32.PACK_AB_MERGE_C R123, R8, R123, RZ ;  /* 0x0000007b087b723e */ /* 0x000fe200048070ff */
[C---:B------:R-:W-:Y:S01]  /*1a730*/  FMUL R8, R0.reuse, R39 ;  /* 0x0000002700087220 */ /* 0x040fe20000400000 */
[----:B------:R-:W-:Y:S01]  /*1a740*/  F2FP.SATFINITE.E4M3.F32.PACK_AB_MERGE_C R140, R155, R154, RZ ;  /* 0x0000009a9b8c723e */ /* 0x000fe200048070ff */
[C---:B------:R-:W-:Y:S01]  /*1a750*/  FMUL R155, R0.reuse, R38 ;  /* 0x00000026009b7220 */ /* 0x040fe20000400000 */
        /* <DEDUP_REMOVED lines=87> */
[----:B------:R-:W-:Y:S01]  /*1acd0*/  @P1 FMUL R70, R70, 0.25 ;  /* 0x3e80000046461820 */ /* 0x000fe20000400000 */
[----:B------:R-:W-:Y:S01]  /*1ace0*/  F2FP.SATFINITE.E4M3.F32.PACK_AB_MERGE_C R120, R7, R120, RZ ;  /* 0x000000780778723e */ /* 0x000fe200048070ff */
[----:B------:R-:W-:Y:S01]  /*1acf0*/  @P1 FMUL R71, R71, 0.25 ;  /* 0x3e80000047471820 */ /* 0x000fe20000400000 */
[----:B------:R-:W-:Y:S01]  /*1ad00*/  F2FP.SATFINITE.E4M3.F32.PACK_AB_MERGE_C R122, R9, R122, RZ ;  /* 0x0000007a097a723e */ /* 0x000fe200048070ff */
[----:B------:R-:W-:Y:S01]  /*1ad10*/  @P1 FMUL R74, R74, 0.25 ;  /* 0x3e8000004a4a1820 */ /* 0x000fe20000400000 */
[----:B------:R-:W-:Y:S01]  /*1ad20*/  F2FP.SATFINITE.E4M3.F32.PACK_AB_MERGE_C R124, R11, R124, RZ ;  /* 0x0000007c0b7c723e */ /* 0x000fe200048070ff */
[----:B------:R-:W-:Y:S01]  /*1ad30*/  @P1 FMUL R75, R75, 0.25 ;  /* 0x3e8000004b4b1820 */ /* 0x000fe20000400000 */
[----:B------:R-:W-:Y:S01]  /*1ad40*/  F2FP.SATFINITE.E4M3.F32.PACK_AB_MERGE_C R125, R10, R125, RZ ;  /* 0x0000007d0a7d723e */ /* 0x000fe200048070ff */
[----:B------:R-:W-:Y:S01]  /*1ad50*/  @!P3 FMUL R70, R70, 16777216 ;  /* 0x4b8000004646b820 */ /* 0x000fe20000400000 */
[----:B------:R-:W-:Y:S01]  /*1ad60*/  F2FP.SATFINITE.E4M3.F32.PACK_AB_MERGE_C R142, R13, R142, RZ ;  /* 0x0000008e0d8e723e */ /* 0x000fe200048070ff */
[----:B------:R-:W-:Y:S01]  /*1ad70*/  @!P3 FMUL R71, R71, 16777216 ;  /* 0x4b8000004747b820 */ /* 0x000fe20000400000 */
        /* <DEDUP_REMOVED lines=9> */
[C---:B------:R-:W-:Y:S01]  /*1ae10*/  FMUL R70, R0.reuse, R70 ;  /* 0x0000004600467220 */ /* 0x040fe20000400000 */
[----:B------:R-:W-:Y:S01]  /*1ae20*/  F2FP.SATFINITE.E4M3.F32.PACK_AB_MERGE_C R154, R37, R154, RZ ;  /* 0x0000009a259a723e */ /* 0x000fe200048070ff */
[----:B------:R-:W-:Y:S01]  /*1ae30*/  FMUL R71, R0, R71 ;  /* 0x0000004700477220 */ /* 0x000fe20000400000 */
[----:B------:R-:W-:Y:S01]  /*1ae40*/  F2FP.SATFINITE.E4M3.F32.PACK_AB_MERGE_C R160, R41, R160, RZ ;  /* 0x000000a029a0723e */ /* 0x000fe200048070ff */
[----:B------:R-:W-:Y:S01]  /*1ae50*/  @!P3 FMUL R72, R72, 16777216 ;  /* 0x4b8000004848b820 */ /* 0x000fe20000400000 */
[----:B------:R-:W-:Y:S01]  /*1ae60*/  F2FP.SATFINITE.E4M3.F32.PACK_AB_MERGE_C R156, R43, R156, RZ ;  /* 0x0000009c2b9c723e */ /* 0x000fe200048070ff */
[----:B------:R-:W-:Y:S01]  /*1ae70*/  @!P3 FMUL R73, R73, 16777216 ;  /* 0x4b8000004949b820 */ /* 0x000fe20000400000 */
[----:B------:R-:W-:Y:S01]  /*1ae80*/  F2FP.SATFINITE.E4M3.F32.PACK_AB_MERGE_C R158, R47, R158, RZ ;  /* 0x0000009e2f9e723e */ /* 0x000fe200048070ff */
[----:B------:R-:W-:Y:S01]  /*1ae90*/  FMUL R74, R0, R74 ;  /* 0x0000004a004a7220 */ /* 0x000fe20000400000 */
[----:B------:R-:W-:Y:S01]  /*1aea0*/  F2FP.SATFINITE.E4M3.F32.PACK_AB_MERGE_C R163, R6, R163, RZ ;  /* 0x000000a306a3723e */ /* 0x000fe200048070ff */
[C---:B------:R-:W-:Y:S01]  /*1aeb0*/  FMUL R75, R0.reuse, R75 ;  /* 0x0000004b004b7220 */ /* 0x040fe20000400000 */
[----:B------:R-:W-:Y:S01]  /*1aec0*/  F2FP.SATFINITE.E4M3.F32.PACK_AB_MERGE_C R164, R55, R164, RZ ;  /* 0x000000a437a4723e */ /* 0x000fe200048070ff */
[----:B------:R-:W-:Y:S01]  /*1aed0*/  FMUL R72, R0, R72 ;  /* 0x0000004800487220 */ /* 0x000fe20000400000 */
[----:B------:R-:W-:Y:S01]  /*1aee0*/  F2FP.SATFINITE.E4M3.F32.PACK_AB_MERGE_C R165, R8, R165, RZ ;  /* 0x000000a508a5723e */ /* 0x000fe200048070ff */
[----:B------:R-:W-:Y:S01]  /*1aef0*/  FMUL R73, R0, R73 ;  /* 0x0000004900497220 */ /* 0x000fe20000400000 */
[----:B------:R-:W-:-:S02]  /*1af00*/  F2FP.SATFINITE.E4M3.F32.PACK_AB_MERGE_C R162, R59, R162, RZ ;  /* 0x000000a23ba2723e */ /* 0x000fc400048070ff */
[----:B------:R-:W-:Y:S02]  /*1af10*/  F2FP.SATFINITE.E4M3.F32.PACK_AB_MERGE_C R168, R61, R168, RZ ;  /* 0x000000a83da8723e */ /* 0x000fe400048070ff */
[----:B------:R-:W-:Y:S02]  /*1af20*/  F2FP.SATFINITE.E4M3.F32.PACK_AB_MERGE_C R69, R63, R62, RZ ;  /* 0x0000003e3f45723e */ /* 0x000fe400048070ff */
[----:B------:R-:W-:Y:S02]  /*1af30*/  F2FP.SATFINITE.E4M3.F32.PACK_AB_MERGE_C R166, R65, R166, RZ ;  /* 0x000000a641a6723e */ /* 0x000fe400048070ff */
[----:B------:R-:W-:Y:S02]  /*1af40*/  F2FP.SATFINITE.E4M3.F32.PACK_AB_MERGE_C R68, R67, R66, RZ ;  /* 0x000000424344723e */ /* 0x000fe400048070ff */
[----:B------:R-:W-:Y:S02]  /*1af50*/  F2FP.SATFINITE.E4M3.F32.PACK_AB_MERGE_C R167, R4, R167, RZ ;  /* 0x000000a704a7723e */ /* 0x000fe400048070ff */
[----:B------:R-:W0:Y:S01]  /*1af60*/  LDTM.x64 R4, tmem[UR8+0xc0] ;  /* 0x0000c008000479ee */ /* 0x000e220008340000 */
[----:B------:R-:W-:Y:S01]  /*1af70*/  F2FP.SATFINITE.E4M3.F32.PACK_AB_MERGE_C R71, R71, R70, RZ ;  /* 0x000000464747723e */ /* 0x000fe200048070ff */
[----:B------:R-:W-:Y:S01]  /*1af80*/  NOP ;  /* 0x0000000000007918 */ /* 0x000fe20000000000 */
[----:B------:R-:W-:Y:S01]  /*1af90*/  F2FP.SATFINITE.E4M3.F32.PACK_AB_MERGE_C R70, R75, R74, RZ ;  /* 0x0000004a4b46723e */ /* 0x000fe200048070ff */
[----:B------:R-:W-:Y:S01]  /*1afa0*/  VIADD R74, R2, 0xc0cafb0d ;  /* 0xc0cafb0d024a7836 */ /* 0x000fe20000000000 */
[----:B------:R-:W-:Y:S01]  /*1afb0*/  F2FP.SATFINITE.E4M3.F32.PACK_AB_MERGE_C R72, R73, R72, RZ ;  /* 0x000000484948723e */ /* 0x000fe200048070ff */
[----:B------:R-:W1:Y:S01]  /*1afc0*/  LDCU UR8, c[0x0][0x3e8] ;  /* 0x00007d00ff0877ac */ /* 0x000e620008000800 */
[----:B------:R-:W-:-:S02]  /*1afd0*/  LOP3.LUT R78, R78, 0xffff, RZ, 0xc0, !PT ;  /* 0x0000ffff4e4e7812 */ /* 0x000fc400078ec0ff */
[----:B------:R-:W-:Y:S02]  /*1afe0*/  LOP3.LUT R79, R79, 0xffff, RZ, 0xc0, !PT ;  /* 0x0000ffff4f4f7812 */ /* 0x000fe400078ec0ff */
[----:B------:R-:W-:Y:S02]  /*1aff0*/  LOP3.LUT R80, R80, 0xffff, RZ, 0xc0, !PT ;  /* 0x0000ffff50507812 */ /* 0x000fe400078ec0ff */
[----:B------:R-:W-:Y:S02]  /*1b000*/  LOP3.LUT R84, R84, 0xffff, RZ, 0xc0, !PT ;  /* 0x0000ffff54547812 */ /* 0x000fe400078ec0ff */
[----:B------:R-:W-:Y:S02]  /*1b010*/  LOP3.LUT R82, R82, 0xffff, RZ, 0xc0, !PT ;  /* 0x0000ffff52527812 */ /* 0x000fe400078ec0ff */
[----:B------:R-:W-:Y:S02]  /*1b020*/  LOP3.LUT R83, R83, 0xffff, RZ, 0xc0, !PT ;  /* 0x0000ffff53537812 */ /* 0x000fe400078ec0ff */
[----:B------:R-:W-:-:S02]  /*1b030*/  PRMT R169, R84, 0x3340, R1 ;  /* 0x0000334054a97816 */ /* 0x000fc40000000001 */
[----:B------:R-:W-:Y:S02]  /*1b040*/  LOP3.LUT R86, R86, 0xffff, RZ, 0xc0, !PT ;  /* 0x0000ffff56567812 */ /* 0x000fe400078ec0ff */
[----:B------:R-:W-:Y:S01]  /*1b050*/  LOP3.LUT R87, R87, 0xffff, RZ, 0xc0, !PT ;  /* 0x0000ffff57577812 */ /* 0x000fe200078ec0ff */
        /* <DEDUP_REMOVED lines=130> */
[----:B------:R-:W-:Y:S01]  /*1b880*/  FMUL R73, R0, R65 ;  /* 0x0000004100497220 */ /* 0x000fe20000400000 */
[----:B------:R-:W-:Y:S01]  /*1b890*/  LOP3.LUT R65, R74, 0xff800000, RZ, 0xc0, !PT ;  /* 0xff8000004a417812 */ /* 0x000fe200078ec0ff */
        /* <DEDUP_REMOVED lines=62> */
[----:B------:R-:W-:Y:S02]  /*1bc80*/  FSEL R67, RZ, -23, P2 ;  /* 0xc1b80000ff437808 */ /* 0x000fe40001000000 */
[----:B------:R-:W-:Y:S02]  /*1bc90*/  I2FP.F32.S32 R4, R65 ;  /* 0x0000004100047245 */ /* 0x000fe40000201400 */
[----:B------:R-:W-:Y:S02]  /*1bca0*/  LOP3.LUT R74, R240, 0x60, RZ, 0xc0, !PT ;  /* 0x00000060f04a7812 */ /* 0x000fe400078ec0ff */
[----:B------:R-:W-:Y:S01]  /*1bcb0*/  PRMT R5, R80, 0x3340, R1 ;  /* 0x0000334050057816 */ /* 0x000fe20000000001 */
[----:B------:R-:W-:Y:S01]  /*1bcc0*/  FFMA.FTZ R67, R4, 1.1920928955078125e-07, R67 ;  /* 0x3400000004437823 */ /* 0x000fe20000010043 */
[----:B------:R-:W-:Y:S01]  /*1bcd0*/  PRMT R4, R78, 0x3340, R79 ;  /* 0x000033404e047816 */ /* 0x000fe2000000004f */
[----:B------:R-:W-:Y:S01]  /*1bce0*/  IMAD R77, R74, 0x8, R77 ;  /* 0x000000084a4d7824 */ /* 0x000fe200078e024d */
[----:B------:R-:W-:-:S02]  /*1bcf0*/  PRMT R74, R82, 0x3340, R83 ;  /* 0x00003340524a7816 */ /* 0x000fc40000000053 */
[----:B------:R-:W-:Y:S02]  /*1bd00*/  LOP3.LUT R88, R88, 0xffff, RZ, 0xc0, !PT ;  /* 0x0000ffff58587812 */ /* 0x000fe400078ec0ff */
[----:B------:R-:W-:Y:S02]  /*1bd10*/  LOP3.LUT R92, R92, 0xffff, RZ, 0xc0, !PT ;  /* 0x0000ffff5c5c7812 */ /* 0x000fe400078ec0ff */
[----:B------:R-:W-:Y:S02]  /*1bd20*/  LOP3.LUT R90, R90, 0xffff, RZ, 0xc0, !PT ;  /* 0x0000ffff5a5a7812 */ /* 0x000fe400078ec0ff */
[----:B------:R-:W-:Y:S02]  /*1bd30*/  LOP3.LUT R91, R91, 0xffff, RZ, 0xc0, !PT ;  /* 0x0000ffff5b5b7812 */ /* 0x000fe400078ec0ff */
[----:B------:R-:W-:Y:S02]  /*1bd40*/  PRMT R4, R4, 0x5410, R5 ;  /* 0x0000541004047816 */ /* 0x000fe40000000005 */
[----:B------:R-:W-:-:S02]  /*1bd50*/  PRMT R5, R74, 0x5410, R169 ;  /* 0x000054104a057816 */ /* 0x000fc400000000a9 */
[----:B------:R-:W-:Y:S02]  /*1bd60*/  PRMT R74, R88, 0x3340, R1 ;  /* 0x00003340584a7816 */ /* 0x000fe40000000001 */
[----:B------:R-:W-:Y:S02]  /*1bd70*/  PRMT R169, R86, 0x3340, R87 ;  /* 0x0000334056a97816 */ /* 0x000fe40000000057 */
[----:B------:R-:W-:Y:S02]  /*1bd80*/  PRMT R171, R92, 0x3340, R1 ;  /* 0x000033405cab7816 */ /* 0x000fe40000000001 */
[----:B------:R-:W-:Y:S02]  /*1bd90*/  PRMT R170, R90, 0x3340, R91 ;  /* 0x000033405aaa7816 */ /* 0x000fe4000000005b */
[----:B------:R-:W-:Y:S02]  /*1bda0*/  PRMT R169, R169, 0x5410, R74 ;  /* 0x00005410a9a97816 */ /* 0x000fe4000000004a */
[----:B------:R-:W-:-:S02]  /*1bdb0*/  PRMT R74, R170, 0x5410, R171 ;  /* 0x00005410aa4a7816 */ /* 0x000fc400000000ab */
[----:B------:R-:W-:Y:S02]  /*1bdc0*/  LOP3.LUT R170, R94, 0xffff, RZ, 0xc0, !PT ;  /* 0x0000ffff5eaa7812 */ /* 0x000fe400078ec0ff */
[----:B------:R-:W-:Y:S02]  /*1bdd0*/  LOP3.LUT R171, R95, 0xffff, RZ, 0xc0, !PT ;  /* 0x0000ffff5fab7812 */ /* 0x000fe400078ec0ff */
[----:B------:R-:W-:Y:S02]  /*1bde0*/  LOP3.LUT R172, R96, 0xffff, RZ, 0xc0, !PT ;  /* 0x0000ffff60ac7812 */ /* 0x000fe400078ec0ff */
[----:B------:R-:W-:Y:S02]  /*1bdf0*/  LOP3.LUT R100, R100, 0xffff, RZ, 0xc0, !PT ;  /* 0x0000ffff64647812 */ /* 0x000fe400078ec0ff */
[----:B------:R-:W-:Y:S02]  /*1be00*/  LOP3.LUT R98, R98, 0xffff, RZ, 0xc0, !PT ;  /* 0x0000ffff62627812 */ /* 0x000fe400078ec0ff */
[----:B------:R-:W-:-:S02]  /*1be10*/  LOP3.LUT R99, R99, 0xffff, RZ, 0xc0, !PT ;  /* 0x0000ffff63637812 */ /* 0x000fc400078ec0ff */
        /* <DEDUP_REMOVED lines=12> */
[----:B------:R-:W-:Y:S02]  /*1bee0*/  SHF.R.U32.HI R78, RZ, 0x8, R78 ;  /* 0x00000008ff4e7819 */ /* 0x000fe4000001164e */
[----:B------:R-:W-:Y:S02]  /*1bef0*/  SHF.R.U32.HI R79, RZ, 0x8, R79 ;  /* 0x00000008ff4f7819 */ /* 0x000fe4000001164f */
[--C-:B------:R-:W-:Y:S02]  /*1bf00*/  PRMT R103, R176, 0x3340, R1.reuse ;  /* 0x00003340b0677816 */ /* 0x100fe40000000001 */
[----:B------:R-:W-:Y:S02]  /*1bf10*/  PRMT R104, R173, 0x3340, R174 ;  /* 0x00003340ad687816 */ /* 0x000fe400000000ae */
[----:B------:R-:W-:Y:S02]  /*1bf20*/  PRMT R107, R108, 0x3340, R1 ;  /* 0x000033406c6b7816 */ /* 0x000fe40000000001 */
[----:B------:R-:W-:-:S02]  /*1bf30*/  PRMT R96, R106, 0x3340, R175 ;  /* 0x000033406a607816 */ /* 0x000fc400000000af */
[----:B------:R-:W-:Y:S02]  /*1bf40*/  F2FP.SATFINITE.E4M3.F32.PACK_AB_MERGE_C R8, R9, R8, RZ ;  /* 0x000000080908723e */ /* 0x000fe400048070ff */
[----:B------:R-:W-:Y:S02]  /*1bf50*/  LOP3.LUT R78, R78, 0xffff, RZ, 0xc0, !PT ;  /* 0x0000ffff4e4e7812 */ /* 0x000fe400078ec0ff */
[----:B------:R-:W-:Y:S02]  /*1bf60*/  LOP3.LUT R9, R79, 0xffff, RZ, 0xc0, !PT ;  /* 0x0000ffff4f097812 */ /* 0x000fe400078ec0ff */
[----:B------:R-:W-:Y:S02]  /*1bf70*/  SHF.R.U32.HI R86, RZ, 0x8, R86 ;  /* 0x00000008ff567819 */ /* 0x000fe40000011656 */
[----:B------:R-:W-:Y:S02]  /*1bf80*/  SHF.R.U32.HI R87, RZ, 0x8, R87 ;  /* 0x00000008ff577819 */ /* 0x000fe40000011657 */
[----:B------:R-:W-:-:S02]  /*1bf90*/  SHF.R.U32.HI R88, RZ, 0x8, R88 ;  /* 0x00000008ff587819 */ /* 0x000fc40000011658 */
[----:B------:R-:W-:Y:S02]  /*1bfa0*/  LOP3.LUT R114, R114, 0xffff, RZ, 0xc0, !PT ;  /* 0x0000ffff72727812 */ /* 0x000fe400078ec0ff */
[----:B------:R-:W-:Y:S02]  /*1bfb0*/  LOP3.LUT R115, R115, 0xffff, RZ, 0xc0, !PT ;  /* 0x0000ffff73737812 */ /* 0x000fe400078ec0ff */
[----:B------:R-:W-:Y:S02]  /*1bfc0*/  LOP3.LUT R116, R116, 0xffff, RZ, 0xc0, !PT ;  /* 0x0000ffff74747812 */ /* 0x000fe400078ec0ff */
[----:B------:R-:W-:Y:S02]  /*1bfd0*/  PRMT R104, R104, 0x5410, R103 ;  /* 0x0000541068687816 */ /* 0x000fe40000000067 */
[----:B------:R-:W-:Y:S02]  /*1bfe0*/  SHF.R.U32.HI R82, RZ, 0x8, R82 ;  /* 0x00000008ff527819 */ /* 0x000fe40000011652 */
[----:B------:R-:W-:-:S02]  /*1bff0*/  SHF.R.U32.HI R83, RZ, 0x8, R83 ;  /* 0x00000008ff537819 */ /* 0x000fc40000011653 */
[----:B------:R-:W-:Y:S02]  /*1c000*/  SHF.R.U32.HI R106, RZ, 0x8, R106 ;  /* 0x00000008ff6a7819 */ /* 0x000fe4000001166a */
[----:B------:R-:W-:Y:S02]  /*1c010*/  SHF.R.U32.HI R175, RZ, 0x8, R175 ;  /* 0x00000008ffaf7819 */ /* 0x000fe400000116af */
[----:B------:R-:W-:Y:S02]  /*1c020*/  SHF.R.U32.HI R108, RZ, 0x8, R108 ;  /* 0x00000008ff6c7819 */ /* 0x000fe4000001166c */
[----:B------:R-:W-:Y:S02]  /*1c030*/  PRMT R103, R96, 0x5410, R107 ;  /* 0x0000541060677816 */ /* 0x000fe4000000006b */
[----:B------:R-:W-:Y:S02]  /*1c040*/  F2FP.SATFINITE.E4M3.F32.PACK_AB_MERGE_C R96, R11, R10, RZ ;  /* 0x0000000a0b60723e */ /* 0x000fe400048070ff */
[----:B------:R-:W-:-:S02]  /*1c050*/  F2FP.SATFINITE.E4M3.F32.PACK_AB_MERGE_C R12, R13, R12, RZ ;  /* 0x0000000c0d0c723e */ /* 0x000fc400048070ff */
[----:B------:R-:W-:Y:S02]  /*1c060*/  F2FP.SATFINITE.E4M3.F32.PACK_AB_MERGE_C R102, R19, R18, RZ ;  /* 0x000000121366723e */ /* 0x000fe400048070ff */
[----:B------:R-:W-:Y:S02]  /*1c070*/  PRMT R9, R78, 0x3340, R9 ;  /* 0x000033404e097816 */ /* 0x000fe40000000009 */
[----:B------:R-:W-:Y:S02]  /*1c080*/  F2FP.SATFINITE.E4M3.F32.PACK_AB_MERGE_C R20, R21, R20, RZ ;  /* 0x000000141514723e */ /* 0x000fe400048070ff */
[----:B------:R-:W-:Y:S02]  /*1c090*/  SHF.R.U32.HI R80, RZ, 0x8, R80 ;  /* 0x00000008ff507819 */ /* 0x000fe40000011650 */
[----:B------:R-:W-:Y:S02]  /*1c0a0*/  LOP3.LUT R86, R86, 0xffff, RZ, 0xc0, !PT ;  /* 0x0000ffff56567812 */ /* 0x000fe400078ec0ff */
[----:B------:R-:W-:-:S02]  /*1c0b0*/  LOP3.LUT R11, R87, 0xffff, RZ, 0xc0, !PT ;  /* 0x0000ffff570b7812 */ /* 0x000fc400078ec0ff */
[----:B------:R-:W-:Y:S02]  /*1c0c0*/  LOP3.LUT R78, R88, 0xffff, RZ, 0xc0, !PT ;  /* 0x0000ffff584e7812 */ /* 0x000fe400078ec0ff */
[----:B------:R-:W-:Y:S02]  /*1c0d0*/  PRMT R18, R116, 0x3340, R1 ;  /* 0x0000334074127816 */ /* 0x000fe40000000001 */
[----:B------:R-:W-:Y:S02]  /*1c0e0*/  PRMT R13, R114, 0x3340, R115 ;  /* 0x00003340720d7816 */ /* 0x000fe40000000073 */
[----:B------:R-:W-:Y:S02]  /*1c0f0*/  LOP3.LUT R82, R82, 0xffff, RZ, 0xc0, !PT ;  /* 0x0000ffff52527812 */ /* 0x000fe400078ec0ff */
[----:B------:R-:W-:Y:S02]  /*1c100*/  LOP3.LUT R21, R83, 0xffff, RZ, 0xc0, !PT ;  /* 0x0000ffff53157812 */ /* 0x000fe400078ec0ff */
[----:B------:R-:W-:-:S02]  /*1c110*/  SHF.R.U32.HI R170, RZ, 0x8, R170 ;  /* 0x00000008ffaa7819 */ /* 0x000fc400000116aa */
[----:B------:R-:W-:Y:S02]  /*1c120*/  SHF.R.U32.HI R171, RZ, 0x8, R171 ;  /* 0x00000008ffab7819 */ /* 0x000fe400000116ab */
[----:B------:R-:W-:Y:S02]  /*1c130*/  SHF.R.U32.HI R172, RZ, 0x8, R172 ;  /* 0x00000008ffac7819 */ /* 0x000fe400000116ac */
[----:B------:R-:W-:Y:S02]  /*1c140*/  LOP3.LUT R106, R106, 0xffff, RZ, 0xc0, !PT ;  /* 0x0000ffff6a6a7812 */ /* 0x000fe400078ec0ff */
[----:B------:R-:W-:Y:S02]  /*1c150*/  LOP3.LUT R175, R175, 0xffff, RZ, 0xc0, !PT ;  /* 0x0000ffffafaf7812 */ /* 0x000fe400078ec0ff */
[----:B------:R-:W-:Y:S02]  /*1c160*/  LOP3.LUT R108, R108, 0xffff, RZ, 0xc0, !PT ;  /* 0x0000ffff6c6c7812 */ /* 0x000fe400078ec0ff */
[----:B------:R-:W-:-:S02]  /*1c170*/  LOP3.LUT R122, R122, 0xffff, RZ, 0xc0, !PT ;  /* 0x0000ffff7a7a7812 */ /* 0x000fc400078ec0ff */
[----:B------:R-:W-:Y:S02]  /*1c180*/  LOP3.LUT R123, R123, 0xffff, RZ, 0xc0, !PT ;  /* 0x0000ffff7b7b7812 */ /* 0x000fe400078ec0ff */
[----:B------:R-:W-:Y:S02]  /*1c190*/  LOP3.LUT R124, R124, 0xffff, RZ, 0xc0, !PT ;  /* 0x0000ffff7c7c7812 */ /* 0x000fe400078ec0ff */
[----:B------:R-:W-:Y:S02]  /*1c1a0*/  LOP3.LUT R126, R126, 0xffff, RZ, 0xc0, !PT ;  /* 0x0000ffff7e7e7812 */ /* 0x000fe400078ec0ff */
[----:B------:R-:W-:Y:S02]  /*1c1b0*/  LOP3.LUT R127, R127, 0xffff, RZ, 0xc0, !PT ;  /* 0x0000ffff7f7f7812 */ /* 0x000fe400078ec0ff */
[----:B------:R-:W-:Y:S02]  /*1c1c0*/  LOP3.LUT R128, R128, 0xffff, RZ, 0xc0, !PT ;  /* 0x0000ffff80807812 */ /* 0x000fe400078ec0ff */
[----:B------:R-:W-:-:S02]  /*1c1d0*/  F2FP.SATFINITE.E4M3.F32.PACK_AB_MERGE_C R30, R31, R30, RZ ;  /* 0x0000001e1f1e723e */ /* 0x000fc400048070ff */
[----:B------:R-:W-:Y:S02]  /*1c1e0*/  F2FP.SATFINITE.E4M3.F32.PACK_AB_MERGE_C R38, R39, R38, RZ ;  /* 0x000000262726723e */ /* 0x000fe400048070ff */
[----:B------:R-:W-:Y:S02]  /*1c1f0*/  F2FP.SATFINITE.E4M3.F32.PACK_AB_MERGE_C R54, R55, R54, RZ ;  /* 0x000000363736723e */ /* 0x000fe400048070ff */
[----:B------:R-:W-:Y:S02]  /*1c200*/  LOP3.LUT R10, R80, 0xffff, RZ, 0xc0, !PT ;  /* 0x0000ffff500a7812 */ /* 0x000fe400078ec0ff */
[----:B------:R-:W-:Y:S02]  /*1c210*/  PRMT R11, R86, 0x3340, R11 ;  /* 0x00003340560b7816 */ /* 0x000fe4000000000b */
[----:B------:R-:W-:Y:S02]  /*1c220*/  PRMT R78, R78, 0x3340, R1 ;  /* 0x000033404e4e7816 */ /* 0x000fe40000000001 */
[----:B------:R-:W-:-:S02]  /*1c230*/  PRMT R13, R13, 0x5410, R18 ;  /* 0x000054100d0d7816 */ /* 0x000fc40000000012 */
[----:B------:R-:W-:Y:S02]  /*1c240*/  F2FP.SATFINITE.E4M3.F32.PACK_AB_MERGE_C R107, R7, R6, RZ ;  /* 0x00000006076b723e */ /* 0x000fe400048070ff */
[----:B------:R-:W-:Y:S02]  /*1c250*/  PRMT R21, R82, 0x3340, R21 ;  /* 0x0000334052157816 */ /* 0x000fe40000000015 */
[----:B------:R-:W-:Y:S02]  /*1c260*/  LOP3.LUT R170, R170, 0xffff, RZ, 0xc0, !PT ;  /* 0x0000ffffaaaa7812 */ /* 0x000fe400078ec0ff */
[----:B------:R-:W-:Y:S02]  /*1c270*/  LOP3.LUT R31, R171, 0xffff, RZ, 0xc0, !PT ;  /* 0x0000ffffab1f7812 */ /* 0x000fe400078ec0ff */
[----:B------:R-:W-:Y:S02]  /*1c280*/  LOP3.LUT R88, R172, 0xffff, RZ, 0xc0, !PT ;  /* 0x0000ffffac587812 */ /* 0x000fe400078ec0ff */
[----:B------:R-:W-:-:S02]  /*1c290*/  PRMT R106, R106, 0x3340, R175 ;  /* 0x000033406a6a7816 */ /* 0x000fc400000000af */
[--C-:B------:R-:W-:Y:S02]  /*1c2a0*/  PRMT R39, R108, 0x3340, R1.reuse ;  /* 0x000033406c277816 */ /* 0x100fe40000000001 */
[----:B------:R-:W-:Y:S02]  /*1c2b0*/  PRMT R18, R124, 0x3340, R1 ;  /* 0x000033407c127816 */ /* 0x000fe40000000001 */
[----:B------:R-:W-:Y:S02]  /*1c2c0*/  PRMT R55, R122, 0x3340, R123 ;  /* 0x000033407a377816 */ /* 0x000fe4000000007b */
[----:B------:R-:W-:Y:S02]  /*1c2d0*/  PRMT R82, R128, 0x3340, R1 ;  /* 0x0000334080527816 */ /* 0x000fe40000000001 */
[----:B------:R-:W-:Y:S02]  /*1c2e0*/  PRMT R7, R126, 0x3340, R127 ;  /* 0x000033407e077816 */ /* 0x000fe4000000007f */
[----:B------:R-:W-:-:S02]  /*1c2f0*/  F2FP.SATFINITE.E4M3.F32.PACK_AB_MERGE_C R36, R37, R36, RZ ;  /* 0x000000242524723e */ /* 0x000fc400048070ff */
[----:B------:R-:W-:Y:S02]  /*1c300*/  LOP3.LUT R93, R93, 0xffff, RZ, 0xc0, !PT ;  /* 0x0000ffff5d5d7812 */ /* 0x000fe400078ec0ff */
[----:B------:R-:W-:Y:S02]  /*1c310*/  PRMT R10, R10, 0x3340, R1 ;  /* 0x000033400a0a7816 */ /* 0x000fe40000000001 */
[----:B------:R-:W-:Y:S02]  /*1c320*/  PRMT R37, R11, 0x5410, R78 ;  /* 0x000054100b257816 */ /* 0x000fe4000000004e */
[----:B------:R-:W-:Y:S02]  /*1c330*/  PRMT R31, R170, 0x3340, R31 ;  /* 0x00003340aa1f7816 */ /* 0x000fe4000000001f */
[----:B------:R-:W-:Y:S02]  /*1c340*/  PRMT R88, R88, 0x3340, R1 ;  /* 0x0000334058587816 */ /* 0x000fe40000000001 */
[----:B------:R-:W-:-:S02]  /*1c350*/  PRMT R55, R55, 0x5410, R18 ;  /* 0x0000541037377816 */ /* 0x000fc40000000012 */
[----:B------:R-:W-:Y:S01]  /*1c360*/  PRMT R11, R106, 0x5410, R39 ;  /* 0x000054106a0b7816 */ /* 0x000fe20000000027 */
[----:B------:R-:W-:Y:S01]  /*1c370*/  IMAD.IADD R39, R2, 0x1, -R65 ;  /* 0x0000000102277824 */ /* 0x000fe200078e0a41 */
[----:B------:R-:W-:Y:S02]  /*1c380*/  PRMT R18, R7, 0x5410, R82 ;  /* 0x0000541007127816 */ /* 0x000fe40000000052 */
[----:B------:R-:W-:Y:S01]  /*1c390*/  PRMT R7, R74, 0x4210, R93 ;  /* 0x000042104a077816 */ /* 0x000fe2000000005d */
[----:B------:R-:W-:Y:S01]  /*1c3a0*/  FADD R39, R39, -1 ;  /* 0xbf80000027277421 */ /* 0x000fe20000000000 */
[----:B------:R-:W-:Y:S02]  /*1c3b0*/  PRMT R74, R9, 0x5410, R10 ;  /* 0x00005410094a7816 */ /* 0x000fe4000000000a */
[----:B------:R-:W-:Y:S01]  /*1c3c0*/  PRMT R9, R31, 0x5410, R88 ;  /* 0x000054101f097816 */ /* 0x000fe20000000058 */
[----:B------:R-:W-:Y:S01]  /*1c3d0*/  IMAD.MOV.U32 R88, RZ, RZ, 0x3dc6b27f ;  /* 0x3dc6b27fff587424 */ /* 0x000fe200078e00ff */
[----:B------:R-:W-:-:S02]  /*1c3e0*/  SHF.R.U32.HI R173, RZ, 0x8, R173 ;  /* 0x00000008ffad7819 */ /* 0x000fc400000116ad */
[----:B------:R-:W-:Y:S01]  /*1c3f0*/  SHF.R.U32.HI R174, RZ, 0x8, R174 ;  /* 0x00000008ffae7819 */ /* 0x000fe200000116ae */
[----:B------:R-:W-:Y:S01]  /*1c400*/  FFMA.FTZ R88, R39, R88, -0.16845393180847167969 ;  /* 0xbe2c7f3027587423 */ /* 0x000fe20000010058 */
[----:B------:R-:W-:Y:S02]  /*1c410*/  F2FP.SATFINITE.E4M3.F32.PACK_AB_MERGE_C R34, R35, R34, RZ ;  /* 0x000000222322723e */ /* 0x000fe400048070ff */
[----:B------:R-:W-:Y:S01]  /*1c420*/  LOP3.LUT R6, R173, 0xffff, RZ, 0xc0, !PT ;  /* 0x0000ffffad067812 */ /* 0x000fe200078ec0ff */
[C---:B------:R-:W-:Y:S01]  /*1c430*/  FFMA.FTZ R88, R39.reuse, R88, 0.1716887056827545166 ;  /* 0x3e2fcf2a27587423 */ /* 0x040fe20000010058 */
[----:B------:R-:W-:Y:S02]  /*1c440*/  LOP3.LUT R35, R174, 0xffff, RZ, 0xc0, !PT ;  /* 0x0000ffffae237812 */ /* 0x000fe400078ec0ff */
[----:B------:R-:W-:Y:S01]  /*1c450*/  SHF.R.U32.HI R84, RZ, 0x8, R84 ;  /* 0x00000008ff547819 */ /* 0x000fe20000011654 */
[----:B------:R-:W-:Y:S01]  /*1c460*/  FFMA.FTZ R88, R39, R88, -0.17900948226451873779 ;  /* 0xbe374e4327587423 */ /* 0x000fe20000010058 */
[----:B------:R-:W-:-:S02]  /*1c470*/  LOP3.LUT R110, R110, 0xffff, RZ, 0xc0, !PT ;  /* 0x0000ffff6e6e7812 */ /* 0x000fc400078ec0ff */
[----:B------:R-:W-:Y:S01]  /*1c480*/  LOP3.LUT R111, R111, 0xffff, RZ, 0xc0, !PT ;  /* 0x0000ffff6f6f7812 */ /* 0x000fe200078ec0ff */
[C---:B------:R-:W-:Y:S01]  /*1c490*/  FFMA.FTZ R88, R39.reuse, R88, 0.20512372255325317383 ;  /* 0x3e520bf427587423 */ /* 0x040fe20000010058 */
[----:B------:R-:W-:Y:S02]  /*1c4a0*/  LOP3.LUT R112, R112, 0xffff, RZ, 0xc0, !PT ;  /* 0x0000ffff70707812 */ /* 0x000fe400078ec0ff */
[----:B------:R-:W-:Y:S01]  /*1c4b0*/  LOP3.LUT R130, R130, 0xffff, RZ, 0xc0, !PT ;  /* 0x0000ffff82827812 */ /* 0x000fe200078ec0ff */
[----:B------:R-:W-:Y:S01]  /*1c4c0*/  FFMA.FTZ R88, R39, R88, -0.24046532809734344482 ;  /* 0xbe763c8b27587423 */ /* 0x000fe20000010058 */
[----:B------:R-:W-:Y:S02]  /*1c4d0*/  LOP3.LUT R131, R131, 0xffff, RZ, 0xc0, !PT ;  /* 0x0000ffff83837812 */ /* 0x000fe400078ec0ff */
[----:B------:R-:W-:Y:S01]  /*1c4e0*/  LOP3.LUT R132, R132, 0xffff, RZ, 0xc0, !PT ;  /* 0x0000ffff84847812 */ /* 0x000fe200078ec0ff */
[----:B------:R-:W-:Y:S01]  /*1c4f0*/  FFMA.FTZ R88, R39, R88, 0.28857114911079406738 ;  /* 0x3e93bf9927587423 */ /* 0x000fe20000010058 */
[----:B------:R-:W-:-:S02]  /*1c500*/  F2FP.SATFINITE.E4M3.F32.PACK_AB_MERGE_C R16, R17, R16, RZ ;  /* 0x000000101110723e */ /* 0x000fc400048070ff */
[----:B------:R-:W-:Y:S01]  /*1c510*/  PRMT R35, R6, 0x3340, R35 ;  /* 0x0000334006237816 */ /* 0x000fe20000000023 */
[----:B------:R-:W-:Y:S01]  /*1c520*/  FFMA.FTZ R88, R39, R88, -0.36067417263984680176 ;  /* 0xbeb8aa4927587423 */ /* 0x000fe20000010058 */
[----:B------:R-:W-:Y:S02]  /*1c530*/  F2FP.SATFINITE.E4M3.F32.PACK_AB_MERGE_C R14, R15, R14, RZ ;  /* 0x0000000e0f0e723e */ /* 0x000fe400048070ff */
[----:B------:R-:W-:Y:S01]  /*1c540*/  LOP3.LUT R80, R84, 0xffff, RZ, 0xc0, !PT ;  /* 0x0000ffff54507812 */ /* 0x000fe200078ec0ff */
[C---:B------:R-:W-:Y:S01]  /*1c550*/  FFMA.FTZ R88, R39.reuse, R88, 0.48089820146560668945 ;  /* 0x3ef6384a27587423 */ /* 0x040fe20000010058 */
[----:B------:R-:W-:Y:S02]  /*1c560*/  PRMT R6, R112, 0x3340, R1 ;  /* 0x0000334070067816 */ /* 0x000fe40000000001 */
[----:B------:R-:W-:Y:S01]  /*1c570*/  PRMT R17, R110, 0x3340, R111 ;  /* 0x000033406e117816 */ /* 0x000fe2000000006f */
[----:B------:R-:W-:Y:S01]  /*1c580*/  FFMA.FTZ R88, R39, R88, -0.72134751081466674805 ;  /* 0xbf38aa3b27587423 */ /* 0x000fe20000010058 */
[----:B------:R-:W-:-:S02]  /*1c590*/  LOP3.LUT R118, R118, 0xffff, RZ, 0xc0, !PT ;  /* 0x0000ffff76767812 */ /* 0x000fc400078ec0ff */
[----:B------:R-:W-:Y:S01]  /*1c5a0*/  LOP3.LUT R119, R119, 0xffff, RZ, 0xc0, !PT ;  /* 0x0000ffff77777812 */ /* 0x000fe200078ec0ff */
[----:B------:R-:W-:Y:S01]  /*1c5b0*/  FMUL R88, R39, R88 ;  /* 0x0000005827587220 */ /* 0x000fe20000400000 */
[----:B------:R-:W-:Y:S02]  /*1c5c0*/  LOP3.LUT R120, R120, 0xffff, RZ, 0xc0, !PT ;  /* 0x0000ffff78787812 */ /* 0x000fe400078ec0ff */
[----:B------:R-:W-:Y:S02]  /*1c5d0*/  PRMT R84, R132, 0x3340, R1 ;  /* 0x0000334084547816 */ /* 0x000fe40000000001 */
[----:B------:R-:W-:Y:S02]  /*1c5e0*/  PRMT R15, R130, 0x3340, R131 ;  /* 0x00003340820f7816 */ /* 0x000fe40000000083 */
[----:B------:R-:W-:Y:S02]  /*1c5f0*/  SHF.R.U32.HI R90, RZ, 0x8, R90 ;  /* 0x00000008ff5a7819 */ /* 0x000fe4000001165a */
[----:B------:R-:W-:-:S02]  /*1c600*/  SHF.R.U32.HI R91, RZ, 0x8, R91 ;  /* 0x00000008ff5b7819 */ /* 0x000fc4000001165b */
[----:B------:R-:W-:Y:S02]  /*1c610*/  SHF.R.U32.HI R92, RZ, 0x8, R92 ;  /* 0x00000008ff5c7819 */ /* 0x000fe4000001165c */
[----:B------:R-:W-:Y:S02]  /*1c620*/  F2FP.SATFINITE.E4M3.F32.PACK_AB_MERGE_C R22, R23, R22, RZ ;  /* 0x000000161716723e */ /* 0x000fe400048070ff */
[----:B------:R-:W-:Y:S02]  /*1c630*/  PRMT R17, R17, 0x5410, R6 ;  /* 0x0000541011117816 */ /* 0x000fe40000000006 */
[----:B------:R-:W-:Y:S02]  /*1c640*/  PRMT R6, R120, 0x3340, R1 ;  /* 0x0000334078067816 */ /* 0x000fe40000000001 */
[----:B------:R-:W-:Y:S02]  /*1c650*/  PRMT R23, R118, 0x3340, R119 ;  /* 0x0000334076177816 */ /* 0x000fe40000000077 */
[----:B------:R-:W-:-:S02]  /*1c660*/  PRMT R15, R15, 0x5410, R84 ;  /* 0x000054100f0f7816 */ /* 0x000fc40000000054 */
[----:B------:R-:W-:Y:S02]  /*1c670*/  F2FP.SATFINITE.E4M3.F32.PACK_AB_MERGE_C R26, R27, R26, RZ ;  /* 0x0000001a1b1a723e */ /* 0x000fe400048070ff */
[----:B------:R-:W-:Y:S02]  /*1c680*/  LOP3.LUT R81, R81, 0xffff, RZ, 0xc0, !PT ;  /* 0x0000ffff51517812 */ /* 0x000fe400078ec0ff */
[----:B------:R-:W-:Y:S02]  /*1c690*/  LOP3.LUT R82, R85, 0xffff, RZ, 0xc0, !PT ;  /* 0x0000ffff55527812 */ /* 0x000fe400078ec0ff */
[----:B------:R-:W-:Y:S02]  /*1c6a0*/  LOP3.LUT R84, R89, 0xffff, RZ, 0xc0, !PT ;  /* 0x0000ffff59547812 */ /* 0x000fe400078ec0ff */
[----:B------:R-:W-:Y:S02]  /*1c6b0*/  LOP3.LUT R90, R90, 0xffff, RZ, 0xc0, !PT ;  /* 0x0000ffff5a5a7812 */ /* 0x000fe400078ec0ff */
[----:B------:R-:W-:-:S02]  /*1c6c0*/  LOP3.LUT R27, R91, 0xffff, RZ, 0xc0, !PT ;  /* 0x0000ffff5b1b7812 */ /* 0x000fc400078ec0ff */
[----:B------:R-:W-:Y:S02]  /*1c6d0*/  LOP3.LUT R86, R92, 0xffff, RZ, 0xc0, !PT ;  /* 0x0000ffff5c567812 */ /* 0x000fe400078ec0ff */
[----:B------:R-:W-:Y:S02]  /*1c6e0*/  PRMT R23, R23, 0x5410, R6 ;  /* 0x0000541017177816 */ /* 0x000fe40000000006 */
[----:B------:R-:W-:Y:S02]  /*1c6f0*/  PRMT R4, R4, 0x4210, R81 ;  /* 0x0000421004047816 */ /* 0x000fe40000000051 */
[----:B------:R-:W-:Y:S02]  /*1c700*/  PRMT R5, R5, 0x4210, R82 ;  /* 0x0000421005057816 */ /* 0x000fe40000000052 */
[----:B------:R-:W-:Y:S02]  /*1c710*/  PRMT R6, R169, 0x4210, R84 ;  /* 0x00004210a9067816 */ /* 0x000fe40000000054 */
[----:B------:R-:W-:-:S02]  /*1c720*/  PRMT R27, R90, 0x3340, R27 ;  /* 0x000033405a1b7816 */ /* 0x000fc4000000001b */
[----:B------:R-:W-:Y:S01]  /*1c730*/  PRMT R86, R86, 0x3340, R1 ;  /* 0x0000334056567816 */ /* 0x000fe20000000001 */
[----:B--2---:R0:W-:Y:S01]  /*1c740*/  STS.128 [R77], R4 ;  /* 0x000000044d007388 */ /* 0x0041e20000000c00 */
[----:B------:R-:W-:Y:S02]  /*1c750*/  SHF.R.U32.HI R110, RZ, 0x8, R110 ;  /* 0x00000008ff6e7819 */ /* 0x000fe4000001166e */
[----:B------:R-:W-:Y:S02]  /*1c760*/  SHF.R.U32.HI R111, RZ, 0x8, R111 ;  /* 0x00000008ff6f7819 */ /* 0x000fe4000001166f */
[----:B------:R-:W-:Y:S02]  /*1c770*/  PRMT R78, R27, 0x5410, R86 ;  /* 0x000054101b4e7816 */ /* 0x000fe40000000056 */
[----:B------:R-:W-:Y:S02]  /*1c780*/  LOP3.LUT R27, R110, 0xffff, RZ, 0xc0, !PT ;  /* 0x0000ffff6e1b7812 */ /* 0x000fe400078ec0ff */
[----:B------:R-:W-:-:S02]  /*1c790*/  PRMT R80, R80, 0x3340, R1 ;  /* 0x0000334050507816 */ /* 0x000fc40000000001 */
[----:B------:R-:W-:Y:S02]  /*1c7a0*/  SHF.R.U32.HI R98, RZ, 0x8, R98 ;  /* 0x00000008ff627819 */ /* 0x000fe40000011662 */
[----:B------:R-:W-:Y:S02]  /*1c7b0*/  SHF.R.U32.HI R99, RZ, 0x8, R99 ;  /* 0x00000008ff637819 */ /* 0x000fe40000011663 */
[----:B------:R-:W-:Y:S02]  /*1c7c0*/  SHF.R.U32.HI R100, RZ, 0x8, R100 ;  /* 0x00000008ff647819 */ /* 0x000fe40000011664 */
[----:B0-----:R-:W-:Y:S02]  /*1c7d0*/  LOP3.LUT R4, R111, 0xffff, RZ, 0xc0, !PT ;  /* 0x0000ffff6f047812 */ /* 0x001fe400078ec0ff */
[----:B------:R-:W-:Y:S02]  /*1c7e0*/  SHF.R.U32.HI R6, RZ, 0x8, R118 ;  /* 0x00000008ff067819 */ /* 0x000fe40000011676 */
[----:B------:R-:W-:-:S02]  /*1c7f0*/  PRMT R4, R27, 0x3340, R4 ;  /* 0x000033401b047816 */ /* 0x000fc40000000004 */
[----:B------:R-:W-:Y:S02]  /*1c800*/  SHF.R.U32.HI R7, RZ, 0x8, R119 ;  /* 0x00000008ff077819 */ /* 0x000fe40000011677 */
[----:B------:R-:W-:Y:S02]  /*1c810*/  SHF.R.U32.HI R27, RZ, 0x8, R120 ;  /* 0x00000008ff1b7819 */ /* 0x000fe40000011678 */
[----:B------:R-:W-:Y:S02]  /*1c820*/  F2FP.SATFINITE.E4M3.F32.PACK_AB_MERGE_C R28, R29, R28, RZ ;  /* 0x0000001c1d1c723e */ /* 0x000fe400048070ff */
[----:B------:R-:W-:Y:S02]  /*1c830*/  SHF.R.U32.HI R114, RZ, 0x8, R114 ;  /* 0x00000008ff727819 */ /* 0x000fe40000011672 */
[----:B------:R-:W-:Y:S02]  /*1c840*/  SHF.R.U32.HI R115, RZ, 0x8, R115 ;  /* 0x00000008ff737819 */ /* 0x000fe40000011673 */
[----:B------:R-:W-:-:S02]  /*1c850*/  SHF.R.U32.HI R116, RZ, 0x8, R116 ;  /* 0x00000008ff747819 */ /* 0x000fc40000011674 */
[----:B------:R-:W-:Y:S02]  /*1c860*/  F2FP.SATFINITE.E4M3.F32.PACK_AB_MERGE_C R32, R33, R32, RZ ;  /* 0x000000202120723e */ /* 0x000fe400048070ff */
[----:B------:R-:W-:Y:S02]  /*1c870*/  F2FP.SATFINITE.E4M3.F32.PACK_AB_MERGE_C R46, R47, R46, RZ ;  /* 0x0000002e2f2e723e */ /* 0x000fe400048070ff */
[----:B------:R-:W-:Y:S02]  /*1c880*/  PRMT R29, R21, 0x5410, R80 ;  /* 0x00005410151d7816 */ /* 0x000fe40000000050 */
[----:B------:R-:W-:Y:S02]  /*1c890*/  LOP3.LUT R98, R98, 0xffff, RZ, 0xc0, !PT ;  /* 0x0000ffff62627812 */ /* 0x000fe400078ec0ff */
[----:B------:R-:W-:Y:S02]  /*1c8a0*/  LOP3.LUT R33, R99, 0xffff, RZ, 0xc0, !PT ;  /* 0x0000ffff63217812 */ /* 0x000fe400078ec0ff */
[----:B------:R-:W-:-:S02]  /*1c8b0*/  LOP3.LUT R90, R100, 0xffff, RZ, 0xc0, !PT ;  /* 0x0000ffff645a7812 */ /* 0x000fc400078ec0ff */
[----:B------:R-:W-:Y:S02]  /*1c8c0*/  LOP3.LUT R80, R6, 0xffff, RZ, 0xc0, !PT ;  /* 0x0000ffff06507812 */ /* 0x000fe400078ec0ff */
[----:B------:R-:W-:Y:S02]  /*1c8d0*/  LOP3.LUT R47, R7, 0xffff, RZ, 0xc0, !PT ;  /* 0x0000ffff072f7812 */ /* 0x000fe400078ec0ff */
[----:B------:R-:W-:Y:S02]  /*1c8e0*/  SHF.R.U32.HI R176, RZ, 0x8, R176 ;  /* 0x00000008ffb07819 */ /* 0x000fe400000116b0 */
[----:B------:R-:W-:Y:S02]  /*1c8f0*/  SHF.R.U32.HI R112, RZ, 0x8, R112 ;  /* 0x00000008ff707819 */ /* 0x000fe40000011670 */
[----:B------:R-:W-:Y:S02]  /*1c900*/  LOP3.LUT R86, R27, 0xffff, RZ, 0xc0, !PT ;  /* 0x0000ffff1b567812 */ /* 0x000fe400078ec0ff */
[----:B------:R-:W-:-:S02]  /*1c910*/  LOP3.LUT R114, R114, 0xffff, RZ, 0xc0, !PT ;  /* 0x0000ffff72727812 */ /* 0x000fc400078ec0ff */
[----:B------:R-:W-:Y:S02]  /*1c920*/  LOP3.LUT R115, R115, 0xffff, RZ, 0xc0, !PT ;  /* 0x0000ffff73737812 */ /* 0x000fe400078ec0ff */
[----:B------:R-:W-:Y:S02]  /*1c930*/  LOP3.LUT R116, R116, 0xffff, RZ, 0xc0, !PT ;  /* 0x0000ffff74747812 */ /* 0x000fe400078ec0ff */
[----:B------:R-:W-:Y:S02]  /*1c940*/  SHF.R.U32.HI R122, RZ, 0x8, R122 ;  /* 0x00000008ff7a7819 */ /* 0x000fe4000001167a */
[----:B------:R-:W-:Y:S02]  /*1c950*/  SHF.R.U32.HI R123, RZ, 0x8, R123 ;  /* 0x00000008ff7b7819 */ /* 0x000fe4000001167b */
[----:B------:R-:W-:Y:S02]  /*1c960*/  SHF.R.U32.HI R124, RZ, 0x8, R124 ;  /* 0x00000008ff7c7819 */ /* 0x000fe4000001167c */
[----:B------:R-:W-:-:S02]  /*1c970*/  PRMT R33, R98, 0x3340, R33 ;  /* 0x0000334062217816 */ /* 0x000fc40000000021 */
[----:B------:R-:W-:Y:S02]  /*1c980*/  PRMT R90, R90, 0x3340, R1 ;  /* 0x000033405a5a7816 */ /* 0x000fe40000000001 */
[----:B------:R-:W-:Y:S02]  /*1c990*/  PRMT R47, R80, 0x3340, R47 ;  /* 0x00003340502f7816 */ /* 0x000fe4000000002f */
[----:B------:R-:W-:Y:S02]  /*1c9a0*/  F2FP.SATFINITE.E4M3.F32.PACK_AB_MERGE_C R44, R45, R44, RZ ;  /* 0x0000002c2d2c723e */ /* 0x000fe400048070ff */
[----:B------:R-:W-:Y:S02]  /*1c9b0*/  LOP3.LUT R92, R176, 0xffff, RZ, 0xc0, !PT ;  /* 0x0000ffffb05c7812 */ /* 0x000fe400078ec0ff */
[----:B------:R-:W-:Y:S02]  /*1c9c0*/  LOP3.LUT R112, R112, 0xffff, RZ, 0xc0, !PT ;  /* 0x0000ffff70707812 */ /* 0x000fe400078ec0ff */
[----:B------:R-:W-:-:S02]  /*1c9d0*/  PRMT R80, R86, 0x3340, R1 ;  /* 0x0000334056507816 */ /* 0x000fc40000000001 */
[----:B------:R-:W-:Y:S02]  /*1c9e0*/  LOP3.LUT R142, R142, 0xffff, RZ, 0xc0, !PT ;  /* 0x0000ffff8e8e7812 */ /* 0x000fe400078ec0ff */
[----:B------:R-:W-:Y:S02]  /*1c9f0*/  LOP3.LUT R143, R143, 0xffff, RZ, 0xc0, !PT ;  /* 0x0000ffff8f8f7812 */ /* 0x000fe400078ec0ff */
[----:B------:R-:W-:Y:S02]  /*1ca00*/  LOP3.LUT R144, R144, 0xffff, RZ, 0xc0, !PT ;  /* 0x0000ffff90907812 */ /* 0x000fe400078ec0ff */
[----:B------:R-:W-:Y:S01]  /*1ca10*/  LOP3.LUT R110, R72, 0xffff, RZ, 0xc0, !PT ;  /* 0x0000ffff486e7812 */ /* 0x000fe200078ec0ff */
[C---:B------:R-:W-:Y:S01]  /*1ca20*/  FMUL R72, R39.reuse, R88 ;  /* 0x0000005827487220 */ /* 0x040fe20000400000 */
[----:B------:R-:W-:Y:S02]  /*1ca30*/  PRMT R6, R114, 0x3340, R115 ;  /* 0x0000334072067816 */ /* 0x000fe40000000073 */
[----:B------:R-:W-:Y:S01]  /*1ca40*/  PRMT R7, R116, 0x3340, R1 ;  /* 0x0000334074077816 */ /* 0x000fe20000000001 */
[----:B------:R-:W-:Y:S01]  /*1ca50*/  FFMA.FTZ R72, R39, 1.4426950216293334961, R72 ;  /* 0x3fb8aa3b27487823 */ /* 0x000fe20000010048 */
[----:B------:R-:W-:-:S02]  /*1ca60*/  LOP3.LUT R122, R122, 0xffff, RZ, 0xc0, !PT ;  /* 0x0000ffff7a7a7812 */ /* 0x000fc400078ec0ff */
[----:B------:R-:W-:Y:S01]  /*1ca70*/  LOP3.LUT R45, R123, 0xffff, RZ, 0xc0, !PT ;  /* 0x0000ffff7b2d7812 */ /* 0x000fe200078ec0ff */
[----:B------:R-:W-:Y:S01]  /*1ca80*/  FADD R72, R67, R72 ;  /* 0x0000004843487221 */ /* 0x000fe20000000000 */
[----:B------:R-:W-:Y:S02]  /*1ca90*/  LOP3.LUT R86, R124, 0xffff, RZ, 0xc0, !PT ;  /* 0x0000ffff7c567812 */ /* 0x000fe400078ec0ff */
[----:B------:R-:W-:Y:S02]  /*1caa0*/  LOP3.LUT R150, R150, 0xffff, RZ, 0xc0, !PT ;  /* 0x0000ffff96967812 */ /* 0x000fe400078ec0ff */
[----:B------:R-:W-:Y:S02]  /*1cab0*/  LOP3.LUT R149, R149, 0xffff, RZ, 0xc0, !PT ;  /* 0x0000ffff95957812 */ /* 0x000fe400078ec0ff */
[----:B------:R-:W-:Y:S02]  /*1cac0*/  PRMT R10, R33, 0x5410, R90 ;  /* 0x00005410210a7816 */ /* 0x000fe4000000005a */
[----:B------:R-:W-:-:S02]  /*1cad0*/  PRMT R92, R92, 0x3340, R1 ;  /* 0x000033405c5c7816 */ /* 0x000fc40000000001 */
[--C-:B------:R-:W-:Y:S02]  /*1cae0*/  PRMT R5, R112, 0x3340, R1.reuse ;  /* 0x0000334070057816 */ /* 0x100fe40000000001 */
[----:B------:R-:W-:Y:S02]  /*1caf0*/  PRMT R90, R144, 0x3340, R1 ;  /* 0x00003340905a7816 */ /* 0x000fe40000000001 */
[----:B------:R-:W-:Y:S02]  /*1cb00*/  PRMT R33, R142, 0x3340, R143 ;  /* 0x000033408e217816 */ /* 0x000fe4000000008f */
[----:B------:R-:W-:Y:S02]  /*1cb10*/  LOP3.LUT R87, R69, 0xffff, RZ, 0xc0, !PT ;  /* 0x0000ffff45577812 */ /* 0x000fe400078ec0ff */
[----:B------:R-:W-:Y:S02]  /*1cb20*/  LOP3.LUT R140, R140, 0xffff, RZ, 0xc0, !PT ;  /* 0x0000ffff8c8c7812 */ /* 0x000fe400078ec0ff */
[----:B------:R-:W-:-:S02]  /*1cb30*/  LOP3.LUT R138, R138, 0xffff, RZ, 0xc0, !PT ;  /* 0x0000ffff8a8a7812 */ /* 0x000fc400078ec0ff */
[----:B------:R-:W-:Y:S02]  /*1cb40*/  LOP3.LUT R139, R139, 0xffff, RZ, 0xc0, !PT ;  /* 0x0000ffff8b8b7812 */ /* 0x000fe400078ec0ff */
[----:B------:R-:W-:Y:S02]  /*1cb50*/  PRMT R45, R122, 0x3340, R45 ;  /* 0x000033407a2d7816 */ /* 0x000fe4000000002d */
[----:B------:R-:W-:Y:S02]  /*1cb60*/  PRMT R86, R86, 0x3340, R1 ;  /* 0x0000334056567816 */ /* 0x000fe40000000001 */
[----:B------:R-:W-:Y:S02]  /*1cb70*/  LOP3.LUT R148, R148, 0xffff, RZ, 0xc0, !PT ;  /* 0x0000ffff94947812 */ /* 0x000fe400078ec0ff */
[----:B------:R-:W-:Y:S02]  /*1cb80*/  LOP3.LUT R146, R146, 0xffff, RZ, 0xc0, !PT ;  /* 0x0000ffff92927812 */ /* 0x000fe400078ec0ff */
[----:B------:R-:W-:-:S02]  /*1cb90*/  LOP3.LUT R151, R151, 0xffff, RZ, 0xc0, !PT ;  /* 0x0000ffff97977812 */ /* 0x000fc400078ec0ff */
[----:B------:R-:W-:Y:S02]  /*1cba0*/  LOP3.LUT R152, R152, 0xffff, RZ, 0xc0, !PT ;  /* 0x0000ffff98987812 */ /* 0x000fe400078ec0ff */
[----:B------:R-:W-:Y:S02]  /*1cbb0*/  PRMT R69, R6, 0x5410, R7 ;  /* 0x0000541006457816 */ /* 0x000fe40000000007 */
[----:B------:R-:W-:Y:S02]  /*1cbc0*/  SHF.R.U32.HI R7, RZ, 0x8, R150 ;  /* 0x00000008ff077819 */ /* 0x000fe40000011696 */
[----:B------:R-:W-:Y:S02]  /*1cbd0*/  SHF.R.U32.HI R39, RZ, 0x8, R149 ;  /* 0x00000008ff277819 */ /* 0x000fe40000011695 */
[----:B------:R-:W-:Y:S02]  /*1cbe0*/  F2FP.SATFINITE.E4M3.F32.PACK_AB_MERGE_C R52, R53, R52, RZ ;  /* 0x000000343534723e */ /* 0x000fe400048070ff */
[----:B------:R-:W-:-:S02]  /*1cbf0*/  F2FP.SATFINITE.E4M3.F32.PACK_AB_MERGE_C R40, R41, R40, RZ ;  /* 0x000000282928723e */ /* 0x000fc400048070ff */
[----:B------:R-:W-:Y:S02]  /*1cc00*/  PRMT R21, R35, 0x5410, R92 ;  /* 0x0000541023157816 */ /* 0x000fe4000000005c */
[----:B------:R-:W-:Y:S02]  /*1cc10*/  PRMT R33, R33, 0x5410, R90 ;  /* 0x0000541021217816 */ /* 0x000fe4000000005a */
[----:B------:R-:W-:Y:S02]  /*1cc20*/  PRMT R53, R4, 0x5410, R5 ;  /* 0x0000541004357816 */ /* 0x000fe40000000005 */
        /* <DEDUP_REMOVED lines=9> */
[----:B------:R-:W-:Y:S02]  /*1ccc0*/  PRMT R45, R45, 0x5410, R86 ;  /* 0x000054102d2d7816 */ /* 0x000fe40000000056 */
[----:B------:R-:W-:Y:S02]  /*1ccd0*/  SHF.R.U32.HI R4, RZ, 0x8, R142 ;  /* 0x00000008ff047819 */ /* 0x000fe4000001168e */
[----:B------:R-:W-:Y:S02]  /*1cce0*/  SHF.R.U32.HI R5, RZ, 0x8, R143 ;  /* 0x00000008ff057819 */ /* 0x000fe4000001168f */
[----:B------:R-:W-:Y:S02]  /*1ccf0*/  LOP3.LUT R154, R154, 0xffff, RZ, 0xc0, !PT ;  /* 0x0000ffff9a9a7812 */ /* 0x000fe400078ec0ff */
[----:B------:R-:W-:Y:S02]  /*1cd00*/  LOP3.LUT R155, R155, 0xffff, RZ, 0xc0, !PT ;  /* 0x0000ffff9b9b7812 */ /* 0x000fe400078ec0ff */
[----:B------:R-:W-:-:S02]  /*1cd10*/  LOP3.LUT R160, R160, 0xffff, RZ, 0xc0, !PT ;  /* 0x0000ffffa0a07812 */ /* 0x000fc400078ec0ff */
[----:B------:R-:W-:Y:S02]  /*1cd20*/  LOP3.LUT R163, R163, 0xffff, RZ, 0xc0, !PT ;  /* 0x0000ffffa3a37812 */ /* 0x000fe400078ec0ff */
[----:B------:R-:W-:Y:S02]  /*1cd30*/  LOP3.LUT R164, R164, 0xffff, RZ, 0xc0, !PT ;  /* 0x0000ffffa4a47812 */ /* 0x000fe400078ec0ff */
[----:B------:R-:W-:Y:S02]  /*1cd40*/  LOP3.LUT R106, R165, 0xffff, RZ, 0xc0, !PT ;  /* 0x0000ffffa56a7812 */ /* 0x000fe400078ec0ff */
[----:B------:R-:W-:Y:S02]  /*1cd50*/  SHF.R.U32.HI R6, RZ, 0x8, R144 ;  /* 0x00000008ff067819 */ /* 0x000fe40000011690 */
[----:B------:R-:W-:Y:S02]  /*1cd60*/  LOP3.LUT R86, R7, 0xffff, RZ, 0xc0, !PT ;  /* 0x0000ffff07567812 */ /* 0x000fe400078ec0ff */
[----:B------:R-:W-:-:S02]  /*1cd70*/  LOP3.LUT R39, R39, 0xffff, RZ, 0xc0, !PT ;  /* 0x0000ffff27277812 */ /* 0x000fc400078ec0ff */
[----:B------:R-:W-:Y:S02]  /*1cd80*/  F2FP.SATFINITE.E4M3.F32.PACK_AB_MERGE_C R24, R25, R24, RZ ;  /* 0x000000181918723e */ /* 0x000fe400048070ff */
[----:B------:R-:W-:Y:S02]  /*1cd90*/  F2FP.SATFINITE.E4M3.F32.PACK_AB_MERGE_C R48, R49, R48, RZ ;  /* 0x000000303130723e */ /* 0x000fe400048070ff */
[----:B------:R-:W-:Y:S02]  /*1cda0*/  PRMT R98, R136, 0x3340, R1 ;  /* 0x0000334088627816 */ /* 0x000fe40000000001 */
[----:B------:R-:W-:Y:S02]  /*1cdb0*/  PRMT R25, R134, 0x3340, R135 ;  /* 0x0000334086197816 */ /* 0x000fe40000000087 */
[----:B------:R-:W-:Y:S02]  /*1cdc0*/  PRMT R19, R19, 0x5410, R100 ;  /* 0x0000541013137816 */ /* 0x000fe40000000064 */
[----:B------:R-:W-:-:S02]  /*1cdd0*/  PRMT R31, R31, 0x5410, R92 ;  /* 0x000054101f1f7816 */ /* 0x000fc4000000005c */
[----:B------:R-:W-:Y:S02]  /*1cde0*/  PRMT R41, R41, 0x5410, R90 ;  /* 0x0000541029297816 */ /* 0x000fe4000000005a */
        /* <DEDUP_REMOVED lines=9> */
[----:B------:R-:W-:Y:S02]  /*1ce80*/  LOP3.LUT R6, R6, 0xffff, RZ, 0xc0, !PT ;  /* 0x0000ffff06067812 */ /* 0x000fe400078ec0ff */
[----:B------:R-:W-:-:S02]  /*1ce90*/  PRMT R86, R86, 0x3340, R39 ;  /* 0x0000334056567816 */ /* 0x000fc40000000027 */
[----:B------:R-:W-:Y:S02]  /*1cea0*/  LOP3.LUT R168, R168, 0xffff, RZ, 0xc0, !PT ;  /* 0x0000ffffa8a87812 */ /* 0x000fe400078ec0ff */
[----:B------:R-:W-:Y:S02]  /*1ceb0*/  LOP3.LUT R166, R166, 0xffff, RZ, 0xc0, !PT ;  /* 0x0000ffffa6a67812 */ /* 0x000fe400078ec0ff */
[----:B------:R-:W-:Y:S02]  /*1cec0*/  SHF.R.U32.HI R65, RZ, 0x8, R148 ;  /* 0x00000008ff417819 */ /* 0x000fe40000011694 */
[----:B------:R-:W-:Y:S02]  /*1ced0*/  SHF.R.U32.HI R7, RZ, 0x8, R154 ;  /* 0x00000008ff077819 */ /* 0x000fe4000001169a */
[----:B------:R-:W-:Y:S02]  /*1cee0*/  SHF.R.U32.HI R39, RZ, 0x8, R155 ;  /* 0x00000008ff277819 */ /* 0x000fe4000001169b */
[----:B------:R-:W-:-:S02]  /*1cef0*/  PRMT R47, R47, 0x5410, R80 ;  /* 0x000054102f2f7816 */ /* 0x000fc40000000050 */
[----:B------:R-:W-:Y:S02]  /*1cf00*/  PRMT R25, R25, 0x5410, R98 ;  /* 0x0000541019197816 */ /* 0x000fe40000000062 */
[----:B------:R-:W-:Y:S02]  /*1cf10*/  LOP3.LUT R108, R71, 0xffff, RZ, 0xc0, !PT ;  /* 0x0000ffff476c7812 */ /* 0x000fe400078ec0ff */
[----:B------:R-:W-:Y:S02]  /*1cf20*/  PRMT R80, R4, 0x3340, R5 ;  /* 0x0000334004507816 */ /* 0x000fe40000000005 */
[----:B------:R-:W-:Y:S02]  /*1cf30*/  F2FP.SATFINITE.E4M3.F32.PACK_AB_MERGE_C R50, R51, R50, RZ ;  /* 0x000000323332723e */ /* 0x000fe400048070ff */
[----:B------:R-:W-:Y:S02]  /*1cf40*/  PRMT R98, R100, 0x3340, R1 ;  /* 0x0000334064627816 */ /* 0x000fe40000000001 */
[----:B------:R-:W-:-:S02]  /*1cf50*/  PRMT R27, R159, 0x3340, R158 ;  /* 0x000033409f1b7816 */ /* 0x000fc4000000009e */
[----:B------:R-:W-:Y:S02]  /*1cf60*/  PRMT R35, R35, 0x5410, R92 ;  /* 0x0000541023237816 */ /* 0x000fe4000000005c */
[----:B------:R-:W-:Y:S02]  /*1cf70*/  PRMT R49, R49, 0x5410, R90 ;  /* 0x0000541031317816 */ /* 0x000fe4000000005a */
[----:B------:R-:W-:Y:S02]  /*1cf80*/  PRMT R71, R6, 0x3340, R1 ;  /* 0x0000334006477816 */ /* 0x000fe40000000001 */
[----:B------:R-:W-:Y:S02]  /*1cf90*/  SHF.R.U32.HI R4, RZ, 0x8, R146 ;  /* 0x00000008ff047819 */ /* 0x000fe40000011692 */
[----:B------:R-:W-:Y:S02]  /*1cfa0*/  SHF.R.U32.HI R5, RZ, 0x8, R151 ;  /* 0x00000008ff057819 */ /* 0x000fe40000011697 */
[----:B------:R-:W-:-:S02]  /*1cfb0*/  LOP3.LUT R167, R167, 0xffff, RZ, 0xc0, !PT ;  /* 0x0000ffffa7a77812 */ /* 0x000fc400078ec0ff */
[----:B------:R-:W-:Y:S02]  /*1cfc0*/  PRMT R92, R166, 0x3340, R1 ;  /* 0x00003340a65c7816 */ /* 0x000fe40000000001 */
[----:B------:R-:W-:Y:S02]  /*1cfd0*/  PRMT R51, R168, 0x3340, R87 ;  /* 0x00003340a8337816 */ /* 0x000fe40000000057 */
[----:B------:R-:W-:Y:S02]  /*1cfe0*/  LOP3.LUT R88, R65, 0xffff, RZ, 0xc0, !PT ;  /* 0x0000ffff41587812 */ /* 0x000fe400078ec0ff */
[----:B------:R-:W-:Y:S02]  /*1cff0*/  SHF.R.U32.HI R6, RZ, 0x8, R152 ;  /* 0x00000008ff067819 */ /* 0x000fe40000011698 */
[----:B------:R-:W-:Y:S02]  /*1d000*/  LOP3.LUT R90, R7, 0xffff, RZ, 0xc0, !PT ;  /* 0x0000ffff075a7812 */ /* 0x000fe400078ec0ff */
[----:B------:R-:W-:-:S02]  /*1d010*/  LOP3.LUT R39, R39, 0xffff, RZ, 0xc0, !PT ;  /* 0x0000ffff27277812 */ /* 0x000fc400078ec0ff */
[----:B------:R-:W-:Y:S02]  /*1d020*/  SHF.R.U32.HI R65, RZ, 0x8, R160 ;  /* 0x00000008ff417819 */ /* 0x000fe400000116a0 */
[----:B------:R-:W-:Y:S02]  /*1d030*/  F2FP.SATFINITE.E4M3.F32.PACK_AB_MERGE_C R42, R43, R42, RZ ;  /* 0x0000002a2b2a723e */ /* 0x000fe400048070ff */
[----:B------:R-:W-:Y:S02]  /*1d040*/  PRMT R27, R27, 0x5410, R98 ;  /* 0x000054101b1b7816 */ /* 0x000fe40000000062 */
[----:B------:R-:W-:Y:S02]  /*1d050*/  LOP3.LUT R4, R4, 0xffff, RZ, 0xc0, !PT ;  /* 0x0000ffff04047812 */ /* 0x000fe400078ec0ff */
[----:B------:R-:W-:Y:S02]  /*1d060*/  LOP3.LUT R5, R5, 0xffff, RZ, 0xc0, !PT ;  /* 0x0000ffff05057812 */ /* 0x000fe400078ec0ff */
[----:B------:R-:W-:-:S02]  /*1d070*/  PRMT R98, R110, 0x3340, R1 ;  /* 0x000033406e627816 */ /* 0x000fc40000000001 */
[----:B------:R-:W-:Y:S02]  /*1d080*/  PRMT R43, R167, 0x3340, R108 ;  /* 0x00003340a72b7816 */ /* 0x000fe4000000006c */
[----:B------:R-:W-:Y:S02]  /*1d090*/  PRMT R51, R51, 0x5410, R92 ;  /* 0x0000541033337816 */ /* 0x000fe4000000005c */
[----:B------:R-:W-:Y:S02]  /*1d0a0*/  LOP3.LUT R6, R6, 0xffff, RZ, 0xc0, !PT ;  /* 0x0000ffff06067812 */ /* 0x000fe400078ec0ff */
[----:B------:R-:W-:Y:S02]  /*1d0b0*/  PRMT R83, R90, 0x3340, R39 ;  /* 0x000033405a537816 */ /* 0x000fe40000000027 */
[----:B------:R-:W-:Y:S02]  /*1d0c0*/  LOP3.LUT R92, R65, 0xffff, RZ, 0xc0, !PT ;  /* 0x0000ffff415c7812 */ /* 0x000fe400078ec0ff */
[----:B------:R-:W-:-:S02]  /*1d0d0*/  SHF.R.U32.HI R7, RZ, 0x8, R163 ;  /* 0x00000008ff077819 */ /* 0x000fc400000116a3 */
[----:B------:R-:W-:Y:S02]  /*1d0e0*/  SHF.R.U32.HI R39, RZ, 0x8, R164 ;  /* 0x00000008ff277819 */ /* 0x000fe400000116a4 */
[----:B------:R-:W-:Y:S02]  /*1d0f0*/  F2FP.SATFINITE.E4M3.F32.PACK_AB_MERGE_C R64, R73, R64, RZ ;  /* 0x000000404940723e */ /* 0x000fe400048070ff */
[----:B------:R-:W-:Y:S02]  /*1d100*/  F2FP.SATFINITE.E4M3.F32.PACK_AB_MERGE_C R66, R75, R66, RZ ;  /* 0x000000424b42723e */ /* 0x000fe400048070ff */
[----:B------:R-:W-:Y:S02]  /*1d110*/  SHF.R.U32.HI R65, RZ, 0x8, R106 ;  /* 0x00000008ff417819 */ /* 0x000fe4000001166a */
[----:B------:R-:W-:Y:S02]  /*1d120*/  PRMT R73, R88, 0x3340, R1 ;  /* 0x0000334058497816 */ /* 0x000fe40000000001 */
[----:B------:R-:W-:-:S02]  /*1d130*/  PRMT R75, R4, 0x3340, R5 ;  /* 0x00003340044b7816 */ /* 0x000fc40000000005 */
[----:B------:R-:W-:Y:S02]  /*1d140*/  PRMT R43, R43, 0x5410, R98 ;  /* 0x000054102b2b7816 */ /* 0x000fe40000000062 */
[----:B------:R-:W-:Y:S02]  /*1d150*/  PRMT R88, R6, 0x3340, R1 ;  /* 0x0000334006587816 */ /* 0x000fe40000000001 */
[----:B------:R-:W-:Y:S02]  /*1d160*/  SHF.R.U32.HI R4, RZ, 0x8, R159 ;  /* 0x00000008ff047819 */ /* 0x000fe4000001169f */
[----:B------:R-:W-:Y:S02]  /*1d170*/  SHF.R.U32.HI R5, RZ, 0x8, R158 ;  /* 0x00000008ff057819 */ /* 0x000fe4000001169e */
[----:B------:R-:W-:Y:S02]  /*1d180*/  SHF.R.U32.HI R6, RZ, 0x8, R100 ;  /* 0x00000008ff067819 */ /* 0x000fe40000011664 */
[----:B------:R-:W-:-:S02]  /*1d190*/  LOP3.LUT R98, R7, 0xffff, RZ, 0xc0, !PT ;  /* 0x0000ffff07627812 */ /* 0x000fc400078ec0ff */
[----:B------:R-:W-:Y:S02]  /*1d1a0*/  LOP3.LUT R39, R39, 0xffff, RZ, 0xc0, !PT ;  /* 0x0000ffff27277812 */ /* 0x000fe400078ec0ff */
[----:B------:R-:W-:Y:S02]  /*1d1b0*/  LOP3.LUT R100, R65, 0xffff, RZ, 0xc0, !PT ;  /* 0x0000ffff41647812 */ /* 0x000fe400078ec0ff */
[----:B------:R-:W-:Y:S02]  /*1d1c0*/  SHF.R.U32.HI R65, RZ, 0x8, R110 ;  /* 0x00000008ff417819 */ /* 0x000fe4000001166e */
[----:B------:R-:W-:Y:S02]  /*1d1d0*/  LOP3.LUT R4, R4, 0xffff, RZ, 0xc0, !PT ;  /* 0x0000ffff04047812 */ /* 0x000fe400078ec0ff */
[----:B------:R-:W-:Y:S02]  /*1d1e0*/  LOP3.LUT R5, R5, 0xffff, RZ, 0xc0, !PT ;  /* 0x0000ffff05057812 */ /* 0x000fe400078ec0ff */
[----:B------:R-:W-:-:S02]  /*1d1f0*/  PRMT R98, R98, 0x3340, R39 ;  /* 0x0000334062627816 */ /* 0x000fc40000000027 */
[----:B------:R-:W-:Y:S02]  /*1d200*/  SHF.R.U32.HI R39, RZ, 0x8, R108 ;  /* 0x00000008ff277819 */ /* 0x000fe4000001166c */
[----:B------:R-:W-:Y:S02]  /*1d210*/  LOP3.LUT R108, R65, 0xffff, RZ, 0xc0, !PT ;  /* 0x0000ffff416c7812 */ /* 0x000fe400078ec0ff */
[----:B------:R-:W-:Y:S02]  /*1d220*/  PRMT R79, R4, 0x3340, R5 ;  /* 0x00003340044f7816 */ /* 0x000fe40000000005 */
[----:B------:R-:W-:Y:S02]  /*1d230*/  SHF.R.U32.HI R7, RZ, 0x8, R167 ;  /* 0x00000008ff077819 */ /* 0x000fe400000116a7 */
[----:B------:R-:W-:Y:S02]  /*1d240*/  LOP3.LUT R6, R6, 0xffff, RZ, 0xc0, !PT ;  /* 0x0000ffff06067812 */ /* 0x000fe400078ec0ff */
[----:B------:R-:W-:-:S02]  /*1d250*/  SHF.R.U32.HI R4, RZ, 0x8, R168 ;  /* 0x00000008ff047819 */ /* 0x000fc400000116a8 */
[----:B------:R-:W-:Y:S02]  /*1d260*/  SHF.R.U32.HI R5, RZ, 0x8, R87 ;  /* 0x00000008ff057819 */ /* 0x000fe40000011657 */
[--C-:B------:R-:W-:Y:S02]  /*1d270*/  PRMT R87, R108, 0x3340, R1.reuse ;  /* 0x000033406c577816 */ /* 0x100fe40000000001 */
[----:B------:R-:W-:Y:S02]  /*1d280*/  LOP3.LUT R106, R7, 0xffff, RZ, 0xc0, !PT ;  /* 0x0000ffff076a7812 */ /* 0x000fe400078ec0ff */
[----:B------:R-:W-:Y:S02]  /*1d290*/  LOP3.LUT R108, R107, 0xffff, RZ, 0xc0, !PT ;  /* 0x0000ffff6b6c7812 */ /* 0x000fe400078ec0ff */
[----:B------:R-:W-:Y:S02]  /*1d2a0*/  PRMT R90, R6, 0x3340, R1 ;  /* 0x00003340065a7816 */ /* 0x000fe40000000001 */
[----:B------:R-:W-:-:S02]  /*1d2b0*/  LOP3.LUT R4, R4, 0xffff, RZ, 0xc0, !PT ;  /* 0x0000ffff04047812 */ /* 0x000fc400078ec0ff */
[----:B------:R-:W-:Y:S02]  /*1d2c0*/  LOP3.LUT R5, R5, 0xffff, RZ, 0xc0, !PT ;  /* 0x0000ffff05057812 */ /* 0x000fe400078ec0ff */
[----:B------:R-:W-:Y:S02]  /*1d2d0*/  LOP3.LUT R7, R39, 0xffff, RZ, 0xc0, !PT ;  /* 0x0000ffff27077812 */ /* 0x000fe400078ec0ff */
[----:B------:R-:W-:Y:S02]  /*1d2e0*/  LOP3.LUT R107, R22, 0xffff, RZ, 0xc0, !PT ;  /* 0x0000ffff166b7812 */ /* 0x000fe400078ec0ff */
[----:B------:R-:W-:Y:S02]  /*1d2f0*/  SHF.R.U32.HI R6, RZ, 0x8, R166 ;  /* 0x00000008ff067819 */ /* 0x000fe400000116a6 */
[----:B------:R-:W-:Y:S02]  /*1d300*/  LOP3.LUT R99, R12, 0xffff, RZ, 0xc0, !PT ;  /* 0x0000ffff0c637812 */ /* 0x000fe400078ec0ff */
[----:B------:R-:W-:-:S02]  /*1d310*/  LOP3.LUT R14, R14, 0xffff, RZ, 0xc0, !PT ;  /* 0x0000ffff0e0e7812 */ /* 0x000fc400078ec0ff */
[----:B------:R-:W-:Y:S02]  /*1d320*/  LOP3.LUT R16, R16, 0xffff, RZ, 0xc0, !PT ;  /* 0x0000ffff10107812 */ /* 0x000fe400078ec0ff */
[----:B------:R-:W-:Y:S02]  /*1d330*/  LOP3.LUT R20, R20, 0xffff, RZ, 0xc0, !PT ;  /* 0x0000ffff14147812 */ /* 0x000fe400078ec0ff */
[----:B------:R-:W-:Y:S02]  /*1d340*/  LOP3.LUT R22, R24, 0xffff, RZ, 0xc0, !PT ;  /* 0x0000ffff18167812 */ /* 0x000fe400078ec0ff */
[----:B------:R-:W-:Y:S02]  /*1d350*/  LOP3.LUT R91, R0, 0xffff, RZ, 0xc0, !PT ;  /* 0x0000ffff005b7812 */ /* 0x000fe400078ec0ff */
[----:B------:R-:W-:Y:S02]  /*1d360*/  LOP3.LUT R110, R8, 0xffff, RZ, 0xc0, !PT ;  /* 0x0000ffff086e7812 */ /* 0x000fe400078ec0ff */
[----:B------:R-:W-:-:S02]  /*1d370*/  PRMT R39, R4, 0x3340, R5 ;  /* 0x0000334004277816 */ /* 0x000fc40000000005 */
[----:B------:R-:W-:Y:S02]  /*1d380*/  PRMT R106, R106, 0x3340, R7 ;  /* 0x000033406a6a7816 */ /* 0x000fe40000000007 */
[----:B------:R-:W-:Y:S02]  /*1d390*/  LOP3.LUT R111, R30, 0xffff, RZ, 0xc0, !PT ;  /* 0x0000ffff1e6f7812 */ /* 0x000fe400078ec0ff */
[----:B------:R-:W-:Y:S02]  /*1d3a0*/  LOP3.LUT R6, R6, 0xffff, RZ, 0xc0, !PT ;  /* 0x0000ffff06067812 */ /* 0x000fe400078ec0ff */
[--C-:B------:R-:W-:Y:S02]  /*1d3b0*/  PRMT R5, R16, 0x3340, R1.reuse ;  /* 0x0000334010057816 */ /* 0x100fe40000000001 */
[----:B------:R-:W-:Y:S02]  /*1d3c0*/  PRMT R7, R22, 0x3340, R1 ;  /* 0x0000334016077816 */ /* 0x000fe40000000001 */
[----:B------:R-:W-:-:S02]  /*1d3d0*/  PRMT R24, R99, 0x3340, R14 ;  /* 0x0000334063187816 */ /* 0x000fc4000000000e */
[----:B------:R-:W-:Y:S02]  /*1d3e0*/  PRMT R30, R20, 0x3340, R107 ;  /* 0x00003340141e7816 */ /* 0x000fe4000000006b */
[--C-:B------:R-:W-:Y:S02]  /*1d3f0*/  PRMT R0, R110, 0x3340, R1.reuse ;  /* 0x000033406e007816 */ /* 0x100fe40000000001 */
[----:B------:R-:W-:Y:S02]  /*1d400*/  PRMT R65, R91, 0x3340, R108 ;  /* 0x000033405b417816 */ /* 0x000fe4000000006c */
[--C-:B------:R-:W-:Y:S02]  /*1d410*/  PRMT R85, R100, 0x3340, R1.reuse ;  /* 0x0000334064557816 */ /* 0x100fe40000000001 */
[----:B------:R-:W-:Y:S02]  /*1d420*/  PRMT R100, R6, 0x3340, R1 ;  /* 0x0000334006647816 */ /* 0x000fe40000000001 */
[----:B------:R-:W-:-:S02]  /*1d430*/  PRMT R24, R24, 0x5410, R5 ;  /* 0x0000541018187816 */ /* 0x000fc40000000005 */
[----:B------:R-:W-:Y:S02]  /*1d440*/  PRMT R30, R30, 0x5410, R7 ;  /* 0x000054101e1e7816 */ /* 0x000fe40000000007 */
[----:B------:R-:W-:Y:S02]  /*1d450*/  F2FP.SATFINITE.E4M3.F32.PACK_AB_MERGE_C R62, R63, R62, RZ ;  /* 0x0000003e3f3e723e */ /* 0x000fe400048070ff */
[----:B------:R-:W-:Y:S02]  /*1d460*/  PRMT R4, R74, 0x5210, R81 ;  /* 0x000052104a047816 */ /* 0x000fe40000000051 */
[----:B------:R-:W-:Y:S02]  /*1d470*/  PRMT R5, R29, 0x5210, R82 ;  /* 0x000052101d057816 */ /* 0x000fe40000000052 */
[----:B------:R-:W-:Y:S02]  /*1d480*/  PRMT R6, R37, 0x5210, R84 ;  /* 0x0000521025067816 */ /* 0x000fe40000000054 */
[----:B------:R-:W-:-:S02]  /*1d490*/  PRMT R7, R78, 0x5210, R93 ;  /* 0x000052104e077816 */ /* 0x000fc4000000005d */
[----:B------:R-:W-:Y:S02]  /*1d4a0*/  PRMT R65, R65, 0x5410, R0 ;  /* 0x0000541041417816 */ /* 0x000fe40000000000 */
[----:B------:R-:W-:Y:S01]  /*1d4b0*/  LOP3.LUT R93, R38, 0xffff, RZ, 0xc0, !PT ;  /* 0x0000ffff265d7812 */ /* 0x000fe200078ec0ff */
[----:B------:R0:W-:Y:S01]  /*1d4c0*/  STS.128 [R77+0x400], R4 ;  /* 0x000400044d007388 */ /* 0x0001e20000000c00 */
[----:B------:R-:W-:Y:S02]  /*1d4d0*/  LOP3.LUT R36, R36, 0xffff, RZ, 0xc0, !PT ;  /* 0x0000ffff24247812 */ /* 0x000fe400078ec0ff */
[----:B------:R-:W-:Y:S02]  /*1d4e0*/  LOP3.LUT R38, R40, 0xffff, RZ, 0xc0, !PT ;  /* 0x0000ffff28267812 */ /* 0x000fe400078ec0ff */
[----:B------:R-:W-:Y:S01]  /*1d4f0*/  SHF.R.U32.HI R0, RZ, 0x8, R91 ;  /* 0x00000008ff007819 */ /* 0x000fe2000001165b */
[----:B------:R-:W-:Y:S01]  /*1d500*/  @P0 IMAD.MOV.U32 R91, RZ, RZ, 0x7f800000 ;  /* 0x7f800000ff5b0424 */ /* 0x000fe200078e00ff */
[----:B------:R-:W-:-:S02]  /*1d510*/  SHF.R.U32.HI R12, RZ, 0x8, R110 ;  /* 0x00000008ff0c7819 */ /* 0x000fc4000001166e */
[----:B------:R-:W-:Y:S01]  /*1d520*/  LOP3.LUT R123, R62, 0xffff, RZ, 0xc0, !PT ;  /* 0x0000ffff3e7b7812 */ /* 0x000fe200078ec0ff */
[----:B------:R-:W-:Y:S01]  /*1d530*/  @P0 FFMA.FTZ R72, R2, R91, +INF ;  /* 0x7f80000002480423 */ /* 0x000fe2000001005b */
[----:B------:R-:W-:Y:S02]  /*1d540*/  SHF.R.U32.HI R8, RZ, 0x8, R108 ;  /* 0x00000008ff087819 */ /* 0x000fe4000001166c */
[----:B------:R-:W-:Y:S02]  /*1d550*/  LOP3.LUT R62, R64, 0xffff, RZ, 0xc0, !PT ;  /* 0x0000ffff403e7812 */ /* 0x000fe400078ec0ff */
[----:B------:R-:W-:Y:S02]  /*1d560*/  LOP3.LUT R115, R46, 0xffff, RZ, 0xc0, !PT ;  /* 0x0000ffff2e737812 */ /* 0x000fe400078ec0ff */
[----:B------:R-:W-:Y:S02]  /*1d570*/  PRMT R29, R38, 0x3340, R1 ;  /* 0x00003340261d7816 */ /* 0x000fe40000000001 */
[----:B------:R-:W-:-:S02]  /*1d580*/  PRMT R64, R36, 0x3340, R93 ;  /* 0x0000334024407816 */ /* 0x000fc4000000005d */
[----:B0-----:R-:W-:Y:S02]  /*1d590*/  LOP3.LUT R5, R0, 0xffff, RZ, 0xc0, !PT ;  /* 0x0000ffff00057812 */ /* 0x001fe400078ec0ff */
[----:B------:R-:W-:Y:S02]  /*1d5a0*/  LOP3.LUT R44, R44, 0xffff, RZ, 0xc0, !PT ;  /* 0x0000ffff2c2c7812 */ /* 0x000fe400078ec0ff */
[----:B------:R-:W-:Y:S02]  /*1d5b0*/  LOP3.LUT R46, R48, 0xffff, RZ, 0xc0, !PT ;  /* 0x0000ffff302e7812 */ /* 0x000fe400078ec0ff */
[----:B------:R-:W-:Y:S02]  /*1d5c0*/  LOP3.LUT R0, R12, 0xffff, RZ, 0xc0, !PT ;  /* 0x0000ffff0c007812 */ /* 0x000fe400078ec0ff */
[----:B------:R-:W-:Y:S02]  /*1d5d0*/  LOP3.LUT R8, R8, 0xffff, RZ, 0xc0, !PT ;  /* 0x0000ffff08087812 */ /* 0x000fe400078ec0ff */
[----:B------:R-:W-:-:S02]  /*1d5e0*/  PRMT R64, R64, 0x5410, R29 ;  /* 0x0000541040407816 */ /* 0x000fc4000000001d */
[----:B------:R-:W-:Y:S02]  /*1d5f0*/  PRMT R37, R46, 0x3340, R1 ;  /* 0x000033402e257816 */ /* 0x000fe40000000001 */
[----:B------:R-:W-:Y:S02]  /*1d600*/  PRMT R40, R44, 0x3340, R115 ;  /* 0x000033402c287816 */ /* 0x000fe40000000073 */
[----:B------:R-:W-:Y:S02]  /*1d610*/  PRMT R29, R0, 0x3340, R1 ;  /* 0x00003340001d7816 */ /* 0x000fe40000000001 */
[----:B------:R-:W-:Y:S02]  /*1d620*/  F2FP.SATFINITE.E4M3.F32.PACK_AB_MERGE_C R56, R57, R56, RZ ;  /* 0x000000383938723e */ /* 0x000fe400048070ff */
[----:B------:R-:W-:Y:S02]  /*1d630*/  PRMT R12, R5, 0x3340, R8 ;  /* 0x00003340050c7816 */ /* 0x000fe40000000008 */
[----:B------:R-:W-:-:S02]  /*1d640*/  SHF.R.U32.HI R0, RZ, 0x8, R99 ;  /* 0x00000008ff007819 */ /* 0x000fc40000011663 */
[----:B------:R-:W-:Y:S02]  /*1d650*/  SHF.R.U32.HI R5, RZ, 0x8, R16 ;  /* 0x00000008ff057819 */ /* 0x000fe40000011610 */
[----:B------:R-:W-:Y:S02]  /*1d660*/  LOP3.LUT R119, R54, 0xffff, RZ, 0xc0, !PT ;  /* 0x0000ffff36777812 */ /* 0x000fe400078ec0ff */
[----:B------:R-:W-:Y:S02]  /*1d670*/  PRMT R40, R40, 0x5410, R37 ;  /* 0x0000541028287816 */ /* 0x000fe40000000025 */
[----:B------:R-:W-:Y:S02]  /*1d680*/  LOP3.LUT R52, R52, 0xffff, RZ, 0xc0, !PT ;  /* 0x0000ffff34347812 */ /* 0x000fe400078ec0ff */
[----:B------:R-:W-:Y:S02]  /*1d690*/  LOP3.LUT R54, R56, 0xffff, RZ, 0xc0, !PT ;  /* 0x0000ffff38367812 */ /* 0x000fe400078ec0ff */
[----:B------:R-:W-:-:S02]  /*1d6a0*/  LOP3.LUT R37, R0, 0xffff, RZ, 0xc0, !PT ;  /* 0x0000ffff00257812 */ /* 0x000fc400078ec0ff */
[----:B------:R-:W-:Y:S02]  /*1d6b0*/  LOP3.LUT R0, R5, 0xffff, RZ, 0xc0, !PT ;  /* 0x0000ffff05007812 */ /* 0x000fe400078ec0ff */
[----:B------:R-:W-:Y:S02]  /*1d6c0*/  LOP3.LUT R28, R28, 0xffff, RZ, 0xc0, !PT ;  /* 0x0000ffff1c1c7812 */ /* 0x000fe400078ec0ff */
[----:B------:R-:W-:Y:S02]  /*1d6d0*/  SHF.R.U32.HI R4, RZ, 0x8, R14 ;  /* 0x00000008ff047819 */ /* 0x000fe4000001160e */
[----:B------:R-:W-:Y:S02]  /*1d6e0*/  LOP3.LUT R112, R32, 0xffff, RZ, 0xc0, !PT ;  /* 0x0000ffff20707812 */ /* 0x000fe400078ec0ff */
[----:B------:R-:W-:Y:S02]  /*1d6f0*/  PRMT R81, R54, 0x3340, R1 ;  /* 0x0000334036517816 */ /* 0x000fe40000000001 */
[----:B------:R-:W-:-:S02]  /*1d700*/  PRMT R48, R52, 0x3340, R119 ;  /* 0x0000334034307816 */ /* 0x000fc40000000077 */
[----:B------:R-:W-:Y:S02]  /*1d710*/  PRMT R14, R0, 0x3340, R1 ;  /* 0x00003340000e7816 */ /* 0x000fe40000000001 */
[----:B------:R-:W-:Y:S02]  /*1d720*/  LOP3.LUT R4, R4, 0xffff, RZ, 0xc0, !PT ;  /* 0x0000ffff04047812 */ /* 0x000fe400078ec0ff */
[----:B------:R-:W-:Y:S02]  /*1d730*/  SHF.R.U32.HI R0, RZ, 0x8, R28 ;  /* 0x00000008ff007819 */ /* 0x000fe4000001161c */
[----:B------:R-:W-:Y:S02]  /*1d740*/  SHF.R.U32.HI R6, RZ, 0x8, R20 ;  /* 0x00000008ff067819 */ /* 0x000fe40000011614 */
[----:B------:R-:W-:Y:S02]  /*1d750*/  SHF.R.U32.HI R7, RZ, 0x8, R107 ;  /* 0x00000008ff077819 */ /* 0x000fe4000001166b */
[----:B------:R-:W-:-:S02]  /*1d760*/  SHF.R.U32.HI R5, RZ, 0x8, R112 ;  /* 0x00000008ff057819 */ /* 0x000fc40000011670 */
[----:B------:R-:W-:Y:S02]  /*1d770*/  PRMT R48, R48, 0x5410, R81 ;  /* 0x0000541030307816 */ /* 0x000fe40000000051 */
[----:B------:R-:W-:Y:S02]  /*1d780*/  PRMT R81, R86, 0x5410, R73 ;  /* 0x0000541056517816 */ /* 0x000fe40000000049 */
[----:B------:R-:W-:Y:S02]  /*1d790*/  PRMT R37, R37, 0x3340, R4 ;  /* 0x0000334025257816 */ /* 0x000fe40000000004 */
[----:B------:R-:W-:Y:S02]  /*1d7a0*/  LOP3.LUT R73, R0, 0xffff, RZ, 0xc0, !PT ;  /* 0x0000ffff00497812 */ /* 0x000fe400078ec0ff */
[----:B------:R-:W-:Y:S02]  /*1d7b0*/  LOP3.LUT R6, R6, 0xffff, RZ, 0xc0, !PT ;  /* 0x0000ffff06067812 */ /* 0x000fe400078ec0ff */
[----:B------:R-:W-:-:S02]  /*1d7c0*/  LOP3.LUT R7, R7, 0xffff, RZ, 0xc0, !PT ;  /* 0x0000ffff07077812 */ /* 0x000fc400078ec0ff */
[----:B------:R-:W-:Y:S02]  /*1d7d0*/  SHF.R.U32.HI R4, RZ, 0x8, R111 ;  /* 0x00000008ff047819 */ /* 0x000fe4000001166f */
[----:B------:R-:W-:Y:S02]  /*1d7e0*/  LOP3.LUT R0, R5, 0xffff, RZ, 0xc0, !PT ;  /* 0x0000ffff05007812 */ /* 0x000fe400078ec0ff */
[----:B------:R-:W-:Y:S02]  /*1d7f0*/  PRMT R16, R6, 0x3340, R7 ;  /* 0x0000334006107816 */ /* 0x000fe40000000007 */
[----:B------:R-:W-:Y:S02]  /*1d800*/  LOP3.LUT R4, R4, 0xffff, RZ, 0xc0, !PT ;  /* 0x0000ffff04047812 */ /* 0x000fe400078ec0ff */
[----:B------:R-:W-:Y:S02]  /*1d810*/  PRMT R20, R0, 0x3340, R1 ;  /* 0x0000334000147816 */ /* 0x000fe40000000001 */
[----:B------:R-:W-:-:S02]  /*1d820*/  SHF.R.U32.HI R8, RZ, 0x8, R22 ;  /* 0x00000008ff087819 */ /* 0x000fc40000011616 */
[----:B------:R-:W-:Y:S02]  /*1d830*/  SHF.R.U32.HI R6, RZ, 0x8, R36 ;  /* 0x00000008ff067819 */ /* 0x000fe40000011624 */
[----:B------:R-:W-:Y:S02]  /*1d840*/  SHF.R.U32.HI R7, RZ, 0x8, R93 ;  /* 0x00000008ff077819 */ /* 0x000fe4000001165d */
[----:B------:R-:W-:Y:S02]  /*1d850*/  SHF.R.U32.HI R0, RZ, 0x8, R44 ;  /* 0x00000008ff007819 */ /* 0x000fe4000001162c */
[----:B------:R-:W-:Y:S02]  /*1d860*/  SHF.R.U32.HI R5, RZ, 0x8, R46 ;  /* 0x00000008ff057819 */ /* 0x000fe4000001162e */
[----:B------:R-:W-:Y:S02]  /*1d870*/  PRMT R67, R98, 0x5410, R85 ;  /* 0x0000541062437816 */ /* 0x000fe40000000055 */
[----:B------:R-:W-:-:S02]  /*1d880*/  PRMT R73, R73, 0x3340, R4 ;  /* 0x0000334049497816 */ /* 0x000fc40000000004 */
[----:B------:R-:W-:Y:S02]  /*1d890*/  LOP3.LUT R8, R8, 0xffff, RZ, 0xc0, !PT ;  /* 0x0000ffff08087812 */ /* 0x000fe400078ec0ff */
[----:B------:R-:W-:Y:S02]  /*1d8a0*/  LOP3.LUT R6, R6, 0xffff, RZ, 0xc0, !PT ;  /* 0x0000ffff06067812 */ /* 0x000fe400078ec0ff */
[----:B------:R-:W-:Y:S02]  /*1d8b0*/  LOP3.LUT R7, R7, 0xffff, RZ, 0xc0, !PT ;  /* 0x0000ffff07077812 */ /* 0x000fe400078ec0ff */
[----:B------:R-:W-:Y:S02]  /*1d8c0*/  SHF.R.U32.HI R4, RZ, 0x8, R115 ;  /* 0x00000008ff047819 */ /* 0x000fe40000011673 */
[----:B------:R-:W-:Y:S02]  /*1d8d0*/  LOP3.LUT R85, R0, 0xffff, RZ, 0xc0, !PT ;  /* 0x0000ffff00557812 */ /* 0x000fe400078ec0ff */
[----:B------:R-:W-:-:S02]  /*1d8e0*/  PRMT R80, R80, 0x5410, R71 ;  /* 0x0000541050507816 */ /* 0x000fc40000000047 */
[----:B------:R-:W-:Y:S02]  /*1d8f0*/  LOP3.LUT R0, R5, 0xffff, RZ, 0xc0, !PT ;  /* 0x0000ffff05007812 */ /* 0x000fe400078ec0ff */
[----:B------:R-:W-:Y:S02]  /*1d900*/  PRMT R71, R79, 0x5410, R90 ;  /* 0x000054104f477816 */ /* 0x000fe4000000005a */
[----:B------:R-:W-:Y:S02]  /*1d910*/  PRMT R79, R39, 0x5410, R100 ;  /* 0x00005410274f7816 */ /* 0x000fe40000000064 */
[----:B------:R-:W-:Y:S02]  /*1d920*/  PRMT R32, R28, 0x3340, R111 ;  /* 0x000033401c207816 */ /* 0x000fe4000000006f */
[----:B------:R-:W-:Y:S02]  /*1d930*/  PRMT R39, R8, 0x3340, R1 ;  /* 0x0000334008277816 */ /* 0x000fe40000000001 */
[----:B------:R-:W-:-:S02]  /*1d940*/  PRMT R22, R6, 0x3340, R7 ;  /* 0x0000334006167816 */ /* 0x000fc40000000007 */
[----:B------:R-:W-:Y:S02]  /*1d950*/  LOP3.LUT R4, R4, 0xffff, RZ, 0xc0, !PT ;  /* 0x0000ffff04047812 */ /* 0x000fe400078ec0ff */
[----:B------:R-:W-:Y:S02]  /*1d960*/  SHF.R.U32.HI R8, RZ, 0x8, R38 ;  /* 0x00000008ff087819 */ /* 0x000fe40000011626 */
[----:B------:R-:W-:Y:S02]  /*1d970*/  SHF.R.U32.HI R6, RZ, 0x8, R52 ;  /* 0x00000008ff067819 */ /* 0x000fe40000011634 */
[----:B------:R-:W-:Y:S02]  /*1d980*/  SHF.R.U32.HI R7, RZ, 0x8, R119 ;  /* 0x00000008ff077819 */ /* 0x000fe40000011677 */
[----:B------:R-:W-:Y:S02]  /*1d990*/  PRMT R28, R0, 0x3340, R1 ;  /* 0x00003340001c7816 */ /* 0x000fe40000000001 */
[----:B------:R-:W-:-:S02]  /*1d9a0*/  SHF.R.U32.HI R0, RZ, 0x8, R54 ;  /* 0x00000008ff007819 */ /* 0x000fc40000011636 */
[----:B------:R-:W-:Y:S02]  /*1d9b0*/  LOP3.LUT R8, R8, 0xffff, RZ, 0xc0, !PT ;  /* 0x0000ffff08087812 */ /* 0x000fe400078ec0ff */
[----:B------:R-:W-:Y:S02]  /*1d9c0*/  LOP3.LUT R6, R6, 0xffff, RZ, 0xc0, !PT ;  /* 0x0000ffff06067812 */ /* 0x000fe400078ec0ff */
[----:B------:R-:W-:Y:S02]  /*1d9d0*/  LOP3.LUT R7, R7, 0xffff, RZ, 0xc0, !PT ;  /* 0x0000ffff07077812 */ /* 0x000fe400078ec0ff */
[----:B------:R-:W-:Y:S02]  /*1d9e0*/  PRMT R85, R85, 0x3340, R4 ;  /* 0x0000334055557816 */ /* 0x000fe40000000004 */
[----:B------:R-:W0:Y:S01]  /*1d9f0*/  LDC.64 R4, c[0x0][0x398] ;  /* 0x0000e600ff047b82 */ /* 0x000e220000000a00 */
[----:B------:R-:W-:Y:S02]  /*1da00*/  LOP3.LUT R0, R0, 0xffff, RZ, 0xc0, !PT ;  /* 0x0000ffff00007812 */ /* 0x000fe400078ec0ff */
[----:B------:R-:W-:-:S02]  /*1da10*/  F2FP.SATFINITE.E4M3.F32.PACK_AB_MERGE_C R60, R61, R60, RZ ;  /* 0x0000003c3d3c723e */ /* 0x000fc400048070ff */
[----:B------:R-:W-:Y:S02]  /*1da20*/  PRMT R82, R75, 0x5410, R88 ;  /* 0x000054104b527816 */ /* 0x000fe40000000058 */
[----:B------:R-:W-:Y:S02]  /*1da30*/  PRMT R92, R92, 0x3340, R1 ;  /* 0x000033405c5c7816 */ /* 0x000fe40000000001 */
[----:B------:R-:W-:Y:S02]  /*1da40*/  PRMT R78, R106, 0x5410, R87 ;  /* 0x000054106a4e7816 */ /* 0x000fe40000000057 */
[----:B------:R-:W-:Y:S02]  /*1da50*/  PRMT R75, R8, 0x3340, R1 ;  /* 0x00003340084b7816 */ /* 0x000fe40000000001 */
[----:B------:R-:W-:Y:S02]  /*1da60*/  PRMT R36, R6, 0x3340, R7 ;  /* 0x0000334006247816 */ /* 0x000fe40000000007 */
[----:B------:R-:W-:-:S02]  /*1da70*/  PRMT R108, R85, 0x5410, R28 ;  /* 0x00005410556c7816 */ /* 0x000fc4000000001c */
[----:B------:R-:W-:Y:S02]  /*1da80*/  PRMT R87, R0, 0x3340, R1 ;  /* 0x0000334000577816 */ /* 0x000fe40000000001 */
[----:B------:R-:W-:Y:S02]  /*1da90*/  FSETP.NEU.AND P1, PT, R2, RZ, PT ;  /* 0x000000ff0200720b */ /* 0x000fe40003f2d000 */
[----:B------:R-:W-:Y:S02]  /*1daa0*/  LEA R28, R252, UR6, 0x4 ;  /* 0x00000006fc1c7c11 */ /* 0x000fe4000f8e20ff */
[----:B------:R-:W-:Y:S02]  /*1dab0*/  LOP3.LUT R60, R60, 0xffff, RZ, 0xc0, !PT ;  /* 0x0000ffff3c3c7812 */ /* 0x000fe400078ec0ff */
[----:B------:R-:W-:Y:S02]  /*1dac0*/  PRMT R83, R83, 0x5410, R92 ;  /* 0x0000541053537816 */ /* 0x000fe4000000005c */
[----:B------:R-:W-:-:S02]  /*1dad0*/  PRMT R93, R12, 0x5410, R29 ;  /* 0x000054100c5d7816 */ /* 0x000fc4000000001d */
[----:B------:R-:W-:Y:S02]  /*1dae0*/  PRMT R92, R37, 0x5410, R14 ;  /* 0x00005410255c7816 */ /* 0x000fe4000000000e */
[----:B------:R-:W-:Y:S02]  /*1daf0*/  PRMT R98, R16, 0x5410, R39 ;  /* 0x0000541010627816 */ /* 0x000fe40000000027 */
[----:B------:R-:W-:Y:S02]  /*1db00*/  PRMT R100, R73, 0x5410, R20 ;  /* 0x0000541049647816 */ /* 0x000fe40000000014 */
[----:B------:R-:W-:Y:S02]  /*1db10*/  PRMT R106, R22, 0x5410, R75 ;  /* 0x00005410166a7816 */ /* 0x000fe4000000004b */
[----:B------:R-:W-:Y:S01]  /*1db20*/  PRMT R110, R36, 0x5410, R87 ;  /* 0x00005410246e7816 */ /* 0x000fe20000000057 */
[----:B------:R-:W-:Y:S01]  /*1db30*/  BAR.SYNC.DEFER_BLOCKING 0x0 ;  /* 0x0000000000007b1d */ /* 0x000fe20000010000 */
[----:B------:R-:W-:-:S02]  /*1db40*/  FSEL R29, R72, -INF , P1 ;  /* 0xff800000481d7808 */ /* 0x000fc40000800000 */
[----:B------:R-:W-:Y:S02]  /*1db50*/  SHF.R.U32.HI R6, RZ, 0x8, R60 ;  /* 0x00000008ff067819 */ /* 0x000fe4000001163c */
[----:B------:R-:W-:Y:S01]  /*1db60*/  SHF.R.U32.HI R7, RZ, 0x8, R123 ;  /* 0x00000008ff077819 */ /* 0x000fe2000001167b */
[----:B------:R-:W-:Y:S01]  /*1db70*/  FFMA R29, R29, 0.69314718246459960938, R196 ;  /* 0x3f3172181d1d7823 */ /* 0x000fe200000000c4 */
[----:B------:R-:W-:Y:S02]  /*1db80*/  PRMT R89, R112, 0x3340, R1 ;  /* 0x0000334070597816 */ /* 0x000fe40000000001 */
[----:B------:R-:W-:Y:S02]  /*1db90*/  LOP3.LUT R6, R6, 0xffff, RZ, 0xc0, !PT ;  /* 0x0000ffff06067812 */ /* 0x000fe400078ec0ff */
[----:B------:R-:W-:Y:S02]  /*1dba0*/  LOP3.LUT R7, R7, 0xffff, RZ, 0xc0, !PT ;  /* 0x0000ffff07077812 */ /* 0x000fe400078ec0ff */
[----:B------:R-:W-:-:S02]  /*1dbb0*/  SHF.R.U32.HI R8, RZ, 0x8, R62 ;  /* 0x00000008ff087819 */ /* 0x000fc4000001163e */
[----:B------:R-:W-:Y:S02]  /*1dbc0*/  PRMT R32, R32, 0x5410, R89 ;  /* 0x0000541020207816 */ /* 0x000fe40000000059 */
[----:B------:R-:W-:Y:S01]  /*1dbd0*/  PRMT R6, R6, 0x3340, R7 ;  /* 0x0000334006067816 */ /* 0x000fe20000000007 */
[----:B------:R-:W-:Y:S01]  /*1dbe0*/  IMAD R7, R236, UR5, RZ ;  /* 0x00000005ec077c24 */ /* 0x000fe2000f8e02ff */
[----:B------:R-:W-:Y:S01]  /*1dbf0*/  PRMT R89, R62, 0x3340, R1 ;  /* 0x000033403e597816 */ /* 0x000fe20000000001 */
[----:B------:R-:W-:Y:S01]  /*1dc00*/  USHF.R.S32.HI UR5, URZ, 0x1f, UR4 ;  /* 0x0000001fff057899 */ /* 0x000fe20008011404 */
[----:B------:R-:W-:Y:S02]  /*1dc10*/  PRMT R56, R60, 0x3340, R123 ;  /* 0x000033403c387816 */ /* 0x000fe4000000007b */
[----:B------:R-:W-:Y:S01]  /*1dc20*/  LOP3.LUT R8, R8, 0xffff, RZ, 0xc0, !PT ;  /* 0x0000ffff08087812 */ /* 0x000fe200078ec0ff */
[----:B------:R-:W-:Y:S01]  /*1dc30*/  LDS.128 R72, [R28] ;  /* 0x000000001c487984 */ /* 0x000fe20000000c00 */
[----:B------:R-:W-:-:S02]  /*1dc40*/  PRMT R56, R56, 0x5410, R89 ;  /* 0x0000541038387816 */ /* 0x000fc40000000059 */
[----:B------:R-:W-:Y:S01]  /*1dc50*/  LOP3.LUT R97, R97, 0xffff, RZ, 0xc0, !PT ;  /* 0x0000ffff61617812 */ /* 0x000fe200078ec0ff */
[----:B------:R-:W2:Y:S01]  /*1dc60*/  LDS.128 R36, [R28+0x800] ;  /* 0x000800001c247984 */ /* 0x000ea20000000c00 */
[----:B------:R-:W-:Y:S02]  /*1dc70*/  PRMT R89, R8, 0x3340, R1 ;  /* 0x0000334008597816 */ /* 0x000fe40000000001 */
[----:B0-----:R-:W-:Y:S02]  /*1dc80*/  IADD3 R0, P0, P1, R7, UR4, R4 ;  /* 0x0000000407007c10 */ /* 0x001fe4000f91e004 */
[----:B------:R-:W-:Y:S02]  /*1dc90*/  SHF.R.S32.HI R2, RZ, 0x1f, R7 ;  /* 0x0000001fff027819 */ /* 0x000fe40000011407 */
[----:B------:R-:W-:Y:S02]  /*1dca0*/  LOP3.LUT R101, R101, 0xffff, RZ, 0xc0, !PT ;  /* 0x0000ffff65657812 */ /* 0x000fe400078ec0ff */
[----:B------:R-:W-:-:S02]  /*1dcb0*/  LOP3.LUT R105, R105, 0xffff, RZ, 0xc0, !PT ;  /* 0x0000ffff69697812 */ /* 0x000fc400078ec0ff */
[----:B------:R-:W-:Y:S02]  /*1dcc0*/  LOP3.LUT R12, R109, 0xffff, RZ, 0xc0, !PT ;  /* 0x0000ffff6d0c7812 */ /* 0x000fe400078ec0ff */
[----:B------:R-:W-:Y:S02]  /*1dcd0*/  PRMT R8, R9, 0x5210, R97 ;  /* 0x0000521009087816 */ /* 0x000fe40000000061 */
[----:B------:R-:W-:Y:S02]  /*1dce0*/  PRMT R112, R6, 0x5410, R89 ;  /* 0x0000541006707816 */ /* 0x000fe40000000059 */
[----:B------:R-:W-:Y:S01]  /*1dcf0*/  IADD3.X R2, PT, PT, R2, UR5, R5, P0, P1 ;  /* 0x0000000502027c10 */ /* 0x000fe200087e2405 */
[----:B------:R-:W0:Y:S01]  /*1dd00*/  LDCU.64 UR4, c[0x0][0x3e0] ;  /* 0x00007c00ff0477ac */ /* 0x000e220008000a00 */
[----:B------:R-:W-:Y:S02]  /*1dd10*/  PRMT R9, R10, 0x5210, R101 ;  /* 0x000052100a097816 */ /* 0x000fe40000000065 */
[----:B------:R-:W-:-:S02]  /*1dd20*/  PRMT R4, R94, 0x4210, R97 ;  /* 0x000042105e047816 */ /* 0x000fc40000000061 */
[----:B------:R-:W-:Y:S02]  /*1dd30*/  PRMT R5, R95, 0x4210, R101 ;  /* 0x000042105f057816 */ /* 0x000fe40000000065 */
[--C-:B------:R-:W-:Y:S02]  /*1dd40*/  PRMT R6, R104, 0x4210, R105.reuse ;  /* 0x0000421068067816 */ /* 0x100fe40000000069 */
[----:B------:R-:W-:Y:S02]  /*1dd50*/  PRMT R10, R21, 0x5210, R105 ;  /* 0x00005210150a7816 */ /* 0x000fe40000000069 */
[--C-:B------:R-:W-:Y:S01]  /*1dd60*/  PRMT R7, R103, 0x4210, R12.reuse ;  /* 0x0000421067077816 */ /* 0x100fe2000000000c */
[----:B------:R-:W-:Y:S01]  /*1dd70*/  BAR.SYNC.DEFER_BLOCKING 0x0 ;  /* 0x0000000000007b1d */ /* 0x000fe20000010000 */
[----:B------:R-:W-:Y:S02]  /*1dd80*/  PRMT R11, R11, 0x5210, R12 ;  /* 0x000052100b0b7816 */ /* 0x000fe4000000000c */
[----:B------:R-:W-:-:S02]  /*1dd90*/  LOP3.LUT R22, R121, 0xffff, RZ, 0xc0, !PT ;  /* 0x0000ffff79167812 */ /* 0x000fc400078ec0ff */
[----:B------:R-:W-:Y:S01]  /*1dda0*/  LOP3.LUT R14, R125, 0xffff, RZ, 0xc0, !PT ;  /* 0x0000ffff7d0e7812 */ /* 0x000fe200078ec0ff */
[----:B0-----:R-:W-:Y:S01]  /*1ddb0*/  UIMAD UR4, UR9, UR4, URZ ;  /* 0x00000004090472a4 */ /* 0x001fe2000f8e02ff */
[--C-:B------:R-:W-:Y:S02]  /*1ddc0*/  PRMT R54, R23, 0x4210, R22.reuse ;  /* 0x0000421017367816 */ /* 0x100fe40000000016 */
[----:B------:R-:W-:Y:S02]  /*1ddd0*/  PRMT R22, R47, 0x5210, R22 ;  /* 0x000052102f167816 */ /* 0x000fe40000000016 */
[----:B------:R-:W-:Y:S02]  /*1dde0*/  PRMT R23, R45, 0x5210, R14 ;  /* 0x000052102d177816 */ /* 0x000fe4000000000e */
[----:B------:R-:W-:Y:S02]  /*1ddf0*/  LOP3.LUT R20, R113, 0xffff, RZ, 0xc0, !PT ;  /* 0x0000ffff71147812 */ /* 0x000fe400078ec0ff */
[----:B------:R-:W-:-:S02]  /*1de00*/  LOP3.LUT R12, R117, 0xffff, RZ, 0xc0, !PT ;  /* 0x0000ffff750c7812 */ /* 0x000fc400078ec0ff */
[--C-:B------:R-:W-:Y:S02]  /*1de10*/  PRMT R52, R17, 0x4210, R20.reuse ;  /* 0x0000421011347816 */ /* 0x100fe40000000014 */
[----:B------:R-:W-:Y:S02]  /*1de20*/  PRMT R20, R53, 0x5210, R20 ;  /* 0x0000521035147816 */ /* 0x000fe40000000014 */
[--C-:B------:R-:W-:Y:S02]  /*1de30*/  PRMT R53, R13, 0x4210, R12.reuse ;  /* 0x000042100d357816 */ /* 0x100fe4000000000c */
[----:B------:R-:W-:Y:S01]  /*1de40*/  PRMT R21, R69, 0x5210, R12 ;  /* 0x0000521045157816 */ /* 0x000fe2000000000c */
[----:B------:R-:W-:Y:S01]  /*1de50*/  STS.128 [R77], R4 ;  /* 0x000000044d007388 */ /* 0x000fe20000000c00 */
[----:B------:R-:W-:Y:S02]  /*1de60*/  PRMT R55, R55, 0x4210, R14 ;  /* 0x0000421037377816 */ /* 0x000fe4000000000e */
[----:B------:R-:W-:Y:S01]  /*1de70*/  SHF.R.U32.HI R130, RZ, 0x8, R130 ;  /* 0x00000008ff827819 */ /* 0x000fe20000011682 */
[----:B------:R0:W-:Y:S01]  /*1de80*/  STS.128 [R77+0x400], R8 ;  /* 0x000400084d007388 */ /* 0x0001e20000000c00 */
[----:B------:R-:W-:-:S02]  /*1de90*/  SHF.R.U32.HI R131, RZ, 0x8, R131 ;  /* 0x00000008ff837819 */ /* 0x000fc40000011683 */
[----:B------:R-:W-:Y:S01]  /*1dea0*/  SHF.R.U32.HI R132, RZ, 0x8, R132 ;  /* 0x00000008ff847819 */ /* 0x000fe20000011684 */
[----:B------:R-:W-:Y:S01]  /*1deb0*/  BAR.SYNC.DEFER_BLOCKING 0x0 ;  /* 0x0000000000007b1d */ /* 0x000fe20000010000 */
[----:B------:R-:W-:Y:S02]  /*1dec0*/  SHF.R.U32.HI R138, RZ, 0x8, R138 ;  /* 0x00000008ff8a7819 */ /* 0x000fe4000001168a */
[----:B------:R-:W-:Y:S02]  /*1ded0*/  SHF.R.U32.HI R139, RZ, 0x8, R139 ;  /* 0x00000008ff8b7819 */ /* 0x000fe4000001168b */
[----:B------:R-:W-:Y:S02]  /*1dee0*/  SHF.R.U32.HI R140, RZ, 0x8, R140 ;  /* 0x00000008ff8c7819 */ /* 0x000fe4000001168c */
[----:B------:R-:W-:Y:S02]  /*1def0*/  LOP3.LUT R130, R130, 0xffff, RZ, 0xc0, !PT ;  /* 0x0000ffff82827812 */ /* 0x000fe400078ec0ff */
[----:B------:R-:W-:-:S02]  /*1df00*/  LOP3.LUT R131, R131, 0xffff, RZ, 0xc0, !PT ;  /* 0x0000ffff83837812 */ /* 0x000fc400078ec0ff */
[----:B------:R-:W-:Y:S02]  /*1df10*/  LOP3.LUT R132, R132, 0xffff, RZ, 0xc0, !PT ;  /* 0x0000ffff84847812 */ /* 0x000fe400078ec0ff */
[----:B------:R-:W-:Y:S02]  /*1df20*/  LOP3.LUT R138, R138, 0xffff, RZ, 0xc0, !PT ;  /* 0x0000ffff8a8a7812 */ /* 0x000fe400078ec0ff */
[----:B------:R-:W-:Y:S02]  /*1df30*/  LOP3.LUT R139, R139, 0xffff, RZ, 0xc0, !PT ;  /* 0x0000ffff8b8b7812 */ /* 0x000fe400078ec0ff */
[----:B------:R-:W-:Y:S02]  /*1df40*/  LOP3.LUT R140, R140, 0xffff, RZ, 0xc0, !PT ;  /* 0x0000ffff8c8c7812 */ /* 0x000fe400078ec0ff */
[----:B------:R-:W-:Y:S02]  /*1df50*/  PRMT R61, R130, 0x3340, R131 ;  /* 0x00003340823d7816 */ /* 0x000fe40000000083 */
[----:B------:R-:W-:-:S02]  /*1df60*/  PRMT R132, R132, 0x3340, R1 ;  /* 0x0000334084847816 */ /* 0x000fc40000000001 */
[----:B------:R-:W-:Y:S01]  /*1df70*/  PRMT R57, R138, 0x3340, R139 ;  /* 0x000033408a397816 */ /* 0x000fe2000000008b */
[----:B------:R-:W-:Y:S01]  /*1df80*/  LDS.128 R44, [R28] ;  /* 0x000000001c2c7984 */ /* 0x000fe20000000c00 */
[----:B------:R-:W-:Y:S02]  /*1df90*/  PRMT R140, R140, 0x3340, R1 ;  /* 0x000033408c8c7816 */ /* 0x000fe40000000001 */
[----:B0-----:R-:W-:Y:S01]  /*1dfa0*/  LOP3.LUT R8, R133, 0xffff, RZ, 0xc0, !PT ;  /* 0x0000ffff85087812 */ /* 0x001fe200078ec0ff */
[----:B------:R-:W-:Y:S01]  /*1dfb0*/  LDS.128 R4, [R28+0x800] ;  /* 0x000800001c047984 */ /* 0x000fe20000000c00 */
[----:B------:R-:W-:Y:S02]  /*1dfc0*/  LOP3.LUT R10, R141, 0xffff, RZ, 0xc0, !PT ;  /* 0x0000ffff8d0a7812 */ /* 0x000fe400078ec0ff */
[----:B------:R-:W-:Y:S01]  /*1dfd0*/  PRMT R61, R61, 0x5410, R132 ;  /* 0x000054103d3d7816 */ /* 0x000fe20000000084 */
[----:B------:R-:W-:Y:S01]  /*1dfe0*/  BAR.SYNC.DEFER_BLOCKING 0x0 ;  /* 0x0000000000007b1d */ /* 0x000fe20000010000 */
[----:B------:R-:W-:-:S02]  /*1dff0*/  PRMT R57, R57, 0x5410, R140 ;  /* 0x0000541039397816 */ /* 0x000fc4000000008c */
[--C-:B------:R-:W-:Y:S02]  /*1e000*/  PRMT R17, R15, 0x4210, R8.reuse ;  /* 0x000042100f117816 */ /* 0x100fe40000000008 */
[----:B------:R-:W-:Y:S02]  /*1e010*/  PRMT R13, R61, 0x5210, R8 ;  /* 0x000052103d0d7816 */ /* 0x000fe40000000008 */
[--C-:B------:R-:W-:Y:S02]  /*1e020*/  PRMT R19, R19, 0x4210, R10.reuse ;  /* 0x0000421013137816 */ /* 0x100fe4000000000a */
[----:B------:R-:W-:Y:S02]  /*1e030*/  PRMT R15, R57, 0x5210, R10 ;  /* 0x00005210390f7816 */ /* 0x000fe4000000000a */
[----:B------:R-:W-:Y:S02]  /*1e040*/  SHF.R.U32.HI R126, RZ, 0x8, R126 ;  /* 0x00000008ff7e7819 */ /* 0x000fe4000001167e */
[----:B------:R-:W-:-:S02]  /*1e050*/  SHF.R.U32.HI R127, RZ, 0x8, R127 ;  /* 0x00000008ff7f7819 */ /* 0x000fc4000001167f */
[----:B------:R-:W-:Y:S02]  /*1e060*/  SHF.R.U32.HI R128, RZ, 0x8, R128 ;  /* 0x00000008ff807819 */ /* 0x000fe40000011680 */
[----:B------:R-:W-:Y:S02]  /*1e070*/  SHF.R.U32.HI R134, RZ, 0x8, R134 ;  /* 0x00000008ff867819 */ /* 0x000fe40000011686 */
[----:B------:R-:W-:Y:S02]  /*1e080*/  SHF.R.U32.HI R135, RZ, 0x8, R135 ;  /* 0x00000008ff877819 */ /* 0x000fe40000011687 */
[----:B------:R-:W-:Y:S02]  /*1e090*/  SHF.R.U32.HI R136, RZ, 0x8, R136 ;  /* 0x00000008ff887819 */ /* 0x000fe40000011688 */
[----:B------:R-:W-:Y:S01]  /*1e0a0*/  LOP3.LUT R126, R126, 0xffff, RZ, 0xc0, !PT ;  /* 0x0000ffff7e7e7812 */ /* 0x000fe200078ec0ff */
[----:B------:R-:W-:Y:S01]  /*1e0b0*/  STS.128 [R77], R52 ;  /* 0x000000344d007388 */ /* 0x000fe20000000c00 */
[----:B------:R-:W-:-:S02]  /*1e0c0*/  LOP3.LUT R63, R127, 0xffff, RZ, 0xc0, !PT ;  /* 0x0000ffff7f3f7812 */ /* 0x000fc400078ec0ff */
[----:B------:R-:W-:Y:S01]  /*1e0d0*/  LOP3.LUT R128, R128, 0xffff, RZ, 0xc0, !PT ;  /* 0x0000ffff80807812 */ /* 0x000fe200078ec0ff */
[----:B------:R0:W-:Y:S01]  /*1e0e0*/  STS.128 [R77+0x400], R20 ;  /* 0x000400144d007388 */ /* 0x0001e20000000c00 */
[----:B------:R-:W-:Y:S02]  /*1e0f0*/  LOP3.LUT R134, R134, 0xffff, RZ, 0xc0, !PT ;  /* 0x0000ffff86867812 */ /* 0x000fe400078ec0ff */
[----:B------:R-:W-:Y:S01]  /*1e100*/  LOP3.LUT R135, R135, 0xffff, RZ, 0xc0, !PT ;  /* 0x0000ffff87877812 */ /* 0x000fe200078ec0ff */
[----:B------:R-:W-:Y:S01]  /*1e110*/  BAR.SYNC.DEFER_BLOCKING 0x0 ;  /* 0x0000000000007b1d */ /* 0x000fe20000010000 */
[----:B------:R-:W-:Y:S02]  /*1e120*/  LOP3.LUT R136, R136, 0xffff, RZ, 0xc0, !PT ;  /* 0x0000ffff88887812 */ /* 0x000fe400078ec0ff */
[----:B------:R-:W-:Y:S02]  /*1e130*/  F2FP.SATFINITE.E4M3.F32.PACK_AB_MERGE_C R58, R59, R58, RZ ;  /* 0x0000003a3b3a723e */ /* 0x000fe400048070ff */
[----:B------:R-:W-:-:S02]  /*1e140*/  PRMT R63, R126, 0x3340, R63 ;  /* 0x000033407e3f7816 */ /* 0x000fc4000000003f */
[----:B------:R-:W-:Y:S02]  /*1e150*/  PRMT R128, R128, 0x3340, R1 ;  /* 0x0000334080807816 */ /* 0x000fe40000000001 */
[----:B------:R-:W-:Y:S02]  /*1e160*/  PRMT R59, R134, 0x3340, R135 ;  /* 0x00003340863b7816 */ /* 0x000fe40000000087 */
[----:B------:R-:W-:Y:S02]  /*1e170*/  PRMT R136, R136, 0x3340, R1 ;  /* 0x0000334088887816 */ /* 0x000fe40000000001 */
[----:B------:R-:W-:Y:S02]  /*1e180*/  LOP3.LUT R129, R129, 0xffff, RZ, 0xc0, !PT ;  /* 0x0000ffff81817812 */ /* 0x000fe400078ec0ff */
[----:B------:R-:W-:Y:S02]  /*1e190*/  LOP3.LUT R14, R137, 0xffff, RZ, 0xc0, !PT ;  /* 0x0000ffff890e7812 */ /* 0x000fe400078ec0ff */
[----:B------:R-:W-:-:S02]  /*1e1a0*/  PRMT R63, R63, 0x5410, R128 ;  /* 0x000054103f3f7816 */ /* 0x000fc40000000080 */
[----:B------:R-:W-:Y:S02]  /*1e1b0*/  PRMT R59, R59, 0x5410, R136 ;  /* 0x000054103b3b7816 */ /* 0x000fe40000000088 */
[--C-:B------:R-:W-:Y:S02]  /*1e1c0*/  PRMT R16, R18, 0x4210, R129.reuse ;  /* 0x0000421012107816 */ /* 0x100fe40000000081 */
[--C-:B------:R-:W-:Y:S01]  /*1e1d0*/  PRMT R18, R25, 0x4210, R14.reuse ;  /* 0x0000421019127816 */ /* 0x100fe2000000000e */
[----:B------:R-:W3:Y:S01]  /*1e1e0*/  LDS.128 R52, [R28] ;  /* 0x000000001c347984 */ /* 0x000ee20000000c00 */
[----:B------:R-:W-:Y:S02]  /*1e1f0*/  PRMT R12, R63, 0x5210, R129 ;  /* 0x000052103f0c7816 */ /* 0x000fe40000000081 */
[----:B------:R-:W-:Y:S01]  /*1e200*/  PRMT R14, R59, 0x5210, R14 ;  /* 0x000052103b0e7816 */ /* 0x000fe2000000000e */
[----:B------:R-:W-:Y:S01]  /*1e210*/  LDS.128 R8, [R28+0x800] ;  /* 0x000800001c087984 */ /* 0x000fe20000000c00 */
[----:B0-----:R-:W-:-:S02]  /*1e220*/  LOP3.LUT R22, R147, 0xffff, RZ, 0xc0, !PT ;  /* 0x0000ffff93167812 */ /* 0x001fc400078ec0ff */
[----:B------:R-:W-:Y:S01]  /*1e230*/  LOP3.LUT R145, R145, 0xffff, RZ, 0xc0, !PT ;  /* 0x0000ffff91917812 */ /* 0x000fe200078ec0ff */
[----:B------:R-:W-:Y:S01]  /*1e240*/  BAR.SYNC.DEFER_BLOCKING 0x0 ;  /* 0x0000000000007b1d */ /* 0x000fe20000010000 */
        /* <DEDUP_REMOVED lines=10> */
[----:B------:R-:W-:-:S02]  /*1e2f0*/  LOP3.LUT R68, R68, 0xffff, RZ, 0xc0, !PT ;  /* 0x0000ffff44447812 */ /* 0x000fc400078ec0ff */
[----:B------:R-:W-:Y:S01]  /*1e300*/  LOP3.LUT R70, R70, 0xffff, RZ, 0xc0, !PT ;  /* 0x0000ffff46467812 */ /* 0x000fe200078ec0ff */
[----:B------:R0:W-:Y:S01]  /*1e310*/  STS.128 [R77], R16 ;  /* 0x000000104d007388 */ /* 0x0001e20000000c00 */
[--C-:B------:R-:W-:Y:S02]  /*1e320*/  PRMT R86, R51, 0x4210, R68.reuse ;  /* 0x0000421033567816 */ /* 0x100fe40000000044 */
[----:B------:R-:W-:Y:S01]  /*1e330*/  PRMT R90, R79, 0x5210, R68 ;  /* 0x000052104f5a7816 */ /* 0x000fe20000000044 */
[----:B------:R-:W-:Y:S01]  /*1e340*/  STS.128 [R77+0x400], R12 ;  /* 0x0004000c4d007388 */ /* 0x000fe20000000c00 */
[--C-:B------:R-:W-:Y:S02]  /*1e350*/  PRMT R87, R43, 0x4210, R70.reuse ;  /* 0x000042102b577816 */ /* 0x100fe40000000046 */
[----:B------:R-:W-:Y:S01]  /*1e360*/  PRMT R91, R78, 0x5210, R70 ;  /* 0x000052104e5b7816 */ /* 0x000fe20000000046 */
[----:B------:R-:W-:Y:S01]  /*1e370*/  BAR.SYNC.DEFER_BLOCKING 0x0 ;  /* 0x0000000000007b1d */ /* 0x000fe20000010000 */
[----:B------:R-:W-:-:S02]  /*1e380*/  LOP3.LUT R162, R162, 0xffff, RZ, 0xc0, !PT ;  /* 0x0000ffffa2a27812 */ /* 0x000fc400078ec0ff */
[----:B------:R-:W-:Y:S02]  /*1e390*/  LOP3.LUT R25, R34, 0xffff, RZ, 0xc0, !PT ;  /* 0x0000ffff22197812 */ /* 0x000fe400078ec0ff */
[--C-:B------:R-:W-:Y:S02]  /*1e3a0*/  PRMT R85, R49, 0x4210, R162.reuse ;  /* 0x0000421031557816 */ /* 0x100fe400000000a2 */
[----:B------:R-:W-:Y:S02]  /*1e3b0*/  PRMT R89, R67, 0x5210, R162 ;  /* 0x0000521043597816 */ /* 0x000fe400000000a2 */
[----:B0-----:R-:W-:Y:S02]  /*1e3c0*/  LOP3.LUT R16, R161, 0xffff, RZ, 0xc0, !PT ;  /* 0x0000ffffa1107812 */ /* 0x001fe400078ec0ff */
[----:B------:R-:W-:Y:S02]  /*1e3d0*/  PRMT R99, R100, 0x5210, R25 ;  /* 0x0000521064637816 */ /* 0x000fe40000000019 */
[----:B------:R-:W-:-:S02]  /*1e3e0*/  PRMT R84, R27, 0x4210, R16 ;  /* 0x000042101b547816 */ /* 0x000fc40000000010 */
[----:B------:R-:W-:Y:S02]  /*1e3f0*/  PRMT R88, R71, 0x5210, R16 ;  /* 0x0000521047587816 */ /* 0x000fe40000000010 */
[----:B------:R-:W-:Y:S02]  /*1e400*/  LOP3.LUT R96, R96, 0xffff, RZ, 0xc0, !PT ;  /* 0x0000ffff60607812 */ /* 0x000fe400078ec0ff */
[----:B------:R-:W-:Y:S02]  /*1e410*/  LOP3.LUT R31, R66, 0xffff, RZ, 0xc0, !PT ;  /* 0x0000ffff421f7812 */ /* 0x000fe400078ec0ff */
[C---:B--2---:R-:W-:Y:S02]  /*1e420*/  PRMT R57, R37.reuse, 0x7771, RZ ;  /* 0x0000777125397816 */ /* 0x044fe400000000ff */
[----:B------:R-:W-:Y:S01]  /*1e430*/  PRMT R67, R56, 0x4210, R31 ;  /* 0x0000421038437816 */ /* 0x000fe2000000001f */
[----:B------:R-:W0:Y:S01]  /*1e440*/  LDS.128 R60, [R28] ;  /* 0x000000001c3c7984 */ /* 0x000e220000000c00 */
[----:B------:R-:W-:-:S02]  /*1e450*/  PRMT R56, R37, 0x7772, RZ ;  /* 0x0000777225387816 */ /* 0x000fc400000000ff */
[C---:B------:R-:W-:Y:S01]  /*1e460*/  PRMT R201, R72.reuse, 0x7773, RZ ;  /* 0x0000777348c97816 */ /* 0x040fe200000000ff */
[----:B------:R-:W-:Y:S01]  /*1e470*/  LDS.128 R12, [R28+0x800] ;  /* 0x000800001c0c7984 */ /* 0x000fe20000000c00 */
[C---:B------:R-:W-:Y:S02]  /*1e480*/  PRMT R203, R72.reuse, 0x7772, RZ ;  /* 0x0000777248cb7816 */ /* 0x040fe400000000ff */
[C---:B------:R-:W-:Y:S01]  /*1e490*/  PRMT R205, R72.reuse, 0x7771, RZ ;  /* 0x0000777148cd7816 */ /* 0x040fe200000000ff */
[----:B------:R-:W-:Y:S01]  /*1e4a0*/  BAR.SYNC.DEFER_BLOCKING 0x0 ;  /* 0x0000000000007b1d */ /* 0x000fe20000010000 */
[----:B------:R-:W-:Y:S02]  /*1e4b0*/  PRMT R207, R72, 0x7770, RZ ;  /* 0x0000777048cf7816 */ /* 0x000fe400000000ff */
[C---:B------:R-:W-:Y:S02]  /*1e4c0*/  PRMT R193, R73.reuse, 0x7773, RZ ;  /* 0x0000777349c17816 */ /* 0x040fe400000000ff */
[----:B------:R-:W-:-:S02]  /*1e4d0*/  PRMT R195, R73, 0x7772, RZ ;  /* 0x0000777249c37816 */ /* 0x000fc400000000ff */
[C---:B------:R-:W-:Y:S02]  /*1e4e0*/  PRMT R197, R73.reuse, 0x7771, RZ ;  /* 0x0000777149c57816 */ /* 0x040fe400000000ff */
[----:B------:R-:W-:Y:S02]  /*1e4f0*/  PRMT R199, R73, 0x7770, RZ ;  /* 0x0000777049c77816 */ /* 0x000fe400000000ff */
[C---:B------:R-:W-:Y:S02]  /*1e500*/  PRMT R187, R74.reuse, 0x7773, RZ ;  /* 0x000077734abb7816 */ /* 0x040fe400000000ff */
[C---:B------:R-:W-:Y:S02]  /*1e510*/  PRMT R189, R74.reuse, 0x7772, RZ ;  /* 0x000077724abd7816 */ /* 0x040fe400000000ff */
[----:B------:R-:W-:Y:S02]  /*1e520*/  PRMT R191, R74, 0x7770, RZ ;  /* 0x000077704abf7816 */ /* 0x000fe400000000ff */
[----:B------:R-:W-:-:S02]  /*1e530*/  PRMT R49, R36, 0x7771, RZ ;  /* 0x0000777124317816 */ /* 0x000fc400000000ff */
[----:B------:R-:W-:Y:S02]  /*1e540*/  PRMT R51, R36, 0x7770, RZ ;  /* 0x0000777024337816 */ /* 0x000fe400000000ff */
[C---:B------:R-:W-:Y:S02]  /*1e550*/  PRMT R73, R39.reuse, 0x7772, RZ ;  /* 0x0000777227497816 */ /* 0x040fe400000000ff */
[----:B------:R-:W-:Y:S01]  /*1e560*/  PRMT R72, R39, 0x7771, RZ ;  /* 0x0000777127487816 */ /* 0x000fe200000000ff */
[----:B------:R2:W-:Y:S01]  /*1e570*/  STS.128 [R77], R20 ;  /* 0x000000144d007388 */ /* 0x0005e20000000c00 */
[C---:B------:R-:W-:Y:S02]  /*1e580*/  PRMT R175, R75.reuse, 0x7773, RZ ;  /* 0x000077734baf7816 */ /* 0x040fe400000000ff */
[C---:B------:R-:W-:Y:S01]  /*1e590*/  PRMT R179, R75.reuse, 0x7772, RZ ;  /* 0x000077724bb37816 */ /* 0x040fe200000000ff */
[----:B------:R4:W-:Y:S01]  /*1e5a0*/  STS.128 [R77+0x400], R80 ;  /* 0x000400504d007388 */ /* 0x0009e20000000c00 */
[----:B------:R-:W-:-:S02]  /*1e5b0*/  PRMT R183, R75, 0x7771, RZ ;  /* 0x000077714bb77816 */ /* 0x000fc400000000ff */
[----:B------:R-:W-:Y:S01]  /*1e5c0*/  PRMT R185, R75, 0x7770, RZ ;  /* 0x000077704bb97816 */ /* 0x000fe200000000ff */
[----:B------:R-:W-:Y:S01]  /*1e5d0*/  BAR.SYNC.DEFER_BLOCKING 0x0 ;  /* 0x0000000000007b1d */ /* 0x000fe20000010000 */
[C---:B---3--:R-:W-:Y:S02]  /*1e5e0*/  PRMT R140, R52.reuse, 0x7773, RZ ;  /* 0x00007773348c7816 */ /* 0x048fe400000000ff */
[C---:B------:R-:W-:Y:S02]  /*1e5f0*/  PRMT R142, R52.reuse, 0x7772, RZ ;  /* 0x00007772348e7816 */ /* 0x040fe400000000ff */
[C---:B------:R-:W-:Y:S02]  /*1e600*/  PRMT R143, R52.reuse, 0x7771, RZ ;  /* 0x00007771348f7816 */ /* 0x040fe400000000ff */
[----:B------:R-:W-:Y:S02]  /*1e610*/  PRMT R147, R52, 0x7770, RZ ;  /* 0x0000777034937816 */ /* 0x000fe400000000ff */
[----:B--2---:R-:W-:-:S02]  /*1e620*/  LOP3.LUT R21, R102, 0xffff, RZ, 0xc0, !PT ;  /* 0x0000ffff66157812 */ /* 0x004fc400078ec0ff */
[----:B------:R-:W-:Y:S02]  /*1e630*/  LOP3.LUT R23, R26, 0xffff, RZ, 0xc0, !PT ;  /* 0x0000ffff1a177812 */ /* 0x000fe400078ec0ff */
[----:B----4-:R-:W-:Y:S02]  /*1e640*/  PRMT R81, R24, 0x4210, R21 ;  /* 0x0000421018517816 */ /* 0x010fe40000000015 */
[----:B------:R-:W-:Y:S02]  /*1e650*/  PRMT R83, R32, 0x4210, R25 ;  /* 0x0000421020537816 */ /* 0x000fe40000000019 */
[--C-:B------:R-:W-:Y:S02]  /*1e660*/  PRMT R80, R65, 0x4210, R96.reuse ;  /* 0x0000421041507816 */ /* 0x100fe40000000060 */
[----:B------:R-:W-:Y:S02]  /*1e670*/  PRMT R96, R93, 0x5210, R96 ;  /* 0x000052105d607816 */ /* 0x000fe40000000060 */
[----:B------:R-:W-:-:S02]  /*1e680*/  PRMT R97, R92, 0x5210, R21 ;  /* 0x000052105c617816 */ /* 0x000fc40000000015 */
[--C-:B------:R-:W-:Y:S01]  /*1e690*/  PRMT R82, R30, 0x4210, R23.reuse ;  /* 0x000042101e527816 */ /* 0x100fe20000000017 */
[----:B------:R-:W2:Y:S01]  /*1e6a0*/  LDS.128 R68, [R28] ;  /* 0x000000001c447984 */ /* 0x000ea20000000c00 */
[----:B------:R-:W-:Y:S01]  /*1e6b0*/  PRMT R98, R98, 0x5210, R23 ;  /* 0x0000521062627816 */ /* 0x000fe20000000017 */
[----:B------:R-:W3:Y:S01]  /*1e6c0*/  LDC R30, c[0x0][0x3e8] ;  /* 0x0000fa00ff1e7b82 */ /* 0x000ee20000000800 */
[----:B------:R-:W-:Y:S01]  /*1e6d0*/  LOP3.LUT R21, R42, 0xffff, RZ, 0xc0, !PT ;  /* 0x0000ffff2a157812 */ /* 0x000fe200078ec0ff */
[----:B------:R-:W-:Y:S01]  /*1e6e0*/  LDS.128 R16, [R28+0x800] ;  /* 0x000800001c107984 */ /* 0x000fe20000000c00 */
[----:B------:R-:W-:Y:S02]  /*1e6f0*/  LOP3.LUT R23, R50, 0xffff, RZ, 0xc0, !PT ;  /* 0x0000ffff32177812 */ /* 0x000fe400078ec0ff */
[----:B------:R-:W-:-:S03]  /*1e700*/  PRMT R64, R64, 0x4210, R21 ;  /* 0x0000421040407816 */ /* 0x000fc60000000015 */
[----:B------:R-:W-:Y:S01]  /*1e710*/  BAR.SYNC.DEFER_BLOCKING 0x0 ;  /* 0x0000000000007b1d */ /* 0x000fe20000010000 */
[----:B------:R-:W-:Y:S02]  /*1e720*/  PRMT R65, R40, 0x4210, R23 ;  /* 0x0000421028417816 */ /* 0x000fe40000000017 */
[----:B------:R-:W-:Y:S02]  /*1e730*/  PRMT R50, R37, 0x7773, RZ ;  /* 0x0000777325327816 */ /* 0x000fe400000000ff */
[C---:B------:R-:W-:Y:S02]  /*1e740*/  PRMT R52, R53.reuse, 0x7773, RZ ;  /* 0x0000777335347816 */ /* 0x040fe400000000ff */
[C---:B------:R-:W-:Y:S02]  /*1e750*/  PRMT R75, R53.reuse, 0x7772, RZ ;  /* 0x00007772354b7816 */ /* 0x040fe400000000ff */
[C---:B------:R-:W-:Y:S02]  /*1e760*/  PRMT R139, R53.reuse, 0x7771, RZ ;  /* 0x00007771358b7816 */ /* 0x040fe400000000ff */
[----:B------:R-:W-:-:S02]  /*1e770*/  PRMT R141, R53, 0x7770, RZ ;  /* 0x00007770358d7816 */ /* 0x000fc400000000ff */
[----:B------:R-:W-:Y:S02]  /*1e780*/  PRMT R79, R54, 0x7773, RZ ;  /* 0x00007773364f7816 */ /* 0x000fe400000000ff */
[C---:B------:R-:W-:Y:S02]  /*1e790*/  PRMT R53, R55.reuse, 0x7773, RZ ;  /* 0x0000777337357816 */ /* 0x040fe400000000ff */
[----:B------:R-:W-:Y:S02]  /*1e7a0*/  PRMT R78, R55, 0x7771, RZ ;  /* 0x00007771374e7816 */ /* 0x000fe400000000ff */
[----:B0-----:R-:W-:Y:S02]  /*1e7b0*/  PRMT R94, R61, 0x7770, RZ ;  /* 0x000077703d5e7816 */ /* 0x001fe400000000ff */
[C---:B------:R-:W-:Y:S02]  /*1e7c0*/  PRMT R93, R62.reuse, 0x7771, RZ ;  /* 0x000077713e5d7816 */ /* 0x040fe400000000ff */
[----:B------:R-:W-:Y:S01]  /*1e7d0*/  PRMT R92, R62, 0x7770, RZ ;  /* 0x000077703e5c7816 */ /* 0x000fe200000000ff */
[----:B------:R0:W-:Y:S01]  /*1e7e0*/  STS.128 [R77], R84 ;  /* 0x000000544d007388 */ /* 0x0001e20000000c00 */
[----:B------:R-:W-:-:S02]  /*1e7f0*/  PRMT R100, R63, 0x7770, RZ ;  /* 0x000077703f647816 */ /* 0x000fc400000000ff */
[----:B------:R-:W-:Y:S01]  /*1e800*/  PRMT R59, R38, 0x7773, RZ ;  /* 0x00007773263b7816 */ /* 0x000fe200000000ff */
[----:B------:R4:W-:Y:S01]  /*1e810*/  STS.128 [R77+0x400], R88 ;  /* 0x000400584d007388 */ /* 0x0009e20000000c00 */
[C---:B------:R-:W-:Y:S02]  /*1e820*/  PRMT R163, R45.reuse, 0x7773, RZ ;  /* 0x000077732da37816 */ /* 0x040fe400000000ff */
[----:B------:R-:W-:Y:S01]  /*1e830*/  PRMT R165, R45, 0x7772, RZ ;  /* 0x000077722da57816 */ /* 0x000fe200000000ff */
[----:B------:R-:W-:Y:S01]  /*1e840*/  BAR.SYNC.DEFER_BLOCKING 0x0 ;  /* 0x0000000000007b1d */ /* 0x000fe20000010000 */
[----:B--2---:R-:W-:Y:S02]  /*1e850*/  PRMT R95, R69, 0x7771, RZ ;  /* 0x00007771455f7816 */ /* 0x004fe400000000ff */
[C---:B------:R-:W-:Y:S02]  /*1e860*/  PRMT R102, R70.reuse, 0x7773, RZ ;  /* 0x0000777346667816 */ /* 0x040fe400000000ff */
[----:B------:R-:W-:-:S02]  /*1e870*/  PRMT R103, R70, 0x7772, RZ ;  /* 0x0000777246677816 */ /* 0x000fc400000000ff */
[----:B------:R-:W-:Y:S02]  /*1e880*/  PRMT R105, R70, 0x7771, RZ ;  /* 0x0000777146697816 */ /* 0x000fe400000000ff */
[----:B0-----:R-:W-:Y:S02]  /*1e890*/  PRMT R84, R106, 0x5210, R21 ;  /* 0x000052106a547816 */ /* 0x001fe40000000015 */
[----:B------:R-:W-:Y:S02]  /*1e8a0*/  LOP3.LUT R21, R58, 0xffff, RZ, 0xc0, !PT ;  /* 0x0000ffff3a157812 */ /* 0x000fe400078ec0ff */
[----:B------:R-:W-:Y:S02]  /*1e8b0*/  PRMT R85, R108, 0x5210, R23 ;  /* 0x000052106c557816 */ /* 0x000fe40000000017 */
[--C-:B------:R-:W-:Y:S02]  /*1e8c0*/  PRMT R66, R48, 0x4210, R21.reuse ;  /* 0x0000421030427816 */ /* 0x100fe40000000015 */
[----:B------:R-:W-:-:S02]  /*1e8d0*/  PRMT R86, R110, 0x5210, R21 ;  /* 0x000052106e567816 */ /* 0x000fc40000000015 */
[----:B------:R-:W-:Y:S02]  /*1e8e0*/  PRMT R58, R37, 0x7770, RZ ;  /* 0x00007770253a7816 */ /* 0x000fe400000000ff */
[----:B------:R-:W-:Y:S02]  /*1e8f0*/  SHF.R.U32.HI R37, RZ, 0x6, R240 ;  /* 0x00000006ff257819 */ /* 0x000fe400000116f0 */
[----:B------:R-:W-:Y:S01]  /*1e900*/  PRMT R87, R112, 0x5210, R31 ;  /* 0x0000521070577816 */ /* 0x000fe2000000001f */
[----:B------:R-:W0:Y:S01]  /*1e910*/  LDS.128 R32, [R28] ;  /* 0x000000001c207984 */ /* 0x000e220000000c00 */
[----:B------:R-:W-:Y:S02]  /*1e920*/  SGXT.U32 R37, R37, 0x1 ;  /* 0x000000012525781a */ /* 0x000fe40000000000 */
[C---:B------:R-:W-:Y:S01]  /*1e930*/  PRMT R31, R36.reuse, 0x7773, RZ ;  /* 0x00007773241f7816 */ /* 0x040fe200000000ff */
[----:B------:R-:W-:Y:S01]  /*1e940*/  LDS.128 R24, [R28+0x800] ;  /* 0x000800001c187984 */ /* 0x000fe20000000c00 */
[----:B------:R-:W-:Y:S01]  /*1e950*/  PRMT R48, R36, 0x7772, RZ ;  /* 0x0000777224307816 */ /* 0x000fe200000000ff */
[----:B---3--:R-:W-:Y:S01]  /*1e960*/  IMAD R37, R37, R30, RZ ;  /* 0x0000001e25257224 */ /* 0x008fe200078e02ff */
[----:B----4-:R-:W-:Y:S01]  /*1e970*/  PRMT R88, R55, 0x7770, RZ ;  /* 0x0000777037587816 */ /* 0x010fe200000000ff */
[----:B------:R-:W-:Y:S01]  /*1e980*/  BAR.SYNC.DEFER_BLOCKING 0x0 ;  /* 0x0000000000007b1d */ /* 0x000fe20000010000 */
[----:B------:R-:W-:-:S02]  /*1e990*/  PRMT R90, R62, 0x7773, RZ ;  /* 0x000077733e5a7816 */ /* 0x000fc400000000ff */
[----:B------:R-:W-:Y:S02]  /*1e9a0*/  IADD3 R36, P0, PT, R37, R0, RZ ;  /* 0x0000000025247210 */ /* 0x000fe40007f1e0ff */
[----:B------:R-:W-:Y:S02]  /*1e9b0*/  PRMT R91, R62, 0x7772, RZ ;  /* 0x000077723e5b7816 */ /* 0x000fe400000000ff */
[C---:B------:R-:W-:Y:S02]  /*1e9c0*/  PRMT R62, R63.reuse, 0x7772, RZ ;  /* 0x000077723f3e7816 */ /* 0x040fe400000000ff */
[----:B------:R-:W-:Y:S02]  /*1e9d0*/  PRMT R89, R63, 0x7771, RZ ;  /* 0x000077713f597816 */ /* 0x000fe400000000ff */
[----:B------:R-:W-:Y:S02]  /*1e9e0*/  PRMT R106, R69, 0x7770, RZ ;  /* 0x00007770456a7816 */ /* 0x000fe400000000ff */
[----:B------:R-:W-:-:S02]  /*1e9f0*/  PRMT R104, R70, 0x7770, RZ ;  /* 0x0000777046687816 */ /* 0x000fc400000000ff */
[C---:B------:R-:W-:Y:S02]  /*1ea00*/  PRMT R70, R71.reuse, 0x7772, RZ ;  /* 0x0000777247467816 */ /* 0x040fe400000000ff */
[C---:B------:R-:W-:Y:S02]  /*1ea10*/  PRMT R101, R71.reuse, 0x7771, RZ ;  /* 0x0000777147657816 */ /* 0x040fe400000000ff */
[----:B------:R-:W-:Y:S02]  /*1ea20*/  PRMT R113, R71, 0x7770, RZ ;  /* 0x0000777047717816 */ /* 0x000fe400000000ff */
[C---:B------:R-:W-:Y:S02]  /*1ea30*/  PRMT R167, R45.reuse, 0x7771, RZ ;  /* 0x000077712da77816 */ /* 0x040fe400000000ff */
[----:B------:R-:W-:Y:S01]  /*1ea40*/  PRMT R169, R45, 0x7770, RZ ;  /* 0x000077702da97816 */ /* 0x000fe200000000ff */
[----:B------:R2:W-:Y:S01]  /*1ea50*/  STS.128 [R77], R80 ;  /* 0x000000504d007388 */ /* 0x0005e20000000c00 */
[----:B------:R-:W-:-:S02]  /*1ea60*/  PRMT R145, R47, 0x7773, RZ ;  /* 0x000077732f917816 */ /* 0x000fc400000000ff */
[C---:B------:R-:W-:Y:S01]  /*1ea70*/  PRMT R149, R47.reuse, 0x7772, RZ ;  /* 0x000077722f957816 */ /* 0x040fe200000000ff */
[----:B------:R3:W-:Y:S01]  /*1ea80*/  STS.128 [R77+0x400], R96 ;  /* 0x000400604d007388 */ /* 0x0007e20000000c00 */
[C---:B------:R-:W-:Y:S02]  /*1ea90*/  PRMT R151, R47.reuse, 0x7771, RZ ;  /* 0x000077712f977816 */ /* 0x040fe400000000ff */
[----:B------:R-:W-:Y:S01]  /*1eaa0*/  PRMT R155, R47, 0x7770, RZ ;  /* 0x000077702f9b7816 */ /* 0x000fe200000000ff */
[----:B------:R-:W-:Y:S01]  /*1eab0*/  BAR.SYNC.DEFER_BLOCKING 0x0 ;  /* 0x0000000000007b1d */ /* 0x000fe20000010000 */
[C---:B0-----:R-:W-:Y:S02]  /*1eac0*/  PRMT R109, R32.reuse, 0x7773, RZ ;  /* 0x00007773206d7816 */ /* 0x041fe400000000ff */
[C---:B------:R-:W-:Y:S02]  /*1ead0*/  PRMT R110, R32.reuse, 0x7772, RZ ;  /* 0x00007772206e7816 */ /* 0x040fe400000000ff */
[----:B------:R-:W-:-:S02]  /*1eae0*/  PRMT R112, R32, 0x7771, RZ ;  /* 0x0000777120707816 */ /* 0x000fc400000000ff */
[----:B------:R-:W-:Y:S02]  /*1eaf0*/  PRMT R111, R32, 0x7770, RZ ;  /* 0x00007770206f7816 */ /* 0x000fe400000000ff */
[C---:B--2---:R-:W-:Y:S02]  /*1eb00*/  PRMT R80, R54.reuse, 0x7772, RZ ;  /* 0x0000777236507816 */ /* 0x044fe400000000ff */
[C---:B------:R-:W-:Y:S02]  /*1eb10*/  PRMT R82, R54.reuse, 0x7771, RZ ;  /* 0x0000777136527816 */ /* 0x040fe400000000ff */
[----:B------:R-:W-:Y:S02]  /*1eb20*/  PRMT R81, R54, 0x7770, RZ ;  /* 0x0000777036517816 */ /* 0x000fe400000000ff */
[----:B------:R-:W-:Y:S02]  /*1eb30*/  PRMT R54, R55, 0x7772, RZ ;  /* 0x0000777237367816 */ /* 0x000fe400000000ff */
[----:B------:R-:W-:-:S02]  /*1eb40*/  PRMT R55, R61, 0x7773, RZ ;  /* 0x000077733d377816 */ /* 0x000fc400000000ff */
[----:B------:R-:W-:Y:S02]  /*1eb50*/  PRMT R83, R61, 0x7771, RZ ;  /* 0x000077713d537816 */ /* 0x000fe400000000ff */
[C---:B------:R-:W-:Y:S02]  /*1eb60*/  PRMT R114, R35.reuse, 0x7773, RZ ;  /* 0x0000777323727816 */ /* 0x040fe400000000ff */
[C---:B------:R-:W-:Y:S01]  /*1eb70*/  PRMT R122, R35.reuse, 0x7772, RZ ;  /* 0x00007772237a7816 */ /* 0x040fe200000000ff */
[----:B------:R-:W0:Y:S01]  /*1eb80*/  LDS.128 R40, [R28] ;  /* 0x000000001c287984 */ /* 0x000e220000000c00 */
[C---:B------:R-:W-:Y:S02]  /*1eb90*/  PRMT R123, R35.reuse, 0x7771, RZ ;  /* 0x00007771237b7816 */ /* 0x040fe400000000ff */
[----:B------:R-:W-:Y:S01]  /*1eba0*/  PRMT R137, R35, 0x7770, RZ ;  /* 0x0000777023897816 */ /* 0x000fe200000000ff */
[----:B------:R-:W-:Y:S01]  /*1ebb0*/  LDS.128 R20, [R28+0x800] ;  /* 0x000800001c147984 */ /* 0x000fe20000000c00 */
[----:B---3--:R-:W-:-:S02]  /*1ebc0*/  PRMT R96, R68, 0x7773, RZ ;  /* 0x0000777344607816 */ /* 0x008fc400000000ff */
[C---:B------:R-:W-:Y:S01]  /*1ebd0*/  PRMT R97, R68.reuse, 0x7772, RZ ;  /* 0x0000777244617816 */ /* 0x040fe200000000ff */
[----:B------:R-:W-:Y:S01]  /*1ebe0*/  BAR.SYNC.DEFER_BLOCKING 0x0 ;  /* 0x0000000000007b1d */ /* 0x000fe20000010000 */
[C---:B------:R-:W-:Y:S02]  /*1ebf0*/  PRMT R99, R68.reuse, 0x7771, RZ ;  /* 0x0000777144637816 */ /* 0x040fe400000000ff */
[----:B------:R-:W-:Y:S02]  /*1ec00*/  PRMT R98, R68, 0x7770, RZ ;  /* 0x0000777044627816 */ /* 0x000fe400000000ff */
[----:B------:R-:W-:Y:S02]  /*1ec10*/  PRMT R68, R69, 0x7772, RZ ;  /* 0x0000777245447816 */ /* 0x000fe400000000ff */
[C---:B------:R-:W-:Y:S02]  /*1ec20*/  PRMT R107, R33.reuse, 0x7772, RZ ;  /* 0x00007772216b7816 */ /* 0x040fe400000000ff */
[----:B------:R-:W-:-:S02]  /*1ec30*/  PRMT R108, R33, 0x7771, RZ ;  /* 0x00007771216c7816 */ /* 0x000fc400000000ff */
[----:B------:R-:W-:Y:S02]  /*1ec40*/  PRMT R128, R33, 0x7770, RZ ;  /* 0x0000777021807816 */ /* 0x000fe400000000ff */
[C---:B------:R-:W-:Y:S02]  /*1ec50*/  PRMT R124, R34.reuse, 0x7773, RZ ;  /* 0x00007773227c7816 */ /* 0x040fe400000000ff */
[C---:B------:R-:W-:Y:S02]  /*1ec60*/  PRMT R125, R34.reuse, 0x7772, RZ ;  /* 0x00007772227d7816 */ /* 0x040fe400000000ff */
[C---:B------:R-:W-:Y:S02]  /*1ec70*/  PRMT R127, R34.reuse, 0x7771, RZ ;  /* 0x00007771227f7816 */ /* 0x040fe400000000ff */
[----:B------:R-:W-:Y:S02]  /*1ec80*/  PRMT R126, R34, 0x7770, RZ ;  /* 0x00007770227e7816 */ /* 0x000fe400000000ff */
[----:B------:R-:W-:-:S02]  /*1ec90*/  PRMT R171, R44, 0x7773, RZ ;  /* 0x000077732cab7816 */ /* 0x000fc400000000ff */
[C---:B------:R-:W-:Y:S01]  /*1eca0*/  PRMT R173, R44.reuse, 0x7772, RZ ;  /* 0x000077722cad7816 */ /* 0x040fe200000000ff */
[----:B------:R2:W-:Y:S01]  /*1ecb0*/  STS.128 [R77], R64 ;  /* 0x000000404d007388 */ /* 0x0005e20000000c00 */
[C---:B------:R-:W-:Y:S02]  /*1ecc0*/  PRMT R177, R44.reuse, 0x7771, RZ ;  /* 0x000077712cb17816 */ /* 0x040fe400000000ff */
[----:B------:R-:W-:Y:S01]  /*1ecd0*/  PRMT R181, R44, 0x7770, RZ ;  /* 0x000077702cb57816 */ /* 0x000fe200000000ff */
[----:B------:R3:W-:Y:S01]  /*1ece0*/  STS.128 [R77+0x400], R84 ;  /* 0x000400544d007388 */ /* 0x0007e20000000c00 */
[C---:B------:R-:W-:Y:S02]  /*1ecf0*/  PRMT R153, R46.reuse, 0x7773, RZ ;  /* 0x000077732e997816 */ /* 0x040fe400000000ff */
[----:B------:R-:W-:Y:S02]  /*1ed00*/  PRMT R157, R46, 0x7772, RZ ;  /* 0x000077722e9d7816 */ /* 0x000fe400000000ff */
[----:B0-----:R-:W-:-:S02]  /*1ed10*/  PRMT R132, R41, 0x7773, RZ ;  /* 0x0000777329847816 */ /* 0x001fc400000000ff */
[C---:B------:R-:W-:Y:S02]  /*1ed20*/  PRMT R129, R41.reuse, 0x7772, RZ ;  /* 0x0000777229817816 */ /* 0x040fe400000000ff */
[C---:B------:R-:W-:Y:S02]  /*1ed30*/  PRMT R131, R41.reuse, 0x7771, RZ ;  /* 0x0000777129837816 */ /* 0x040fe400000000ff */
[----:B------:R-:W-:Y:S02]  /*1ed40*/  PRMT R138, R41, 0x7770, RZ ;  /* 0x00007770298a7816 */ /* 0x000fe400000000ff */
[----:B--2---:R-:W-:Y:S02]  /*1ed50*/  PRMT R67, R39, 0x7773, RZ ;  /* 0x0000777327437816 */ /* 0x004fe400000000ff */
[----:B------:R-:W-:Y:S02]  /*1ed60*/  PRMT R64, R38, 0x7772, RZ ;  /* 0x0000777226407816 */ /* 0x000fe400000000ff */
[----:B---3--:R-:W-:-:S02]  /*1ed70*/  PRMT R77, R74, 0x7771, RZ ;  /* 0x000077714a4d7816 */ /* 0x008fc400000000ff */
[----:B------:R-:W-:Y:S01]  /*1ed80*/  PRMT R74, R39, 0x7770, RZ ;  /* 0x00007770274a7816 */ /* 0x000fe200000000ff */
[----:B------:R-:W-:Y:S01]  /*1ed90*/  IMAD R39, R30, 0x2, R37 ;  /* 0x000000021e277824 */ /* 0x000fe200078e0225 */
[C---:B------:R-:W-:Y:S02]  /*1eda0*/  PRMT R84, R60.reuse, 0x7773, RZ ;  /* 0x000077733c547816 */ /* 0x040fe400000000ff */
[----:B------:R-:W-:Y:S01]  /*1edb0*/  PRMT R85, R60, 0x7772, RZ ;  /* 0x000077723c557816 */ /* 0x000fe200000000ff */
[----:B------:R-:W-:Y:S01]  /*1edc0*/  IMAD R35, R30, 0x2, R39 ;  /* 0x000000021e237824 */ /* 0x000fe200078e0227 */
[C---:B------:R-:W-:Y:S02]  /*1edd0*/  PRMT R87, R60.reuse, 0x7771, RZ ;  /* 0x000077713c577816 */ /* 0x040fe400000000ff */
[----:B------:R-:W-:Y:S01]  /*1ede0*/  PRMT R86, R60, 0x7770, RZ ;  /* 0x000077703c567816 */ /* 0x000fe200000000ff */
[----:B------:R-:W-:Y:S01]  /*1edf0*/  IMAD R41, R30, 0x2, R35 ;  /* 0x000000021e297824 */ /* 0x000fe200078e0223 */
[----:B------:R-:W-:-:S02]  /*1ee00*/  PRMT R60, R61, 0x7772, RZ ;  /* 0x000077723d3c7816 */ /* 0x000fc400000000ff */
[----:B------:R-:W-:Y:S01]  /*1ee10*/  LEA.HI.X.SX32 R37, R37, R2, 0x1, P0 ;  /* 0x0000000225257211 */ /* 0x000fe200000f0eff */
[----:B------:R-:W-:Y:S01]  /*1ee20*/  BAR.SYNC.DEFER_BLOCKING 0x0 ;  /* 0x0000000000007b1d */ /* 0x000fe20000010000 */
[----:B------:R-:W-:Y:S02]  /*1ee30*/  PRMT R61, R63, 0x7773, RZ ;  /* 0x000077733f3d7816 */ /* 0x000fe400000000ff */
[----:B------:R-:W-:Y:S02]  /*1ee40*/  IADD3 R32, P0, PT, R39, R0, RZ ;  /* 0x0000000027207210 */ /* 0x000fe40007f1e0ff */
[----:B------:R-:W-:Y:S02]  /*1ee50*/  PRMT R63, R69, 0x7773, RZ ;  /* 0x00007773453f7816 */ /* 0x000fe400000000ff */
[----:B------:R-:W-:Y:S02]  /*1ee60*/  PRMT R69, R71, 0x7773, RZ ;  /* 0x0000777347457816 */ /* 0x000fe400000000ff */
[----:B------:R-:W-:-:S02]  /*1ee70*/  PRMT R71, R33, 0x7773, RZ ;  /* 0x0000777321477816 */ /* 0x000fc400000000ff */
[C---:B------:R-:W-:Y:S02]  /*1ee80*/  PRMT R65, R38.reuse, 0x7771, RZ ;  /* 0x0000777126417816 */ /* 0x040fe400000000ff */
[----:B------:R-:W-:Y:S02]  /*1ee90*/  PRMT R66, R38, 0x7770, RZ ;  /* 0x0000777026427816 */ /* 0x000fe400000000ff */
[----:B------:R-:W-:Y:S02]  /*1eea0*/  LEA.HI.X.SX32 R33, R39, R2, 0x1, P0 ;  /* 0x0000000227217211 */ /* 0x000fe400000f0eff */
[----:B------:R-:W-:Y:S02]  /*1eeb0*/  IADD3 R38, P0, PT, R35, R0, RZ ;  /* 0x0000000023267210 */ /* 0x000fe40007f1e0ff */
[C---:B------:R-:W-:Y:S02]  /*1eec0*/  PRMT R119, R43.reuse, 0x7773, RZ ;  /* 0x000077732b777816 */ /* 0x040fe400000000ff */
[----:B------:R-:W-:-:S02]  /*1eed0*/  PRMT R120, R43, 0x7772, RZ ;  /* 0x000077722b787816 */ /* 0x000fc400000000ff */
[C---:B------:R-:W-:Y:S01]  /*1eee0*/  PRMT R115, R43.reuse, 0x7771, RZ ;  /* 0x000077712b737816 */ /* 0x040fe200000000ff */
[----:B------:R-:W-:Y:S01]  /*1eef0*/  STG.E.U8 desc[UR10][R36.64], R207 ;  /* 0x000000cf24007986 */ /* 0x000fe2000c10110a */
[----:B------:R-:W-:Y:S01]  /*1ef00*/  PRMT R130, R43, 0x7770, RZ ;  /* 0x000077702b827816 */ /* 0x000fe200000000ff */
[C---:B------:R-:W-:Y:S01]  /*1ef10*/  IMAD R43, R30.reuse, 0x2, R41 ;  /* 0x000000021e2b7824 */ /* 0x040fe200078e0229 */
[----:B------:R-:W-:Y:S01]  /*1ef20*/  LEA.HI.X.SX32 R39, R35, R2, 0x1, P0 ;  /* 0x0000000223277211 */ /* 0x000fe200000f0eff */
[----:B------:R0:W-:Y:S01]  /*1ef30*/  STG.E.U8 desc[UR10][R32.64], R205 ;  /* 0x000000cd20007986 */ /* 0x0001e2000c10110a */
[----:B------:R-:W-:Y:S01]  /*1ef40*/  IADD3 R34, P0, PT, R41, R0, RZ ;  /* 0x0000000029227210 */ /* 0x000fe20007f1e0ff */
[----:B------:R-:W-:Y:S01]  /*1ef50*/  IMAD R45, R30, 0x2, R43 ;  /* 0x000000021e2d7824 */ /* 0x000fe200078e022b */
[C---:B------:R-:W-:Y:S01]  /*1ef60*/  PRMT R133, R40.reuse, 0x7773, RZ ;  /* 0x0000777328857816 */ /* 0x040fe200000000ff */
[----:B------:R-:W-:Y:S01]  /*1ef70*/  STG.E.U8 desc[UR10][R38.64], R203 ;  /* 0x000000cb26007986 */ /* 0x000fe2000c10110a */
[----:B------:R-:W-:Y:S01]  /*1ef80*/  PRMT R134, R40, 0x7772, RZ ;  /* 0x0000777228867816 */ /* 0x000fe200000000ff */
[----:B------:R-:W-:Y:S01]  /*1ef90*/  IMAD R47, R30, 0x2, R45 ;  /* 0x000000021e2f7824 */ /* 0x000fe200078e022d */
[----:B------:R-:W-:-:S02]  /*1efa0*/  PRMT R136, R40, 0x7771, RZ ;  /* 0x0000777128887816 */ /* 0x000fc400000000ff */
[----:B------:R-:W-:Y:S02]  /*1efb0*/  PRMT R135, R40, 0x7770, RZ ;  /* 0x0000777028877816 */ /* 0x000fe400000000ff */
[----:B------:R-:W-:Y:S01]  /*1efc0*/  LEA.HI.X.SX32 R35, R41, R2, 0x1, P0 ;  /* 0x0000000229237211 */ /* 0x000fe200000f0eff */
[----:B0-----:R-:W-:Y:S01]  /*1efd0*/  IMAD R33, R209, R30, RZ ;  /* 0x0000001ed1217224 */ /* 0x001fe200078e02ff */
[C---:B------:R-:W-:Y:S02]  /*1efe0*/  IADD3 R40, P0, PT, R43.reuse, R0, RZ ;  /* 0x000000002b287210 */ /* 0x040fe40007f1e0ff */
[----:B------:R-:W-:Y:S01]  /*1eff0*/  PRMT R121, R42, 0x7773, RZ ;  /* 0x000077732a797816 */ /* 0x000fe200000000ff */
[----:B------:R-:W-:Y:S01]  /*1f000*/  STG.E.U8 desc[UR10][R34.64], R201 ;  /* 0x000000c922007986 */ /* 0x000fe2000c10110a */
[----:B------:R-:W-:Y:S02]  /*1f010*/  LEA.HI.X.SX32 R41, R43, R2, 0x1, P0 ;  /* 0x000000022b297211 */ /* 0x000fe400000f0eff */
[----:B------:R-:W-:-:S02]  /*1f020*/  IADD3 R36, P0, PT, R45, R0, RZ ;  /* 0x000000002d247210 */ /* 0x000fc40007f1e0ff */
[C---:B------:R-:W-:Y:S01]  /*1f030*/  PRMT R117, R42.reuse, 0x7772, RZ ;  /* 0x000077722a757816 */ /* 0x040fe200000000ff */
[----:B------:R0:W-:Y:S01]  /*1f040*/  STG.E.U8 desc[UR10][R40.64], R199 ;  /* 0x000000c728007986 */ /* 0x0001e2000c10110a */
[C---:B------:R-:W-:Y:S02]  /*1f050*/  PRMT R116, R42.reuse, 0x7771, RZ ;  /* 0x000077712a747816 */ /* 0x040fe400000000ff */
[----:B------:R-:W-:Y:S02]  /*1f060*/  PRMT R118, R42, 0x7770, RZ ;  /* 0x000077702a767816 */ /* 0x000fe400000000ff */
[----:B------:R-:W-:Y:S02]  /*1f070*/  LEA.HI.X.SX32 R37, R45, R2, 0x1, P0 ;  /* 0x000000022d257211 */ /* 0x000fe400000f0eff */
[-C--:B------:R-:W-:Y:S02]  /*1f080*/  IADD3 R42, P0, PT, R47, R0.reuse, RZ ;  /* 0x000000002f2a7210 */ /* 0x080fe40007f1e0ff */
[----:B------:R-:W-:Y:S01]  /*1f090*/  IADD3 R44, P1, PT, R33, R0, RZ ;  /* 0x00000000212c7210 */ /* 0x000fe20007f3e0ff */
[----:B------:R2:W-:Y:S01]  /*1f0a0*/  STG.E.U8 desc[UR10][R36.64], R197 ;  /* 0x000000c524007986 */ /* 0x0005e2000c10110a */
[-C--:B------:R-:W-:Y:S01]  /*1f0b0*/  LEA.HI.X.SX32 R43, R47, R2.reuse, 0x1, P0 ;  /* 0x000000022f2b7211 */ /* 0x080fe200000f0eff */
[----:B------:R-:W-:Y:S01]  /*1f0c0*/  IMAD R47, R30, 0x4, R47 ;  /* 0x000000041e2f7824 */ /* 0x000fe200078e022f */
[----:B------:R-:W-:-:S02]  /*1f0d0*/  LEA.HI.X.SX32 R45, R33, R2, 0x1, P1 ;  /* 0x00000002212d7211 */ /* 0x000fc400008f0eff */
[----:B0-----:R-:W-:Y:S01]  /*1f0e0*/  LEA.HI R40, R240, 0x1e, RZ, 0x1a ;  /* 0x0000001ef0287811 */ /* 0x001fe200078fd0ff */
[----:B------:R-:W-:Y:S01]  /*1f0f0*/  IMAD R35, R30, 0x2, R47 ;  /* 0x000000021e237824 */ /* 0x000fe200078e022f */
[C---:B------:R-:W-:Y:S01]  /*1f100*/  IADD3 R32, P0, PT, R47.reuse, R0, RZ ;  /* 0x000000002f207210 */ /* 0x040fe20007f1e0ff */
[----:B------:R-:W-:Y:S01]  /*1f110*/  STG.E.U8 desc[UR10][R42.64], R195 ;  /* 0x000000c32a007986 */ /* 0x000fe2000c10110a */
[----:B------:R-:W-:Y:S01]  /*1f120*/  PRMT R159, R46, 0x7771, RZ ;  /* 0x000077712e9f7816 */ /* 0x000fe200000000ff */
[C---:B------:R-:W-:Y:S01]  /*1f130*/  IMAD R39, R30.reuse, 0x2, R35 ;  /* 0x000000021e277824 */ /* 0x040fe200078e0223 */
[----:B------:R-:W-:Y:S01]  /*1f140*/  LEA.HI.X.SX32 R33, R47, R2, 0x1, P0 ;  /* 0x000000022f217211 */ /* 0x000fe200000f0eff */
[----:B------:R1:W-:Y:S01]  /*1f150*/  STG.E.U8 desc[UR10][R44.64], R193 ;  /* 0x000000c12c007986 */ /* 0x0003e2000c10110a */
[-C--:B------:R-:W-:Y:S01]  /*1f160*/  IADD3 R34, P0, PT, R35, R0.reuse, RZ ;  /* 0x0000000023227210 */ /* 0x080fe20007f1e0ff */
[----:B------:R-:W-:Y:S01]  /*1f170*/  IMAD R41, R30, 0x2, R39 ;  /* 0x000000021e297824 */ /* 0x000fe200078e0227 */
[----:B--2---:R-:W-:Y:S01]  /*1f180*/  IADD3 R36, P1, PT, R39, R0, RZ ;  /* 0x0000000027247210 */ /* 0x004fe20007f3e0ff */
[----:B------:R0:W-:Y:S01]  /*1f190*/  STG.E.U8 desc[UR10][R32.64], R191 ;  /* 0x000000bf20007986 */ /* 0x0001e2000c10110a */
[----:B------:R-:W-:-:S02]  /*1f1a0*/  LEA.HI.X.SX32 R35, R35, R2, 0x1, P0 ;  /* 0x0000000223237211 */ /* 0x000fc400000f0eff */
[----:B------:R-:W-:Y:S02]  /*1f1b0*/  IADD3 R38, P0, PT, R41, R0, RZ ;  /* 0x0000000029267210 */ /* 0x000fe40007f1e0ff */
[-C--:B------:R-:W-:Y:S01]  /*1f1c0*/  LEA.HI.X.SX32 R37, R39, R2.reuse, 0x1, P1 ;  /* 0x0000000227257211 */ /* 0x080fe200008f0eff */
[----:B------:R2:W-:Y:S01]  /*1f1d0*/  STG.E.U8 desc[UR10][R34.64], R77 ;  /* 0x0000004d22007986 */ /* 0x0005e2000c10110a */
[----:B------:R-:W-:Y:S01]  /*1f1e0*/  LEA.HI.X.SX32 R39, R41, R2, 0x1, P0 ;  /* 0x0000000229277211 */ /* 0x000fe200000f0eff */
[----:B------:R-:W-:Y:S01]  /*1f1f0*/  IMAD R41, R30, 0x2, R41 ;  /* 0x000000021e297824 */ /* 0x000fe200078e0229 */
[----:B------:R-:W-:Y:S01]  /*1f200*/  PRMT R161, R46, 0x7770, RZ ;  /* 0x000077702ea17816 */ /* 0x000fe200000000ff */
[----:B------:R3:W-:Y:S01]  /*1f210*/  STG.E.U8 desc[UR10][R36.64], R189 ;  /* 0x000000bd24007986 */ /* 0x0007e2000c10110a */
[----:B-1----:R-:W-:Y:S01]  /*1f220*/  IMAD R44, R40, UR8, RZ ;  /* 0x00000008282c7c24 */ /* 0x002fe2000f8e02ff */
[----:B------:R-:W-:Y:S01]  /*1f230*/  PRMT R245, R4, 0x7773, RZ ;  /* 0x0000777304f57816 */ /* 0x000fe200000000ff */
[----:B0-----:R-:W-:Y:S01]  /*1f240*/  IMAD R33, R30, 0x2, R41 ;  /* 0x000000021e217824 */ /* 0x001fe200078e0229 */
[C---:B------:R-:W-:Y:S01]  /*1f250*/  IADD3 R42, P0, PT, R41.reuse, R0, RZ ;  /* 0x00000000292a7210 */ /* 0x040fe20007f1e0ff */
[----:B------:R0:W-:Y:S01]  /*1f260*/  STG.E.U8 desc[UR10][R38.64], R187 ;  /* 0x000000bb26007986 */ /* 0x0001e2000c10110a */
[----:B------:R-:W-:Y:S01]  /*1f270*/  IMAD R45, R236, UR5, RZ ;  /* 0x00000005ec2d7c24 */ /* 0x000fe2000f8e02ff */
[----:B------:R-:W-:Y:S01]  /*1f280*/  USHF.R.S32.HI UR5, URZ, 0x1f, UR4 ;  /* 0x0000001fff057899 */ /* 0x000fe20008011404 */
[----:B------:R-:W-:Y:S01]  /*1f290*/  LEA.HI.X.SX32 R43, R41, R2, 0x1, P0 ;  /* 0x00000002292b7211 */ /* 0x000fe200000f0eff */
[----:B--2---:R-:W-:Y:S01]  /*1f2a0*/  IMAD R35, R30, 0x2, R33 ;  /* 0x000000021e237824 */ /* 0x004fe200078e0221 */
[----:B------:R-:W-:-:S02]  /*1f2b0*/  IADD3 R32, P0, PT, R33, R0, RZ ;  /* 0x0000000021207210 */ /* 0x000fc40007f1e0ff */
[----:B-----5:R-:W-:Y:S01]  /*1f2c0*/  IADD3 R210, P2, P1, R45, UR4, R210 ;  /* 0x000000042dd27c10 */ /* 0x020fe2000f95e0d2 */
[C---:B---3--:R-:W-:Y:S01]  /*1f2d0*/  IMAD R37, R30.reuse, 0x4, R35 ;  /* 0x000000041e257824 */ /* 0x048fe200078e0223 */
[----:B------:R-:W-:Y:S01]  /*1f2e0*/  LEA.HI.X.SX32 R33, R33, R2, 0x1, P0 ;  /* 0x0000000221217211 */ /* 0x000fe200000f0eff */
[----:B------:R1:W-:Y:S01]  /*1f2f0*/  STG.E.U8 desc[UR10][R42.64], R185 ;  /* 0x000000b92a007986 */ /* 0x0003e2000c10110a */
[C---:B------:R-:W-:Y:S01]  /*1f300*/  IADD3 R40, P0, PT, R35.reuse, R0, RZ ;  /* 0x0000000023287210 */ /* 0x040fe20007f1e0ff */
[----:B0-----:R-:W-:Y:S01]  /*1f310*/  IMAD R39, R30, 0x2, R37 ;  /* 0x000000021e277824 */ /* 0x001fe200078e0225 */
[----:B------:R-:W-:Y:S01]  /*1f320*/  SHF.R.S32.HI R34, RZ, 0x1f, R45 ;  /* 0x0000001fff227819 */ /* 0x000fe2000001142d */
[----:B------:R0:W-:Y:S01]  /*1f330*/  STG.E.U8 desc[UR10][R32.64], R183 ;  /* 0x000000b720007986 */ /* 0x0001e2000c10110a */
[----:B------:R-:W-:Y:S01]  /*1f340*/  LEA.HI.X.SX32 R41, R35, R2, 0x1, P0 ;  /* 0x0000000223297211 */ /* 0x000fe200000f0eff */
[----:B------:R-:W2:Y:S01]  /*1f350*/  LDCU UR4, c[0x0][0x3ec] ;  /* 0x00007d80ff0477ac */ /* 0x000ea20008000800 */
[----:B------:R-:W-:-:S02]  /*1f360*/  IADD3 R36, P0, PT, R37, R0, RZ ;  /* 0x0000000025247210 */ /* 0x000fc40007f1e0ff */
[----:B------:R-:W-:Y:S01]  /*1f370*/  IADD3.X R77, PT, PT, R34, UR5, R211, P2, P1 ;  /* 0x00000005224d7c10 */ /* 0x000fe200097e24d3 */
[----:B------:R3:W-:Y:S01]  /*1f380*/  STG.E.U8 desc[UR10][R40.64], R179 ;  /* 0x000000b328007986 */ /* 0x0007e2000c10110a */
[----:B------:R-:W-:Y:S01]  /*1f390*/  LEA.HI.X.SX32 R37, R37, R2, 0x1, P0 ;  /* 0x0000000225257211 */ /* 0x000fe200000f0eff */
[----:B-1----:R-:W-:Y:S01]  /*1f3a0*/  IMAD R43, R30, 0x2, R39 ;  /* 0x000000021e2b7824 */ /* 0x002fe200078e0227 */
[C---:B------:R-:W-:Y:S02]  /*1f3b0*/  IADD3 R38, P0, PT, R39.reuse, R0, RZ ;  /* 0x0000000027267210 */ /* 0x040fe40007f1e0ff */
[----:B------:R-:W-:Y:S01]  /*1f3c0*/  IADD3 R34, P1, PT, R44, R210, RZ ;  /* 0x000000d22c227210 */ /* 0x000fe20007f3e0ff */
[----:B0-----:R-:W-:Y:S01]  /*1f3d0*/  IMAD R33, R30, 0x2, R43 ;  /* 0x000000021e217824 */ /* 0x001fe200078e022b */
[----:B------:R-:W-:Y:S02]  /*1f3e0*/  LEA.HI.X.SX32 R39, R39, R2, 0x1, P0 ;  /* 0x0000000227277211 */ /* 0x000fe400000f0eff */
[----:B------:R-:W-:-:S02]  /*1f3f0*/  IADD3 R42, P0, PT, R43, R0, RZ ;  /* 0x000000002b2a7210 */ /* 0x000fc40007f1e0ff */
[----:B------:R-:W-:Y:S01]  /*1f400*/  LEA.HI.X.SX32 R35, R44, R77, 0x1, P1 ;  /* 0x0000004d2c237211 */ /* 0x000fe200008f0eff */
[----:B---3--:R-:W-:Y:S01]  /*1f410*/  IMAD R41, R30, 0x2, R33 ;  /* 0x000000021e297824 */ /* 0x008fe200078e0221 */
[----:B------:R-:W-:Y:S01]  /*1f420*/  LEA.HI.X.SX32 R43, R43, R2, 0x1, P0 ;  /* 0x000000022b2b7211 */ /* 0x000fe200000f0eff */
[----:B--2---:R-:W-:Y:S01]  /*1f430*/  UIMAD UR4, UR9, UR4, URZ ;  /* 0x00000004090472a4 */ /* 0x004fe2000f8e02ff */
[C---:B------:R-:W-:Y:S01]  /*1f440*/  IADD3 R44, P0, PT, R33.reuse, R0, RZ ;  /* 0x00000000212c7210 */ /* 0x040fe20007f1e0ff */
[----:B------:R0:W-:Y:S01]  /*1f450*/  STG.E.U8 desc[UR10][R34.64], R175 ;  /* 0x000000af22007986 */ /* 0x0001e2000c10110a */
[----:B------:R-:W-:Y:S02]  /*1f460*/  LEA.HI R32, R240, 0x2e, RZ, 0x1a ;  /* 0x0000002ef0207811 */ /* 0x000fe400078fd0ff */
[----:B------:R-:W-:Y:S01]  /*1f470*/  LEA.HI.X.SX32 R45, R33, R2, 0x1, P0 ;  /* 0x00000002212d7211 */ /* 0x000fe200000f0eff */
[----:B------:R-:W-:Y:S01]  /*1f480*/  IMAD R33, R30, 0x2, R41 ;  /* 0x000000021e217824 */ /* 0x000fe200078e0229 */
[----:B------:R-:W-:Y:S01]  /*1f490*/  IADD3 R46, P0, PT, R41, R0, RZ ;  /* 0x00000000292e7210 */ /* 0x000fe20007f1e0ff */
[----:B------:R1:W-:Y:S01]  /*1f4a0*/  STG.E.U8 desc[UR10][R36.64], R181 ;  /* 0x000000b524007986 */ /* 0x0003e2000c10110a */
[----:B------:R-:W-:-:S02]  /*1f4b0*/  PRMT R211, R4, 0x7772, RZ ;  /* 0x0000777204d37816 */ /* 0x000fc400000000ff */
[----:B------:R-:W-:Y:S01]  /*1f4c0*/  LEA.HI.X.SX32 R47, R41, R2, 0x1, P0 ;  /* 0x00000002292f7211 */ /* 0x000fe200000f0eff */
[----:B------:R2:W-:Y:S01]  /*1f4d0*/  STG.E.U8 desc[UR10][R38.64], R177 ;  /* 0x000000b126007986 */ /* 0x0005e2000c10110a */
[----:B------:R-:W-:Y:S01]  /*1f4e0*/  IADD3 R40, P0, PT, R33, R0, RZ ;  /* 0x0000000021287210 */ /* 0x000fe20007f1e0ff */
[----:B0-----:R-:W-:Y:S01]  /*1f4f0*/  IMAD R34, R32, UR8, RZ ;  /* 0x0000000820227c24 */ /* 0x001fe2000f8e02ff */
[----:B------:R-:W-:Y:S01]  /*1f500*/  PRMT R243, R5, 0x7770, RZ ;  /* 0x0000777005f37816 */ /* 0x000fe200000000ff */
[----:B------:R-:W-:Y:S01]  /*1f510*/  IMAD R35, R30, 0x2, R33 ;  /* 0x000000021e237824 */ /* 0x000fe200078e0221 */
[----:B------:R-:W-:Y:S01]  /*1f520*/  LEA.HI.X.SX32 R41, R33, R2, 0x1, P0 ;  /* 0x0000000221297211 */ /* 0x000fe200000f0eff */
[----:B------:R0:W-:Y:S01]  /*1f530*/  STG.E.U8 desc[UR10][R42.64], R173 ;  /* 0x000000ad2a007986 */ /* 0x0001e2000c10110a */
[----:B------:R-:W-:Y:S01]  /*1f540*/  IADD3 R32, P1, PT, R34, R210, RZ ;  /* 0x000000d222207210 */ /* 0x000fe20007f3e0ff */
[----:B-1----:R-:W-:Y:S01]  /*1f550*/  IMAD R37, R30, 0x4, R35 ;  /* 0x000000041e257824 */ /* 0x002fe200078e0223 */
[----:B------:R-:W-:Y:S01]  /*1f560*/  PRMT R241, R5, 0x7771, RZ ;  /* 0x0000777105f17816 */ /* 0x000fe200000000ff */
[----:B------:R1:W-:Y:S01]  /*1f570*/  STG.E.U8 desc[UR10][R44.64], R171 ;  /* 0x000000ab2c007986 */ /* 0x0003e2000c10110a */
[----:B------:R-:W-:-:S02]  /*1f580*/  LEA.HI.X.SX32 R33, R34, R77, 0x1, P1 ;  /* 0x0000004d22217211 */ /* 0x000fc400008f0eff */
[----:B--2---:R-:W-:Y:S01]  /*1f590*/  IADD3 R38, P0, PT, R35, R0, RZ ;  /* 0x0000000023267210 */ /* 0x004fe20007f1e0ff */
[----:B------:R2:W-:Y:S01]  /*1f5a0*/  STG.E.U8 desc[UR10][R46.64], R169 ;  /* 0x000000a92e007986 */ /* 0x0005e2000c10110a */
[----:B------:R-:W-:Y:S02]  /*1f5b0*/  PRMT R249, R7, 0x7773, RZ ;  /* 0x0000777307f97816 */ /* 0x000fe400000000ff */
[----:B------:R-:W-:Y:S01]  /*1f5c0*/  LEA.HI.X.SX32 R39, R35, R2, 0x1, P0 ;  /* 0x0000000223277211 */ /* 0x000fe200000f0eff */
[----:B0-----:R-:W-:Y:S01]  /*1f5d0*/  IMAD R43, R30, 0x2, R37 ;  /* 0x000000021e2b7824 */ /* 0x001fe200078e0225 */
[C---:B------:R-:W-:Y:S01]  /*1f5e0*/  IADD3 R34, P0, PT, R37.reuse, R0, RZ ;  /* 0x0000000025227210 */ /* 0x040fe20007f1e0ff */
[----:B------:R0:W-:Y:S01]  /*1f5f0*/  STG.E.U8 desc[UR10][R40.64], R167 ;  /* 0x000000a728007986 */ /* 0x0001e2000c10110a */
[----:B------:R-:W-:Y:S01]  /*1f600*/  PRMT R251, R8, 0x7772, RZ ;  /* 0x0000777208fb7816 */ /* 0x000fe200000000ff */
[----:B-1----:R-:W-:Y:S01]  /*1f610*/  IMAD R45, R30, 0x2, R43 ;  /* 0x000000021e2d7824 */ /* 0x002fe200078e022b */
[----:B------:R-:W-:Y:S01]  /*1f620*/  LEA.HI.X.SX32 R35, R37, R2, 0x1, P0 ;  /* 0x0000000225237211 */ /* 0x000fe200000f0eff */
[----:B------:R1:W-:Y:S01]  /*1f630*/  STG.E.U8 desc[UR10][R38.64], R165 ;  /* 0x000000a526007986 */ /* 0x0003e2000c10110a */
[----:B------:R-:W-:-:S02]  /*1f640*/  IADD3 R36, P0, PT, R43, R0, RZ ;  /* 0x000000002b247210 */ /* 0x000fc40007f1e0ff */
[----:B--2---:R-:W-:Y:S01]  /*1f650*/  LEA.HI R46, R240, 0xde, RZ, 0x1a ;  /* 0x000000def02e7811 */ /* 0x004fe200078fd0ff */
[----:B------:R2:W-:Y:S01]  /*1f660*/  STG.E.U8 desc[UR10][R32.64], R163 ;  /* 0x000000a320007986 */ /* 0x0005e2000c10110a */
[----:B------:R-:W-:Y:S02]  /*1f670*/  LEA.HI.X.SX32 R37, R43, R2, 0x1, P0 ;  /* 0x000000022b257211 */ /* 0x000fe400000f0eff */
[----:B------:R-:W-:Y:S01]  /*1f680*/  IADD3 R42, P0, PT, R45, R0, RZ ;  /* 0x000000002d2a7210 */ /* 0x000fe20007f1e0ff */
[C---:B0-----:R-:W-:Y:S01]  /*1f690*/  IMAD R41, R30.reuse, 0x2, R45 ;  /* 0x000000021e297824 */ /* 0x041fe200078e022d */
[----:B------:R0:W-:Y:S01]  /*1f6a0*/  STG.E.U8 desc[UR10][R34.64], R161 ;  /* 0x000000a122007986 */ /* 0x0001e2000c10110a */
[----:B------:R-:W-:Y:S02]  /*1f6b0*/  PRMT R247, R13, 0x7771, RZ ;  /* 0x000077710df77816 */ /* 0x000fe400000000ff */
[----:B------:R-:W-:Y:S01]  /*1f6c0*/  LEA.HI.X.SX32 R43, R45, R2, 0x1, P0 ;  /* 0x000000022d2b7211 */ /* 0x000fe200000f0eff */
[----:B-1----:R-:W-:Y:S01]  /*1f6d0*/  IMAD R39, R30, 0x2, R41 ;  /* 0x000000021e277824 */ /* 0x002fe200078e0229 */
[C---:B------:R-:W-:Y:S01]  /*1f6e0*/  IADD3 R40, P0, PT, R41.reuse, R0, RZ ;  /* 0x0000000029287210 */ /* 0x040fe20007f1e0ff */
[----:B------:R1:W-:Y:S01]  /*1f6f0*/  STG.E.U8 desc[UR10][R36.64], R159 ;  /* 0x0000009f24007986 */ /* 0x0003e2000c10110a */
[----:B--2---:R-:W-:Y:S01]  /*1f700*/  LEA.HI R32, R240, 0x3e, RZ, 0x1a ;  /* 0x0000003ef0207811 */ /* 0x004fe200078fd0ff */
[----:B------:R-:W-:Y:S01]  /*1f710*/  IMAD R33, R30, 0x2, R39 ;  /* 0x000000021e217824 */ /* 0x000fe200078e0227 */
[----:B------:R-:W-:Y:S01]  /*1f720*/  LEA.HI.X.SX32 R41, R41, R2, 0x1, P0 ;  /* 0x0000000229297211 */ /* 0x000fe200000f0eff */
[----:B------:R-:W-:Y:S01]  /*1f730*/  STG.E.U8 desc[UR10][R42.64], R157 ;  /* 0x0000009d2a007986 */ /* 0x000fe2000c10110a */
[----:B------:R-:W-:Y:S01]  /*1f740*/  IADD3 R44, P0, PT, R39, R0, RZ ;  /* 0x00000000272c7210 */ /* 0x000fe20007f1e0ff */
[----:B------:R-:W-:-:S02]  /*1f750*/  IMAD R38, R32, UR8, RZ ;  /* 0x0000000820267c24 */ /* 0x000fc4000f8e02ff */
[----:B------:R2:W-:Y:S01]  /*1f760*/  STG.E.U8 desc[UR10][R40.64], R153 ;  /* 0x0000009928007986 */ /* 0x0005e2000c10110a */
[----:B------:R-:W-:Y:S02]  /*1f770*/  LEA.HI.X.SX32 R45, R39, R2, 0x1, P0 ;  /* 0x00000002272d7211 */ /* 0x000fe400000f0eff */
[C---:B0-----:R-:W-:Y:S01]  /*1f780*/  IADD3 R34, P0, PT, R33.reuse, R0, RZ ;  /* 0x0000000021227210 */ /* 0x041fe20007f1e0ff */
[----:B-1----:R-:W-:Y:S01]  /*1f790*/  IMAD R37, R30, 0x2, R33 ;  /* 0x000000021e257824 */ /* 0x002fe200078e0221 */
[----:B------:R-:W-:Y:S01]  /*1f7a0*/  IADD3 R32, P1, PT, R38, R210, RZ ;  /* 0x000000d226207210 */ /* 0x000fe20007f3e0ff */
[----:B------:R0:W-:Y:S01]  /*1f7b0*/  STG.E.U8 desc[UR10][R44.64], R155 ;  /* 0x0000009b2c007986 */ /* 0x0001e2000c10110a */
[----:B------:R-:W-:Y:S01]  /*1f7c0*/  LEA.HI.X.SX32 R35, R33, R2, 0x1, P0 ;  /* 0x0000000221237211 */ /* 0x000fe200000f0eff */
[----:B------:R-:W-:Y:S01]  /*1f7d0*/  IMAD R39, R30, 0x4, R37 ;  /* 0x000000041e277824 */ /* 0x000fe200078e0225 */
[C---:B------:R-:W-:Y:S02]  /*1f7e0*/  IADD3 R36, P0, PT, R37.reuse, R0, RZ ;  /* 0x0000000025247210 */ /* 0x040fe40007f1e0ff */
[----:B------:R-:W-:Y:S01]  /*1f7f0*/  LEA.HI.X.SX32 R33, R38, R77, 0x1, P1 ;  /* 0x0000004d26217211 */ /* 0x000fe200008f0eff */
[C---:B--2---:R-:W-:Y:S01]  /*1f800*/  IMAD R41, R30.reuse, 0x2, R39 ;  /* 0x000000021e297824 */ /* 0x044fe200078e0227 */
[----:B------:R-:W-:Y:S01]  /*1f810*/  LEA.HI.X.SX32 R37, R37, R2, 0x1, P0 ;  /* 0x0000000225257211 */ /* 0x000fe200000f0eff */
[----:B------:R1:W-:Y:S01]  /*1f820*/  STG.E.U8 desc[UR10][R34.64], R151 ;  /* 0x0000009722007986 */ /* 0x0003e2000c10110a */
[----:B------:R-:W-:Y:S01]  /*1f830*/  IADD3 R38, P0, PT, R39, R0, RZ ;  /* 0x0000000027267210 */ /* 0x000fe20007f1e0ff */
[----:B------:R-:W-:-:S02]  /*1f840*/  IMAD R43, R30, 0x2, R41 ;  /* 0x000000021e2b7824 */ /* 0x000fc400078e0229 */
[----:B------:R2:W-:Y:S01]  /*1f850*/  STG.E.U8 desc[UR10][R36.64], R149 ;  /* 0x0000009524007986 */ /* 0x0005e2000c10110a */
[----:B------:R-:W-:Y:S02]  /*1f860*/  LEA.HI.X.SX32 R39, R39, R2, 0x1, P0 ;  /* 0x0000000227277211 */ /* 0x000fe400000f0eff */
[C---:B------:R-:W-:Y:S01]  /*1f870*/  IADD3 R40, P0, PT, R41.reuse, R0, RZ ;  /* 0x0000000029287210 */ /* 0x040fe20007f1e0ff */
[----:B------:R3:W-:Y:S01]  /*1f880*/  STG.E.U8 desc[UR10][R32.64], R145 ;  /* 0x0000009120007986 */ /* 0x0007e2000c10110a */
[----:B0-----:R-:W-:Y:S02]  /*1f890*/  LEA.HI R44, R240, 0x4e, RZ, 0x1a ;  /* 0x0000004ef02c7811 */ /* 0x001fe400078fd0ff */
[----:B------:R-:W-:Y:S01]  /*1f8a0*/  LEA.HI.X.SX32 R41, R41, R2, 0x1, P0 ;  /* 0x0000000229297211 */ /* 0x000fe200000f0eff */
[----:B-1----:R-:W-:Y:S01]  /*1f8b0*/  IMAD R35, R30, 0x2, R43 ;  /* 0x000000021e237824 */ /* 0x002fe200078e022b */
[----:B------:R-:W-:Y:S01]  /*1f8c0*/  IADD3 R42, P0, PT, R43, R0, RZ ;  /* 0x000000002b2a7210 */ /* 0x000fe20007f1e0ff */
[----:B------:R0:W-:Y:S01]  /*1f8d0*/  STG.E.U8 desc[UR10][R38.64], R147 ;  /* 0x0000009326007986 */ /* 0x0001e2000c10110a */
[----:B------:R-:W-:-:S02]  /*1f8e0*/  IMAD R44, R44, UR8, RZ ;  /* 0x000000082c2c7c24 */ /* 0x000fc4000f8e02ff */
[----:B------:R-:W-:Y:S01]  /*1f8f0*/  LEA.HI.X.SX32 R43, R43, R2, 0x1, P0 ;  /* 0x000000022b2b7211 */ /* 0x000fe200000f0eff */
[C---:B--2---:R-:W-:Y:S01]  /*1f900*/  IMAD R37, R30.reuse, 0x2, R35 ;  /* 0x000000021e257824 */ /* 0x044fe200078e0223 */
[C---:B------:R-:W-:Y:S01]  /*1f910*/  IADD3 R34, P0, PT, R35.reuse, R0, RZ ;  /* 0x0000000023227210 */ /* 0x040fe20007f1e0ff */
[----:B------:R1:W-:Y:S02]  /*1f920*/  STG.E.U8 desc[UR10][R40.64], R143 ;  /* 0x0000008f28007986 */ /* 0x0003e4000c10110a */
[C---:B------:R-:W-:Y:S01]  /*1f930*/  IMAD R45, R30.reuse, 0x2, R37 ;  /* 0x000000021e2d7824 */ /* 0x040fe200078e0225 */
[----:B------:R-:W-:Y:S01]  /*1f940*/  LEA.HI.X.SX32 R35, R35, R2, 0x1, P0 ;  /* 0x0000000223237211 */ /* 0x000fe200000f0eff */
[----:B------:R2:W-:Y:S01]  /*1f950*/  STG.E.U8 desc[UR10][R42.64], R142 ;  /* 0x0000008e2a007986 */ /* 0x0005e2000c10110a */
[C---:B---3--:R-:W-:Y:S01]  /*1f960*/  IADD3 R32, P0, PT, R37.reuse, R0, RZ ;  /* 0x0000000025207210 */ /* 0x048fe20007f1e0ff */
[----:B0-----:R-:W-:Y:S02]  /*1f970*/  IMAD R39, R30, 0x2, R45 ;  /* 0x000000021e277824 */ /* 0x001fe400078e022d */
[----:B------:R0:W-:Y:S01]  /*1f980*/  STG.E.U8 desc[UR10][R34.64], R140 ;  /* 0x0000008c22007986 */ /* 0x0001e2000c10110a */
[----:B------:R-:W-:-:S02]  /*1f990*/  LEA.HI.X.SX32 R33, R37, R2, 0x1, P0 ;  /* 0x0000000225217211 */ /* 0x000fc400000f0eff */
[C---:B------:R-:W-:Y:S02]  /*1f9a0*/  IADD3 R36, P0, PT, R45.reuse, R0, RZ ;  /* 0x000000002d247210 */ /* 0x040fe40007f1e0ff */
[----:B-1----:R-:W-:Y:S01]  /*1f9b0*/  IADD3 R40, P1, PT, R44, R210, RZ ;  /* 0x000000d22c287210 */ /* 0x002fe20007f3e0ff */
[----:B------:R1:W-:Y:S01]  /*1f9c0*/  STG.E.U8 desc[UR10][R32.64], R141 ;  /* 0x0000008d20007986 */ /* 0x0003e2000c10110a */
[----:B------:R-:W-:Y:S01]  /*1f9d0*/  LEA.HI.X.SX32 R37, R45, R2, 0x1, P0 ;  /* 0x000000022d257211 */ /* 0x000fe200000f0eff */
[----:B--2---:R-:W-:Y:S01]  /*1f9e0*/  IMAD R43, R30, 0x4, R39 ;  /* 0x000000041e2b7824 */ /* 0x004fe200078e0227 */
[C---:B------:R-:W-:Y:S02]  /*1f9f0*/  IADD3 R38, P0, PT, R39.reuse, R0, RZ ;  /* 0x0000000027267210 */ /* 0x040fe40007f1e0ff */
[----:B------:R-:W-:Y:S01]  /*1fa00*/  LEA.HI.X.SX32 R41, R44, R77, 0x1, P1 ;  /* 0x0000004d2c297211 */ /* 0x000fe200008f0eff */
[----:B------:R-:W-:Y:S01]  /*1fa10*/  IMAD R45, R30, 0x2, R43 ;  /* 0x000000021e2d7824 */ /* 0x000fe200078e022b */
[----:B------:R-:W-:Y:S01]  /*1fa20*/  LEA.HI.X.SX32 R39, R39, R2, 0x1, P0 ;  /* 0x0000000227277211 */ /* 0x000fe200000f0eff */
[----:B------:R2:W-:Y:S01]  /*1fa30*/  STG.E.U8 desc[UR10][R36.64], R139 ;  /* 0x0000008b24007986 */ /* 0x0005e2000c10110a */
[----:B0-----:R-:W-:-:S03]  /*1fa40*/  IADD3 R34, P0, PT, R43, R0, RZ ;  /* 0x000000002b227210 */ /* 0x001fc60007f1e0ff */
[----:B------:R0:W-:Y:S01]  /*1fa50*/  STG.E.U8 desc[UR10][R38.64], R75 ;  /* 0x0000004b26007986 */ /* 0x0001e2000c10110a */
[----:B------:R-:W-:Y:S01]  /*1fa60*/  LEA.HI.X.SX32 R35, R43, R2, 0x1, P0 ;  /* 0x000000022b237211 */ /* 0x000fe200000f0eff */
[C---:B------:R-:W-:Y:S01]  /*1fa70*/  IMAD R43, R30.reuse, 0x2, R45 ;  /* 0x000000021e2b7824 */ /* 0x040fe200078e022d */
[C---:B-1----:R-:W-:Y:S01]  /*1fa80*/  IADD3 R32, P0, PT, R45.reuse, R0, RZ ;  /* 0x000000002d207210 */ /* 0x042fe20007f1e0ff */
[----:B------:R1:W-:Y:S03]  /*1fa90*/  STG.E.U8 desc[UR10][R40.64], R52 ;  /* 0x0000003428007986 */ /* 0x0003e6000c10110a */
[----:B------:R-:W-:Y:S01]  /*1faa0*/  LEA.HI.X.SX32 R33, R45, R2, 0x1, P0 ;  /* 0x000000022d217211 */ /* 0x000fe200000f0eff */
[C---:B--2---:R-:W-:Y:S01]  /*1fab0*/  IMAD R37, R30.reuse, 0x2, R43 ;  /* 0x000000021e257824 */ /* 0x044fe200078e022b */
[C---:B------:R-:W-:Y:S01]  /*1fac0*/  IADD3 R42, P0, PT, R43.reuse, R0, RZ ;  /* 0x000000002b2a7210 */ /* 0x040fe20007f1e0ff */
[----:B------:R-:W-:Y:S02]  /*1fad0*/  STG.E.U8 desc[UR10][R34.64], R81 ;  /* 0x0000005122007986 */ /* 0x000fe4000c10110a */
[C---:B0-----:R-:W-:Y:S01]  /*1fae0*/  IMAD R39, R30.reuse, 0x2, R37 ;  /* 0x000000021e277824 */ /* 0x041fe200078e0225 */
[----:B------:R-:W-:Y:S01]  /*1faf0*/  LEA.HI.X.SX32 R43, R43, R2, 0x1, P0 ;  /* 0x000000022b2b7211 */ /* 0x000fe200000f0eff */
[----:B------:R0:W-:Y:S01]  /*1fb00*/  STG.E.U8 desc[UR10][R32.64], R82 ;  /* 0x0000005220007986 */ /* 0x0001e2000c10110a */
[C---:B------:R-:W-:Y:S01]  /*1fb10*/  IADD3 R36, P0, PT, R37.reuse, R0, RZ ;  /* 0x0000000025247210 */ /* 0x040fe20007f1e0ff */
[----:B-1----:R-:W-:Y:S01]  /*1fb20*/  IMAD R41, R30, 0x2, R39 ;  /* 0x000000021e297824 */ /* 0x002fe200078e0227 */
[----:B------:R-:W-:Y:S01]  /*1fb30*/  LEA.HI R40, R240, 0x5e, RZ, 0x1a ;  /* 0x0000005ef0287811 */ /* 0x000fe200078fd0ff */
[----:B------:R1:W-:Y:S01]  /*1fb40*/  STG.E.U8 desc[UR10][R42.64], R80 ;  /* 0x000000502a007986 */ /* 0x0003e2000c10110a */
[----:B------:R-:W-:-:S02]  /*1fb50*/  LEA.HI.X.SX32 R37, R37, R2, 0x1, P0 ;  /* 0x0000000225257211 */ /* 0x000fc400000f0eff */
[C---:B------:R-:W-:Y:S01]  /*1fb60*/  IADD3 R38, P0, PT, R39.reuse, R0, RZ ;  /* 0x0000000027267210 */ /* 0x040fe20007f1e0ff */
[----:B------:R-:W-:Y:S02]  /*1fb70*/  IMAD R44, R40, UR8, RZ ;  /* 0x00000008282c7c24 */ /* 0x000fe4000f8e02ff */
[----:B------:R2:W-:Y:S01]  /*1fb80*/  STG.E.U8 desc[UR10][R36.64], R79 ;  /* 0x0000004f24007986 */ /* 0x0005e2000c10110a */
[----:B------:R-:W-:Y:S01]  /*1fb90*/  LEA.HI.X.SX32 R39, R39, R2, 0x1, P0 ;  /* 0x0000000227277211 */ /* 0x000fe200000f0eff */
[----:B0-----:R-:W-:Y:S01]  /*1fba0*/  IMAD R33, R30, 0x2, R41 ;  /* 0x000000021e217824 */ /* 0x001fe200078e0229 */
[C---:B------:R-:W-:Y:S02]  /*1fbb0*/  IADD3 R34, P0, PT, R41.reuse, R0, RZ ;  /* 0x0000000029227210 */ /* 0x040fe40007f1e0ff */
[----:B------:R-:W-:Y:S01]  /*1fbc0*/  IADD3 R40, P1, PT, R44, R210, RZ ;  /* 0x000000d22c287210 */ /* 0x000fe20007f3e0ff */
[C---:B-1----:R-:W-:Y:S01]  /*1fbd0*/  IMAD R43, R30.reuse, 0x4, R33 ;  /* 0x000000041e2b7824 */ /* 0x042fe200078e0221 */
[----:B------:R-:W-:Y:S01]  /*1fbe0*/  LEA.HI.X.SX32 R35, R41, R2, 0x1, P0 ;  /* 0x0000000229237211 */ /* 0x000fe200000f0eff */
[----:B------:R0:W-:Y:S01]  /*1fbf0*/  STG.E.U8 desc[UR10][R38.64], R88 ;  /* 0x0000005826007986 */ /* 0x0001e2000c10110a */
[C---:B------:R-:W-:Y:S01]  /*1fc00*/  IADD3 R32, P0, PT, R33.reuse, R0, RZ ;  /* 0x0000000021207210 */ /* 0x040fe20007f1e0ff */
[----:B------:R-:W-:Y:S01]  /*1fc10*/  IMAD R45, R30, 0x2, R43 ;  /* 0x000000021e2d7824 */ /* 0x000fe200078e022b */
[----:B------:R-:W-:Y:S01]  /*1fc20*/  LEA.HI.X.SX32 R41, R44, R77, 0x1, P1 ;  /* 0x0000004d2c297211 */ /* 0x000fe200008f0eff */
[----:B------:R1:W-:Y:S01]  /*1fc30*/  STG.E.U8 desc[UR10][R34.64], R78 ;  /* 0x0000004e22007986 */ /* 0x0003e2000c10110a */
[----:B------:R-:W-:-:S02]  /*1fc40*/  LEA.HI.X.SX32 R33, R33, R2, 0x1, P0 ;  /* 0x0000000221217211 */ /* 0x000fc400000f0eff */
[----:B--2---:R-:W-:-:S03]  /*1fc50*/  IADD3 R36, P0, PT, R43, R0, RZ ;  /* 0x000000002b247210 */ /* 0x004fc60007f1e0ff */
[----:B------:R2:W-:Y:S01]  /*1fc60*/  STG.E.U8 desc[UR10][R32.64], R54 ;  /* 0x0000003620007986 */ /* 0x0005e2000c10110a */
[----:B------:R-:W-:Y:S01]  /*1fc70*/  LEA.HI.X.SX32 R37, R43, R2, 0x1, P0 ;  /* 0x000000022b257211 */ /* 0x000fe200000f0eff */
[C---:B------:R-:W-:Y:S01]  /*1fc80*/  IMAD R43, R30.reuse, 0x2, R45 ;  /* 0x000000021e2b7824 */ /* 0x040fe200078e022d */
[C---:B0-----:R-:W-:Y:S01]  /*1fc90*/  IADD3 R38, P0, PT, R45.reuse, R0, RZ ;  /* 0x000000002d267210 */ /* 0x041fe20007f1e0ff */
[----:B------:R0:W-:Y:S02]  /*1fca0*/  STG.E.U8 desc[UR10][R40.64], R53 ;  /* 0x0000003528007986 */ /* 0x0001e4000c10110a */
[C---:B-1----:R-:W-:Y:S01]  /*1fcb0*/  IMAD R35, R30.reuse, 0x2, R43 ;  /* 0x000000021e237824 */ /* 0x042fe200078e022b */
[----:B------:R-:W-:Y:S01]  /*1fcc0*/  LEA.HI.X.SX32 R39, R45, R2, 0x1, P0 ;  /* 0x000000022d277211 */ /* 0x000fe200000f0eff */
[----:B------:R-:W-:Y:S01]  /*1fcd0*/  STG.E.U8 desc[UR10][R36.64], R86 ;  /* 0x0000005624007986 */ /* 0x000fe2000c10110a */
[----:B------:R-:W-:Y:S01]  /*1fce0*/  IADD3 R42, P0, PT, R43, R0, RZ ;  /* 0x000000002b2a7210 */ /* 0x000fe20007f1e0ff */
[----:B--2---:R-:W-:-:S03]  /*1fcf0*/  IMAD R33, R30, 0x2, R35 ;  /* 0x000000021e217824 */ /* 0x004fc600078e0223 */
[----:B------:R-:W-:Y:S01]  /*1fd00*/  LEA.HI.X.SX32 R43, R43, R2, 0x1, P0 ;  /* 0x000000022b2b7211 */ /* 0x000fe200000f0eff */
[----:B------:R1:W-:Y:S01]  /*1fd10*/  STG.E.U8 desc[UR10][R38.64], R87 ;  /* 0x0000005726007986 */ /* 0x0003e2000c10110a */
[C---:B------:R-:W-:Y:S01]  /*1fd20*/  IADD3 R34, P0, PT, R35.reuse, R0, RZ ;  /* 0x0000000023227210 */ /* 0x040fe20007f1e0ff */
[----:B0-----:R-:W-:Y:S01]  /*1fd30*/  IMAD R41, R30, 0x2, R33 ;  /* 0x000000021e297824 */ /* 0x001fe200078e0221 */
[----:B------:R-:W-:Y:S01]  /*1fd40*/  LEA.HI R40, R240, 0x6e, RZ, 0x1a ;  /* 0x0000006ef0287811 */ /* 0x000fe200078fd0ff */
[----:B------:R0:W-:Y:S01]  /*1fd50*/  STG.E.U8 desc[UR10][R42.64], R85 ;  /* 0x000000552a007986 */ /* 0x0001e2000c10110a */
[----:B------:R-:W-:Y:S02]  /*1fd60*/  LEA.HI.X.SX32 R35, R35, R2, 0x1, P0 ;  /* 0x0000000223237211 */ /* 0x000fe400000f0eff */
[C---:B------:R-:W-:Y:S01]  /*1fd70*/  IADD3 R32, P0, PT, R33.reuse, R0, RZ ;  /* 0x0000000021207210 */ /* 0x040fe20007f1e0ff */
[----:B------:R-:W-:Y:S01]  /*1fd80*/  IMAD R44, R40, UR8, RZ ;  /* 0x00000008282c7c24 */ /* 0x000fe2000f8e02ff */
[----:B------:R-:W-:Y:S01]  /*1fd90*/  LEA.HI R54, R240, 0x12e, RZ, 0x1a ;  /* 0x0000012ef0367811 */ /* 0x000fe200078fd0ff */
[----:B------:R2:W-:Y:S01]  /*1fda0*/  STG.E.U8 desc[UR10][R34.64], R84 ;  /* 0x0000005422007986 */ /* 0x0005e2000c10110a */
[----:B------:R-:W-:Y:S01]  /*1fdb0*/  LEA.HI.X.SX32 R33, R33, R2, 0x1, P0 ;  /* 0x0000000221217211 */ /* 0x000fe200000f0eff */
[----:B-1----:R-:W-:Y:S01]  /*1fdc0*/  IMAD R39, R30, 0x2, R41 ;  /* 0x000000021e277824 */ /* 0x002fe200078e0229 */
[C---:B------:R-:W-:Y:S01]  /*1fdd0*/  IADD3 R36, P0, PT, R41.reuse, R0, RZ ;  /* 0x0000000029247210 */ /* 0x040fe20007f1e0ff */
[----:B------:R-:W-:Y:S01]  /*1fde0*/  IMAD R54, R54, UR8, RZ ;  /* 0x0000000836367c24 */ /* 0x000fe2000f8e02ff */
[----:B------:R-:W-:Y:S01]  /*1fdf0*/  IADD3 R40, P1, PT, R44, R210, RZ ;  /* 0x000000d22c287210 */ /* 0x000fe20007f3e0ff */
[C---:B0-----:R-:W-:Y:S01]  /*1fe00*/  IMAD R43, R30.reuse, 0x4, R39 ;  /* 0x000000041e2b7824 */ /* 0x041fe200078e0227 */
[----:B------:R-:W-:Y:S01]  /*1fe10*/  LEA.HI.X.SX32 R37, R41, R2, 0x1, P0 ;  /* 0x0000000229257211 */ /* 0x000fe200000f0eff */
[----:B------:R0:W-:Y:S01]  /*1fe20*/  STG.E.U8 desc[UR10][R32.64], R94 ;  /* 0x0000005e20007986 */ /* 0x0001e2000c10110a */
[C---:B------:R-:W-:Y:S01]  /*1fe30*/  IADD3 R38, P0, PT, R39.reuse, R0, RZ ;  /* 0x0000000027267210 */ /* 0x040fe20007f1e0ff */
[----:B------:R-:W-:Y:S01]  /*1fe40*/  IMAD R45, R30, 0x2, R43 ;  /* 0x000000021e2d7824 */ /* 0x000fe200078e022b */
[----:B------:R-:W-:Y:S01]  /*1fe50*/  LEA.HI.X.SX32 R41, R44, R77, 0x1, P1 ;  /* 0x0000004d2c297211 */ /* 0x000fe200008f0eff */
[----:B------:R1:W-:Y:S01]  /*1fe60*/  STG.E.U8 desc[UR10][R36.64], R83 ;  /* 0x0000005324007986 */ /* 0x0003e2000c10110a */
[----:B------:R-:W-:-:S02]  /*1fe70*/  LEA.HI.X.SX32 R39, R39, R2, 0x1, P0 ;  /* 0x0000000227277211 */ /* 0x000fc400000f0eff */
[C---:B--2---:R-:W-:Y:S02]  /*1fe80*/  IADD3 R34, P0, PT, R43.reuse, R0, RZ ;  /* 0x000000002b227210 */ /* 0x044fe40007f1e0ff */
[----:B------:R-:W-:Y:S01]  /*1fe90*/  LEA.HI R86, R240, 0x1fe, RZ, 0x1a ;  /* 0x000001fef0567811 */ /* 0x000fe200078fd0ff */
        /* <DEDUP_REMOVED lines=18> */
[----:B------:R-:W-:Y:S02]  /*1ffc0*/  IMAD R44, R40, UR8, RZ ;  /* 0x00000008282c7c24 */ /* 0x000fe4000f8e02ff */
[----:B------:R2:W-:Y:S01]  /*1ffd0*/  STG.E.U8 desc[UR10][R36.64], R90 ;  /* 0x0000005a24007986 */ /* 0x0005e2000c10110a */
[----:B------:R-:W-:Y:S01]  /*1ffe0*/  LEA.HI.X.SX32 R39, R39, R2, 0x1, P0 ;  /* 0x0000000227277211 */ /* 0x000fe200000f0eff */
[----:B-1----:R-:W-:Y:S01]  /*1fff0*/  IMAD R33, R30, 0x2, R41 ;  /* 0x000000021e217824 */ /* 0x002fe200078e0229 */
[----:B------:R-:W-:-:S02]  /*20000*/  IADD3 R34, P0, PT, R41, R0, RZ ;  /* 0x0000000029227210 */ /* 0x000fc40007f1e0ff */
        /* <DEDUP_REMOVED lines=8> */
[----:B------:R-:W-:Y:S02]  /*20090*/  LEA.HI.X.SX32 R33, R33, R2, 0x1, P0 ;  /* 0x0000000221217211 */ /* 0x000fe400000f0eff */
        /* <DEDUP_REMOVED lines=153> */
[----:B------:R-:W-:Y:S01]  /*20a30*/  STG.E.U8 desc[UR10][R34.64], R133 ;  /* 0x0000008522007986 */ /* 0x000fe2000c10110a */
[----:B------:R-:W-:Y:S01]  /*20a40*/  LEA.HI.X.SX32 R33, R33, R2, 0x1, P0 ;  /* 0x0000000221217211 */ /* 0x000fe200000f0eff */
[----:B-1----:R-:W-:Y:S01]  /*20a50*/  IMAD R39, R30, 0x2, R41 ;  /* 0x000000021e277824 */ /* 0x002fe200078e0229 */
[----:B------:R-:W-:-:S02]  /*20a60*/  IADD3 R36, P0, PT, R41, R0, RZ ;  /* 0x0000000029247210 */ /* 0x000fc40007f1e0ff */
[----:B------:R-:W-:Y:S01]  /*20a70*/  IADD3 R40, P1, PT, R44, R210, RZ ;  /* 0x000000d22c287210 */ /* 0x000fe20007f3e0ff */
[C---:B0-----:R-:W-:Y:S01]  /*20a80*/  IMAD R43, R30.reuse, 0x4, R39 ;  /* 0x000000041e2b7824 */ /* 0x041fe200078e0227 */
[----:B------:R-:W-:Y:S01]  /*20a90*/  LEA.HI.X.SX32 R37, R41, R2, 0x1, P0 ;  /* 0x0000000229257211 */ /* 0x000fe200000f0eff */
[----:B------:R-:W-:Y:S01]  /*20aa0*/  STG.E.U8 desc[UR10][R32.64], R138 ;  /* 0x0000008a20007986 */ /* 0x000fe2000c10110a */
[C---:B------:R-:W-:Y:S01]  /*20ab0*/  IADD3 R38, P0, PT, R39.reuse, R0, RZ ;  /* 0x0000000027267210 */ /* 0x040fe20007f1e0ff */
[----:B------:R-:W-:Y:S01]  /*20ac0*/  IMAD R45, R30, 0x2, R43 ;  /* 0x000000021e2d7824 */ /* 0x000fe200078e022b */
[----:B------:R-:W-:Y:S01]  /*20ad0*/  LEA.HI.X.SX32 R41, R44, R77, 0x1, P1 ;  /* 0x0000004d2c297211 */ /* 0x000fe200008f0eff */
[----:B------:R0:W-:Y:S01]  /*20ae0*/  STG.E.U8 desc[UR10][R36.64], R131 ;  /* 0x0000008324007986 */ /* 0x0001e2000c10110a */
[----:B------:R-:W-:Y:S01]  /*20af0*/  LEA.HI.X.SX32 R39, R39, R2, 0x1, P0 ;  /* 0x0000000227277211 */ /* 0x000fe200000f0eff */
[C---:B------:R-:W-:Y:S01]  /*20b00*/  IMAD R47, R30.reuse, 0x2, R45 ;  /* 0x000000021e2f7824 */ /* 0x040fe200078e022d */
[C---:B------:R-:W-:Y:S01]  /*20b10*/  IADD3 R42, P0, PT, R43.reuse, R0, RZ ;  /* 0x000000002b2a7210 */ /* 0x040fe20007f1e0ff */
[----:B------:R-:W1:Y:S02]  /*20b20*/  LDS.128 R32, [R28] ;  /* 0x000000001c207984 */ /* 0x000e640000000c00 */
[----:B------:R-:W-:Y:S01]  /*20b30*/  IMAD R53, R30, 0x2, R47 ;  /* 0x000000021e357824 */ /* 0x000fe200078e022f */
[----:B------:R-:W-:Y:S01]  /*20b40*/  LEA.HI.X.SX32 R43, R43, R2, 0x1, P0 ;  /* 0x000000022b2b7211 */ /* 0x000fe200000f0eff */
[----:B------:R2:W-:Y:S01]  /*20b50*/  STG.E.U8 desc[UR10][R38.64], R129 ;  /* 0x0000008126007986 */ /* 0x0005e2000c10110a */
[----:B------:R-:W-:-:S03]  /*20b60*/  IADD3 R44, P0, PT, R45, R0, RZ ;  /* 0x000000002d2c7210 */ /* 0x000fc60007f1e0ff */
[----:B------:R3:W-:Y:S01]  /*20b70*/  STG.E.U8 desc[UR10][R40.64], R132 ;  /* 0x0000008428007986 */ /* 0x0007e2000c10110a */
[----:B------:R-:W-:Y:S02]  /*20b80*/  LEA.HI.X.SX32 R45, R45, R2, 0x1, P0 ;  /* 0x000000022d2d7211 */ /* 0x000fe400000f0eff */
[C---:B0-----:R-:W-:Y:S01]  /*20b90*/  IADD3 R36, P0, PT, R47.reuse, R0, RZ ;  /* 0x000000002f247210 */ /* 0x041fe20007f1e0ff */
[----:B------:R0:W-:Y:S03]  /*20ba0*/  STG.E.U8 desc[UR10][R42.64], R118 ;  /* 0x000000762a007986 */ /* 0x0001e6000c10110a */
[----:B------:R-:W-:Y:S01]  /*20bb0*/  LEA.HI.X.SX32 R37, R47, R2, 0x1, P0 ;  /* 0x000000022f257211 */ /* 0x000fe200000f0eff */
[----:B------:R4:W-:Y:S01]  /*20bc0*/  STG.E.U8 desc[UR10][R44.64], R116 ;  /* 0x000000742c007986 */ /* 0x0009e2000c10110a */
[----:B--2---:R-:W-:Y:S01]  /*20bd0*/  IADD3 R38, P0, PT, R53, R0, RZ ;  /* 0x0000000035267210 */ /* 0x004fe20007f1e0ff */
[----:B------:R-:W-:-:S02]  /*20be0*/  IMAD R47, R46, UR8, RZ ;  /* 0x000000082e2f7c24 */ /* 0x000fc4000f8e02ff */
[C---:B---3--:R-:W-:Y:S01]  /*20bf0*/  IMAD R41, R30.reuse, 0x2, R53 ;  /* 0x000000021e297824 */ /* 0x048fe200078e0235 */
[----:B------:R-:W-:Y:S01]  /*20c00*/  LEA.HI.X.SX32 R39, R53, R2, 0x1, P0 ;  /* 0x0000000235277211 */ /* 0x000fe200000f0eff */
[----:B------:R2:W-:Y:S01]  /*20c10*/  STG.E.U8 desc[UR10][R36.64], R117 ;  /* 0x0000007524007986 */ /* 0x0005e2000c10110a */
[----:B------:R-:W-:Y:S01]  /*20c20*/  IADD3 R46, P2, PT, R47, R210, RZ ;  /* 0x000000d22f2e7210 */ /* 0x000fe20007f5e0ff */
[C---:B0-----:R-:W-:Y:S01]  /*20c30*/  IMAD R43, R30.reuse, 0x2, R41 ;  /* 0x000000021e2b7824 */ /* 0x041fe200078e0229 */
[----:B------:R-:W-:Y:S01]  /*20c40*/  IADD3 R40, P0, PT, R41, R0, RZ ;  /* 0x0000000029287210 */ /* 0x000fe20007f1e0ff */
[----:B------:R0:W-:Y:S01]  /*20c50*/  STG.E.U8 desc[UR10][R38.64], R121 ;  /* 0x0000007926007986 */ /* 0x0001e2000c10110a */
[----:B------:R-:W-:Y:S01]  /*20c60*/  LEA.HI.X.SX32 R47, R47, R77, 0x1, P2 ;  /* 0x0000004d2f2f7211 */ /* 0x000fe200010f0eff */
[C---:B----4-:R-:W-:Y:S01]  /*20c70*/  IMAD R45, R30.reuse, 0x2, R43 ;  /* 0x000000021e2d7824 */ /* 0x050fe200078e022b */
[----:B------:R-:W-:Y:S02]  /*20c80*/  LEA.HI.X.SX32 R41, R41, R2, 0x1, P0 ;  /* 0x0000000229297211 */ /* 0x000fe400000f0eff */
[-C--:B------:R-:W-:Y:S01]  /*20c90*/  IADD3 R42, P0, PT, R43, R0.reuse, RZ ;  /* 0x000000002b2a7210 */ /* 0x080fe20007f1e0ff */
[C---:B------:R-:W-:Y:S01]  /*20ca0*/  IMAD R53, R30.reuse, 0x4, R45 ;  /* 0x000000041e357824 */ /* 0x040fe200078e022d */
[----:B------:R-:W-:Y:S01]  /*20cb0*/  IADD3 R44, P1, PT, R45, R0, RZ ;  /* 0x000000002d2c7210 */ /* 0x000fe20007f3e0ff */
[----:B------:R-:W-:Y:S01]  /*20cc0*/  STG.E.U8 desc[UR10][R40.64], R130 ;  /* 0x0000008228007986 */ /* 0x000fe2000c10110a */
[-C--:B------:R-:W-:Y:S01]  /*20cd0*/  LEA.HI.X.SX32 R43, R43, R2.reuse, 0x1, P0 ;  /* 0x000000022b2b7211 */ /* 0x080fe200000f0eff */
[----:B--2---:R-:W-:Y:S01]  /*20ce0*/  IMAD R37, R30, 0x2, R53 ;  /* 0x000000021e257824 */ /* 0x004fe200078e0235 */
[----:B------:R-:W-:-:S03]  /*20cf0*/  LEA.HI.X.SX32 R45, R45, R2, 0x1, P1 ;  /* 0x000000022d2d7211 */ /* 0x000fc600008f0eff */
[----:B0-----:R-:W-:Y:S01]  /*20d00*/  IMAD R39, R30, 0x2, R37 ;  /* 0x000000021e277824 */ /* 0x001fe200078e0225 */
[----:B------:R0:W-:Y:S01]  /*20d10*/  STG.E.U8 desc[UR10][R42.64], R115 ;  /* 0x000000732a007986 */ /* 0x0001e2000c10110a */
[----:B-1----:R-:W-:Y:S02]  /*20d20*/  PRMT R85, R32, 0x7773, RZ ;  /* 0x0000777320557816 */ /* 0x002fe400000000ff */
[----:B------:R-:W-:Y:S01]  /*20d30*/  IMAD R55, R30, 0x2, R39 ;  /* 0x000000021e377824 */ /* 0x000fe200078e0227 */
[----:B------:R1:W-:Y:S01]  /*20d40*/  STG.E.U8 desc[UR10][R44.64], R120 ;  /* 0x000000782c007986 */ /* 0x0003e2000c10110a */
[----:B------:R-:W-:Y:S02]  /*20d50*/  PRMT R83, R32, 0x7772, RZ ;  /* 0x0000777220537816 */ /* 0x000fe400000000ff */
[----:B------:R-:W-:Y:S01]  /*20d60*/  IMAD R61, R30, 0x2, R55 ;  /* 0x000000021e3d7824 */ /* 0x000fe200078e0237 */
[----:B------:R2:W-:Y:S01]  /*20d70*/  STG.E.U8 desc[UR10][R46.64], R119 ;  /* 0x000000772e007986 */ /* 0x0005e2000c10110a */
[----:B------:R-:W-:-:S02]  /*20d80*/  PRMT R81, R32, 0x7771, RZ ;  /* 0x0000777120517816 */ /* 0x000fc400000000ff */
[----:B------:R-:W-:Y:S01]  /*20d90*/  IMAD R63, R30, 0x2, R61 ;  /* 0x000000021e3f7824 */ /* 0x000fe200078e023d */
[----:B------:R-:W-:Y:S02]  /*20da0*/  PRMT R87, R32, 0x7770, RZ ;  /* 0x0000777020577816 */ /* 0x000fe400000000ff */
[----:B------:R-:W-:Y:S01]  /*20db0*/  IADD3 R32, P0, PT, R53, R0, RZ ;  /* 0x0000000035207210 */ /* 0x000fe20007f1e0ff */
[C---:B0-----:R-:W-:Y:S01]  /*20dc0*/  IMAD R43, R30.reuse, 0x2, R63 ;  /* 0x000000021e2b7824 */ /* 0x041fe200078e023f */
[C---:B------:R-:W-:Y:S02]  /*20dd0*/  PRMT R107, R33.reuse, 0x7773, RZ ;  /* 0x00007773216b7816 */ /* 0x040fe400000000ff */
[C---:B------:R-:W-:Y:S01]  /*20de0*/  PRMT R89, R33.reuse, 0x7772, RZ ;  /* 0x0000777221597816 */ /* 0x040fe200000000ff */
[C---:B-1----:R-:W-:Y:S01]  /*20df0*/  IMAD R45, R30.reuse, 0x4, R43 ;  /* 0x000000041e2d7824 */ /* 0x042fe200078e022b */
[C---:B------:R-:W-:Y:S02]  /*20e00*/  PRMT R109, R33.reuse, 0x7771, RZ ;  /* 0x00007771216d7816 */ /* 0x040fe400000000ff */
[----:B------:R-:W-:Y:S01]  /*20e10*/  PRMT R111, R33, 0x7770, RZ ;  /* 0x00007770216f7816 */ /* 0x000fe200000000ff */
[----:B--2---:R-:W-:Y:S01]  /*20e20*/  IMAD R47, R30, 0x2, R45 ;  /* 0x000000021e2f7824 */ /* 0x004fe200078e022d */
[----:B------:R-:W-:-:S02]  /*20e30*/  LEA.HI.X.SX32 R33, R53, R2, 0x1, P0 ;  /* 0x0000000235217211 */ /* 0x000fc400000f0eff */
[----:B------:R-:W-:Y:S01]  /*20e40*/  PRMT R95, R34, 0x7773, RZ ;  /* 0x00007773225f7816 */ /* 0x000fe200000000ff */
[----:B------:R-:W-:Y:S01]  /*20e50*/  IMAD R69, R30, 0x2, R47 ;  /* 0x000000021e457824 */ /* 0x000fe200078e022f */
[C---:B------:R-:W-:Y:S01]  /*20e60*/  PRMT R93, R34.reuse, 0x7772, RZ ;  /* 0x00007772225d7816 */ /* 0x040fe200000000ff */
[----:B------:R0:W-:Y:S01]  /*20e70*/  STG.E.U8 desc[UR10][R32.64], R87 ;  /* 0x0000005720007986 */ /* 0x0001e2000c10110a */
[----:B------:R-:W-:Y:S01]  /*20e80*/  PRMT R105, R34, 0x7771, RZ ;  /* 0x0000777122697816 */ /* 0x000fe200000000ff */
[----:B------:R-:W-:Y:S01]  /*20e90*/  IMAD R53, R30, 0x2, R69 ;  /* 0x000000021e357824 */ /* 0x000fe200078e0245 */
[----:B------:R-:W-:Y:S02]  /*20ea0*/  PRMT R91, R34, 0x7770, RZ ;  /* 0x00007770225b7816 */ /* 0x000fe400000000ff */
[-C--:B------:R-:W-:Y:S01]  /*20eb0*/  IADD3 R34, P1, PT, R37, R0.reuse, RZ ;  /* 0x0000000025227210 */ /* 0x080fe20007f3e0ff */
[----:B------:R-:W-:Y:S01]  /*20ec0*/  IMAD R71, R30, 0x2, R53 ;  /* 0x000000021e477824 */ /* 0x000fe200078e0235 */
[----:B------:R-:W-:-:S02]  /*20ed0*/  IADD3 R36, P0, PT, R39, R0, RZ ;  /* 0x0000000027247210 */ /* 0x000fc40007f1e0ff */
[C---:B------:R-:W-:Y:S01]  /*20ee0*/  PRMT R101, R35.reuse, 0x7773, RZ ;  /* 0x0000777323657816 */ /* 0x040fe200000000ff */
[C---:B------:R-:W-:Y:S01]  /*20ef0*/  IMAD R75, R30.reuse, 0x2, R71 ;  /* 0x000000021e4b7824 */ /* 0x040fe200078e0247 */
[C---:B------:R-:W-:Y:S02]  /*20f00*/  PRMT R99, R35.reuse, 0x7772, RZ ;  /* 0x0000777223637816 */ /* 0x040fe400000000ff */
[C---:B------:R-:W-:Y:S01]  /*20f10*/  PRMT R103, R35.reuse, 0x7771, RZ ;  /* 0x0000777123677816 */ /* 0x040fe200000000ff */
[----:B------:R-:W-:Y:S01]  /*20f20*/  IMAD R79, R30, 0x2, R75 ;  /* 0x000000021e4f7824 */ /* 0x000fe200078e024b */
[----:B------:R-:W-:Y:S02]  /*20f30*/  PRMT R97, R35, 0x7770, RZ ;  /* 0x0000777023617816 */ /* 0x000fe400000000ff */
[-C--:B------:R-:W-:Y:S02]  /*20f40*/  LEA.HI.X.SX32 R35, R37, R2.reuse, 0x1, P1 ;  /* 0x0000000225237211 */ /* 0x080fe400008f0eff */
[----:B------:R-:W-:-:S02]  /*20f50*/  LEA.HI.X.SX32 R37, R39, R2, 0x1, P0 ;  /* 0x0000000227257211 */ /* 0x000fc400000f0eff */
[C---:B------:R-:W-:Y:S01]  /*20f60*/  IADD3 R38, P0, PT, R55.reuse, R0, RZ ;  /* 0x0000000037267210 */ /* 0x040fe20007f1e0ff */
[----:B------:R1:W-:Y:S01]  /*20f70*/  STG.E.U8 desc[UR10][R34.64], R81 ;  /* 0x0000005122007986 */ /* 0x0003e2000c10110a */
[----:B------:R-:W-:Y:S02]  /*20f80*/  LEA.HI R42, R240, 0xee, RZ, 0x1a ;  /* 0x000000eef02a7811 */ /* 0x000fe400078fd0ff */
[----:B------:R-:W-:Y:S01]  /*20f90*/  LEA.HI.X.SX32 R39, R55, R2, 0x1, P0 ;  /* 0x0000000237277211 */ /* 0x000fe200000f0eff */
[----:B------:R-:W-:Y:S01]  /*20fa0*/  IMAD R55, R30, 0x4, R79 ;  /* 0x000000041e377824 */ /* 0x000fe200078e024f */
[C---:B------:R-:W-:Y:S01]  /*20fb0*/  IADD3 R40, P0, PT, R61.reuse, R0, RZ ;  /* 0x000000003d287210 */ /* 0x040fe20007f1e0ff */
[----:B------:R2:W-:Y:S01]  /*20fc0*/  STG.E.U8 desc[UR10][R36.64], R83 ;  /* 0x0000005324007986 */ /* 0x0005e2000c10110a */
[----:B------:R-:W-:Y:S02]  /*20fd0*/  IMAD R42, R42, UR8, RZ ;  /* 0x000000082a2a7c24 */ /* 0x000fe4000f8e02ff */
[----:B------:R-:W-:Y:S01]  /*20fe0*/  LEA.HI.X.SX32 R41, R61, R2, 0x1, P0 ;  /* 0x000000023d297211 */ /* 0x000fe200000f0eff */
[C---:B------:R-:W-:Y:S01]  /*20ff0*/  IMAD R61, R30.reuse, 0x2, R55 ;  /* 0x000000021e3d7824 */ /* 0x040fe200078e0237 */
[C---:B0-----:R-:W-:Y:S01]  /*21000*/  IADD3 R32, P0, PT, R63.reuse, R0, RZ ;  /* 0x000000003f207210 */ /* 0x041fe20007f1e0ff */
[----:B------:R0:W-:Y:S02]  /*21010*/  STG.E.U8 desc[UR10][R38.64], R85 ;  /* 0x0000005526007986 */ /* 0x0001e4000c10110a */
[C---:B-1----:R-:W-:Y:S01]  /*21020*/  IMAD R81, R30.reuse, 0x2, R61 ;  /* 0x000000021e517824 */ /* 0x042fe200078e023d */
[----:B------:R-:W-:Y:S01]  /*21030*/  LEA.HI.X.SX32 R33, R63, R2, 0x1, P0 ;  /* 0x000000023f217211 */ /* 0x000fe200000f0eff */
[----:B------:R-:W-:Y:S01]  /*21040*/  STG.E.U8 desc[UR10][R40.64], R111 ;  /* 0x0000006f28007986 */ /* 0x000fe2000c10110a */
[C---:B------:R-:W-:Y:S01]  /*21050*/  IADD3 R34, P0, PT, R43.reuse, R0, RZ ;  /* 0x000000002b227210 */ /* 0x040fe20007f1e0ff */
[----:B------:R-:W-:Y:S01]  /*21060*/  IMAD R63, R30, 0x2, R81 ;  /* 0x000000021e3f7824 */ /* 0x000fe200078e0251 */
[----:B--2---:R-:W-:Y:S01]  /*21070*/  IADD3 R36, P1, PT, R42, R210, RZ ;  /* 0x000000d22a247210 */ /* 0x004fe20007f3e0ff */
[----:B------:R1:W-:Y:S01]  /*21080*/  STG.E.U8 desc[UR10][R32.64], R109 ;  /* 0x0000006d20007986 */ /* 0x0003e2000c10110a */
[----:B------:R-:W-:Y:S01]  /*21090*/  LEA.HI.X.SX32 R35, R43, R2, 0x1, P0 ;  /* 0x000000022b237211 */ /* 0x000fe200000f0eff */
[----:B------:R-:W-:Y:S01]  /*210a0*/  IMAD R83, R30, 0x2, R63 ;  /* 0x000000021e537824 */ /* 0x000fe200078e023f */
[----:B------:R-:W-:-:S02]  /*210b0*/  LEA.HI.X.SX32 R37, R42, R77, 0x1, P1 ;  /* 0x0000004d2a257211 */ /* 0x000fc400008f0eff */
[-C--:B0-----:R-:W-:Y:S01]  /*210c0*/  IADD3 R38, P0, PT, R45, R0.reuse, RZ ;  /* 0x000000002d267210 */ /* 0x081fe20007f1e0ff */
[C---:B------:R-:W-:Y:S01]  /*210d0*/  IMAD R85, R30.reuse, 0x2, R83 ;  /* 0x000000021e557824 */ /* 0x040fe200078e0253 */
[----:B------:R-:W-:Y:S01]  /*210e0*/  IADD3 R42, P1, PT, R47, R0, RZ ;  /* 0x000000002f2a7210 */ /* 0x000fe20007f3e0ff */
[----:B------:R0:W-:Y:S01]  /*210f0*/  STG.E.U8 desc[UR10][R34.64], R89 ;  /* 0x0000005922007986 */ /* 0x0001e2000c10110a */
[-C--:B------:R-:W-:Y:S01]  /*21100*/  LEA.HI.X.SX32 R39, R45, R2.reuse, 0x1, P0 ;  /* 0x000000022d277211 */ /* 0x080fe200000f0eff */
[C---:B------:R-:W-:Y:S01]  /*21110*/  IMAD R87, R30.reuse, 0x2, R85 ;  /* 0x000000021e577824 */ /* 0x040fe200078e0255 */
[----:B------:R-:W-:Y:S01]  /*21120*/  LEA.HI.X.SX32 R43, R47, R2, 0x1, P1 ;  /* 0x000000022f2b7211 */ /* 0x000fe200008f0eff */
[----:B------:R2:W-:Y:S01]  /*21130*/  STG.E.U8 desc[UR10][R36.64], R107 ;  /* 0x0000006b24007986 */ /* 0x0005e2000c10110a */
[C---:B-1----:R-:W-:Y:S01]  /*21140*/  IADD3 R32, P0, PT, R69.reuse, R0, RZ ;  /* 0x0000000045207210 */ /* 0x042fe20007f1e0ff */
[----:B------:R-:W-:Y:S01]  /*21150*/  IMAD R45, R30, 0x4, R87 ;  /* 0x000000041e2d7824 */ /* 0x000fe200078e0257 */
[----:B------:R-:W-:Y:S01]  /*21160*/  LEA.HI R40, R240, 0xfe, RZ, 0x1a ;  /* 0x000000fef0287811 */ /* 0x000fe200078fd0ff */
[----:B------:R1:W-:Y:S01]  /*21170*/  STG.E.U8 desc[UR10][R38.64], R91 ;  /* 0x0000005b26007986 */ /* 0x0003e2000c10110a */
[----:B------:R-:W-:Y:S01]  /*21180*/  LEA.HI.X.SX32 R33, R69, R2, 0x1, P0 ;  /* 0x0000000245217211 */ /* 0x000fe200000f0eff */
[C---:B------:R-:W-:Y:S01]  /*21190*/  IMAD R47, R30.reuse, 0x2, R45 ;  /* 0x000000021e2f7824 */ /* 0x040fe200078e022d */
[C---:B0-----:R-:W-:Y:S01]  /*211a0*/  IADD3 R34, P0, PT, R53.reuse, R0, RZ ;  /* 0x0000000035227210 */ /* 0x041fe20007f1e0ff */
[----:B------:R-:W-:Y:S02]  /*211b0*/  STG.E.U8 desc[UR10][R42.64], R105 ;  /* 0x000000692a007986 */ /* 0x000fe4000c10110a */
[C---:B------:R-:W-:Y:S01]  /*211c0*/  IMAD R69, R30.reuse, 0x2, R47 ;  /* 0x000000021e457824 */ /* 0x040fe200078e022f */
[----:B------:R-:W-:Y:S01]  /*211d0*/  LEA.HI.X.SX32 R35, R53, R2, 0x1, P0 ;  /* 0x0000000235237211 */ /* 0x000fe200000f0eff */
[----:B------:R0:W-:Y:S02]  /*211e0*/  STG.E.U8 desc[UR10][R32.64], R93 ;  /* 0x0000005d20007986 */ /* 0x0001e4000c10110a */
[----:B------:R-:W-:Y:S01]  /*211f0*/  IMAD R89, R30, 0x2, R69 ;  /* 0x000000021e597824 */ /* 0x000fe200078e0245 */
[C---:B--2---:R-:W-:Y:S01]  /*21200*/  IADD3 R36, P0, PT, R71.reuse, R0, RZ ;  /* 0x0000000047247210 */ /* 0x044fe20007f1e0ff */
[----:B------:R-:W-:Y:S01]  /*21210*/  IMAD R41, R40, UR8, RZ ;  /* 0x0000000828297c24 */ /* 0x000fe2000f8e02ff */
[----:B------:R2:W-:Y:S01]  /*21220*/  STG.E.U8 desc[UR10][R34.64], R95 ;  /* 0x0000005f22007986 */ /* 0x0005e2000c10110a */
[----:B------:R-:W-:Y:S01]  /*21230*/  IMAD R53, R30, 0x2, R89 ;  /* 0x000000021e357824 */ /* 0x000fe200078e0259 */
[----:B------:R-:W-:-:S02]  /*21240*/  LEA.HI.X.SX32 R37, R71, R2, 0x1, P0 ;  /* 0x0000000247257211 */ /* 0x000fc400000f0eff */
[----:B-1----:R-:W-:Y:S01]  /*21250*/  IADD3 R38, P0, PT, R75, R0, RZ ;  /* 0x000000004b267210 */ /* 0x002fe20007f1e0ff */
[C---:B------:R-:W-:Y:S01]  /*21260*/  IMAD R91, R30.reuse, 0x2, R53 ;  /* 0x000000021e5b7824 */ /* 0x040fe200078e0235 */
[----:B------:R-:W-:Y:S01]  /*21270*/  IADD3 R40, P1, PT, R41, R210, RZ ;  /* 0x000000d229287210 */ /* 0x000fe20007f3e0ff */
[----:B------:R1:W-:Y:S01]  /*21280*/  STG.E.U8 desc[UR10][R36.64], R97 ;  /* 0x0000006124007986 */ /* 0x0003e2000c10110a */
[----:B------:R-:W-:Y:S01]  /*21290*/  LEA.HI.X.SX32 R39, R75, R2, 0x1, P0 ;  /* 0x000000024b277211 */ /* 0x000fe200000f0eff */
[C---:B------:R-:W-:Y:S01]  /*212a0*/  IMAD R71, R30.reuse, 0x2, R91 ;  /* 0x000000021e477824 */ /* 0x040fe200078e025b */
[----:B0-----:R-:W-:Y:S02]  /*212b0*/  IADD3 R32, P0, PT, R79, R0, RZ ;  /* 0x000000004f207210 */ /* 0x001fe40007f1e0ff */
[----:B------:R-:W-:Y:S01]  /*212c0*/  LEA.HI.X.SX32 R41, R41, R77, 0x1, P1 ;  /* 0x0000004d29297211 */ /* 0x000fe200008f0eff */
[C---:B------:R-:W-:Y:S01]  /*212d0*/  IMAD R75, R30.reuse, 0x4, R71 ;  /* 0x000000041e4b7824 */ /* 0x040fe200078e0247 */
[----:B------:R-:W-:Y:S01]  /*212e0*/  LEA.HI.X.SX32 R33, R79, R2, 0x1, P0 ;  /* 0x000000024f217211 */ /* 0x000fe200000f0eff */
[----:B------:R-:W-:Y:S01]  /*212f0*/  STG.E.U8 desc[UR10][R38.64], R103 ;  /* 0x0000006726007986 */ /* 0x000fe2000c10110a */
[-C--:B------:R-:W-:Y:S01]  /*21300*/  IADD3 R42, P1, PT, R61, R0.reuse, RZ ;  /* 0x000000003d2a7210 */ /* 0x080fe20007f3e0ff */
[C---:B------:R-:W-:Y:S01]  /*21310*/  IMAD R93, R30.reuse, 0x2, R75 ;  /* 0x000000021e5d7824 */ /* 0x040fe200078e024b */
[----:B--2---:R-:W-:Y:S01]  /*21320*/  IADD3 R34, P0, PT, R55, R0, RZ ;  /* 0x0000000037227210 */ /* 0x004fe20007f1e0ff */
[----:B------:R0:W-:Y:S01]  /*21330*/  STG.E.U8 desc[UR10][R32.64], R99 ;  /* 0x0000006320007986 */ /* 0x0001e2000c10110a */
[-C--:B------:R-:W-:Y:S01]  /*21340*/  LEA.HI.X.SX32 R43, R61, R2.reuse, 0x1, P1 ;  /* 0x000000023d2b7211 */ /* 0x080fe200008f0eff */
[C---:B------:R-:W-:Y:S01]  /*21350*/  IMAD R79, R30.reuse, 0x2, R93 ;  /* 0x000000021e4f7824 */ /* 0x040fe200078e025d */
[----:B------:R-:W-:Y:S01]  /*21360*/  LEA.HI.X.SX32 R35, R55, R2, 0x1, P0 ;  /* 0x0000000237237211 */ /* 0x000fe200000f0eff */
[----:B------:R-:W-:Y:S01]  /*21370*/  STG.E.U8 desc[UR10][R40.64], R101 ;  /* 0x0000006528007986 */ /* 0x000fe2000c10110a */
[C---:B-1----:R-:W-:Y:S01]  /*21380*/  IADD3 R36, P0, PT, R81.reuse, R0, RZ ;  /* 0x0000000051247210 */ /* 0x042fe20007f1e0ff */
[----:B------:R-:W-:Y:S01]  /*21390*/  IMAD R95, R30, 0x2, R79 ;  /* 0x000000021e5f7824 */ /* 0x000fe200078e024f */
[----:B------:R-:W-:Y:S01]  /*213a0*/  PRMT R55, R4, 0x7771, RZ ;  /* 0x0000777104377816 */ /* 0x000fe200000000ff */
        /* <DEDUP_REMOVED lines=8> */
[C---:B------:R-:W-:Y:S01]  /*21430*/  IMAD R99, R30.reuse, 0x2, R61 ;  /* 0x000000021e637824 */ /* 0x040fe200078e023d */
[C---:B------:R-:W-:Y:S01]  /*21440*/  IADD3 R38, P0, PT, R83.reuse, R0, RZ ;  /* 0x0000000053267210 */ /* 0x040fe20007f1e0ff */
[----:B------:R2:W-:Y:S02]  /*21450*/  STG.E.U8 desc[UR10][R32.64], R31 ;  /* 0x0000001f20007986 */ /* 0x0005e4000c10110a */
[----:B------:R-:W-:Y:S01]  /*21460*/  IMAD R81, R30, 0x4, R99 ;  /* 0x000000041e517824 */ /* 0x000fe200078e0263 */
[----:B------:R-:W-:-:S02]  /*21470*/  LEA.HI.X.SX32 R39, R83, R2, 0x1, P0 ;  /* 0x0000000253277211 */ /* 0x000fc400000f0eff */
[C---:B-1----:R-:W-:Y:S01]  /*21480*/  IADD3 R34, P0, PT, R85.reuse, R0, RZ ;  /* 0x0000000055227210 */ /* 0x042fe20007f1e0ff */
[----:B------:R-:W-:Y:S01]  /*21490*/  IMAD R101, R30, 0x2, R81 ;  /* 0x000000021e657824 */ /* 0x000fe200078e0251 */
[----:B------:R-:W-:Y:S01]  /*214a0*/  LEA.HI R40, R240, 0x10e, RZ, 0x1a ;  /* 0x0000010ef0287811 */ /* 0x000fe200078fd0ff */
[----:B------:R1:W-:Y:S01]  /*214b0*/  STG.E.U8 desc[UR10][R38.64], R58 ;  /* 0x0000003a26007986 */ /* 0x0003e2000c10110a */
[----:B------:R-:W-:Y:S01]  /*214c0*/  LEA.HI.X.SX32 R35, R85, R2, 0x1, P0 ;  /* 0x0000000255237211 */ /* 0x000fe200000f0eff */
[----:B------:R-:W-:Y:S01]  /*214d0*/  IMAD R51, R30, 0x2, R101 ;  /* 0x000000021e337824 */ /* 0x000fe200078e0265 */
[C---:B0-----:R-:W-:Y:S01]  /*214e0*/  IADD3 R36, P0, PT, R87.reuse, R0, RZ ;  /* 0x0000000057247210 */ /* 0x041fe20007f1e0ff */
[----:B------:R-:W-:Y:S01]  /*214f0*/  IMAD R41, R40, UR8, RZ ;  /* 0x0000000828297c24 */ /* 0x000fe2000f8e02ff */
[----:B--2---:R-:W-:Y:S01]  /*21500*/  LEA.HI R31, R240, 0x11e, RZ, 0x1a ;  /* 0x0000011ef01f7811 */ /* 0x004fe200078fd0ff */
[C---:B------:R-:W-:Y:S01]  /*21510*/  IMAD R83, R30.reuse, 0x2, R51 ;  /* 0x000000021e537824 */ /* 0x040fe200078e0233 */
[----:B------:R-:W-:Y:S01]  /*21520*/  LEA.HI.X.SX32 R37, R87, R2, 0x1, P0 ;  /* 0x0000000257257211 */ /* 0x000fe200000f0eff */
[----:B------:R0:W-:Y:S01]  /*21530*/  STG.E.U8 desc[UR10][R34.64], R57 ;  /* 0x0000003922007986 */ /* 0x0001e2000c10110a */
[----:B------:R-:W-:Y:S01]  /*21540*/  IADD3 R32, P0, PT, R45, R0, RZ ;  /* 0x000000002d207210 */ /* 0x000fe20007f1e0ff */
[C---:B------:R-:W-:Y:S01]  /*21550*/  IMAD R49, R30.reuse, 0x2, R83 ;  /* 0x000000021e317824 */ /* 0x040fe200078e0253 */
[----:B------:R-:W-:Y:S01]  /*21560*/  IADD3 R40, P1, PT, R41, R210, RZ ;  /* 0x000000d229287210 */ /* 0x000fe20007f3e0ff */
[----:B------:R2:W-:Y:S01]  /*21570*/  STG.E.U8 desc[UR10][R36.64], R56 ;  /* 0x0000003824007986 */ /* 0x0005e2000c10110a */
[----:B------:R-:W-:Y:S01]  /*21580*/  LEA.HI.X.SX32 R33, R45, R2, 0x1, P0 ;  /* 0x000000022d217211 */ /* 0x000fe200000f0eff */
[C---:B------:R-:W-:Y:S01]  /*21590*/  IMAD R85, R30.reuse, 0x2, R49 ;  /* 0x000000021e557824 */ /* 0x040fe200078e0231 */
[----:B-1----:R-:W-:Y:S01]  /*215a0*/  IADD3 R38, P0, PT, R47, R0, RZ ;  /* 0x000000002f267210 */ /* 0x002fe20007f1e0ff */
[----:B------:R-:W-:Y:S01]  /*215b0*/  IMAD R31, R31, UR8, RZ ;  /* 0x000000081f1f7c24 */ /* 0x000fe2000f8e02ff */
[----:B------:R-:W-:Y:S01]  /*215c0*/  LEA.HI.X.SX32 R41, R41, R77, 0x1, P1 ;  /* 0x0000004d29297211 */ /* 0x000fe200008f0eff */
[----:B------:R-:W-:Y:S01]  /*215d0*/  IMAD R103, R30, 0x2, R85 ;  /* 0x000000021e677824 */ /* 0x000fe200078e0255 */
[----:B------:R-:W-:-:S02]  /*215e0*/  LEA.HI.X.SX32 R39, R47, R2, 0x1, P0 ;  /* 0x000000022f277211 */ /* 0x000fc400000f0eff */
[----:B0-----:R-:W-:Y:S01]  /*215f0*/  IADD3 R34, P0, PT, R69, R0, RZ ;  /* 0x0000000045227210 */ /* 0x001fe20007f1e0ff */
[C---:B------:R-:W-:Y:S01]  /*21600*/  IMAD R105, R30.reuse, 0x4, R103 ;  /* 0x000000041e697824 */ /* 0x040fe200078e0267 */
[----:B------:R0:W-:Y:S01]  /*21610*/  STG.E.U8 desc[UR10][R40.64], R50 ;  /* 0x0000003228007986 */ /* 0x0001e2000c10110a */
[----:B------:R-:W-:Y:S02]  /*21620*/  IADD3 R42, P2, PT, R31, R210, RZ ;  /* 0x000000d21f2a7210 */ /* 0x000fe40007f5e0ff */
[C---:B------:R-:W-:Y:S01]  /*21630*/  IMAD R45, R30.reuse, 0x2, R105 ;  /* 0x000000021e2d7824 */ /* 0x040fe200078e0269 */
[----:B------:R-:W-:Y:S01]  /*21640*/  LEA.HI.X.SX32 R35, R69, R2, 0x1, P0 ;  /* 0x0000000245237211 */ /* 0x000fe200000f0eff */
[----:B------:R1:W-:Y:S01]  /*21650*/  STG.E.U8 desc[UR10][R32.64], R66 ;  /* 0x0000004220007986 */ /* 0x0003e2000c10110a */
[----:B--2---:R-:W-:Y:S01]  /*21660*/  IADD3 R36, P0, PT, R89, R0, RZ ;  /* 0x0000000059247210 */ /* 0x004fe20007f1e0ff */
[C---:B------:R-:W-:Y:S01]  /*21670*/  IMAD R107, R30.reuse, 0x2, R45 ;  /* 0x000000021e6b7824 */ /* 0x040fe200078e022d */
[----:B------:R-:W-:Y:S01]  /*21680*/  LEA.HI.X.SX32 R43, R31, R77, 0x1, P2 ;  /* 0x0000004d1f2b7211 */ /* 0x000fe200010f0eff */
[----:B------:R2:W-:Y:S01]  /*21690*/  STG.E.U8 desc[UR10][R38.64], R65 ;  /* 0x0000004126007986 */ /* 0x0005e2000c10110a */
[----:B------:R-:W-:Y:S01]  /*216a0*/  LEA.HI.X.SX32 R37, R89, R2, 0x1, P0 ;  /* 0x0000000259257211 */ /* 0x000fe200000f0eff */
[----:B------:R-:W-:Y:S01]  /*216b0*/  IMAD R47, R30, 0x2, R107 ;  /* 0x000000021e2f7824 */ /* 0x000fe200078e026b */
[C---:B0-----:R-:W-:Y:S01]  /*216c0*/  IADD3 R40, P0, PT, R53.reuse, R0, RZ ;  /* 0x0000000035287210 */ /* 0x041fe20007f1e0ff */
[----:B------:R0:W-:Y:S01]  /*216d0*/  STG.E.U8 desc[UR10][R34.64], R64 ;  /* 0x0000004022007986 */ /* 0x0001e2000c10110a */
[----:B------:R-:W-:Y:S01]  /*216e0*/  PRMT R63, R4, 0x7770, RZ ;  /* 0x00007770043f7816 */ /* 0x000fe200000000ff */
[C---:B------:R-:W-:Y:S01]  /*216f0*/  IMAD R57, R30.reuse, 0x2, R47 ;  /* 0x000000021e397824 */ /* 0x040fe200078e022f */
[----:B------:R-:W-:Y:S01]  /*21700*/  LEA.HI.X.SX32 R41, R53, R2, 0x1, P0 ;  /* 0x0000000235297211 */ /* 0x000fe200000f0eff */
[----:B------:R3:W-:Y:S01]  /*21710*/  STG.E.U8 desc[UR10][R36.64], R59 ;  /* 0x0000003b24007986 */ /* 0x0007e2000c10110a */
[-C--:B-1----:R-:W-:Y:S01]  /*21720*/  IADD3 R32, P0, PT, R91, R0.reuse, RZ ;  /* 0x000000005b207210 */ /* 0x082fe20007f1e0ff */
[----:B------:R-:W-:Y:S01]  /*21730*/  IMAD R69, R30, 0x2, R57 ;  /* 0x000000021e457824 */ /* 0x000fe200078e0239 */
[----:B------:R-:W-:Y:S01]  /*21740*/  LEA.HI R87, R240, 0x1ce, RZ, 0x1a ;  /* 0x000001cef0577811 */ /* 0x000fe200078fd0ff */
[----:B------:R-:W-:Y:S01]  /*21750*/  STG.E.U8 desc[UR10][R40.64], R74 ;  /* 0x0000004a28007986 */ /* 0x000fe2000c10110a */
[----:B--2---:R-:W-:Y:S01]  /*21760*/  IADD3 R38, P1, PT, R71, R0, RZ ;  /* 0x0000000047267210 */ /* 0x004fe20007f3e0ff */
[C---:B------:R-:W-:Y:S01]  /*21770*/  IMAD R89, R30.reuse, 0x2, R69 ;  /* 0x000000021e597824 */ /* 0x040fe200078e0245 */
[----:B------:R-:W-:Y:S01]  /*21780*/  LEA.HI.X.SX32 R33, R91, R2, 0x1, P0 ;  /* 0x000000025b217211 */ /* 0x000fe200000f0eff */
[----:B------:R-:W-:Y:S01]  /*21790*/  IMAD R87, R87, R30, RZ ;  /* 0x0000001e57577224 */ /* 0x000fe200078e02ff */
[----:B------:R-:W-:Y:S01]  /*217a0*/  LEA.HI.X.SX32 R39, R71, R2, 0x1, P1 ;  /* 0x0000000247277211 */ /* 0x000fe200008f0eff */
[C---:B------:R-:W-:Y:S01]  /*217b0*/  IMAD R111, R30.reuse, 0x4, R89 ;  /* 0x000000041e6f7824 */ /* 0x040fe200078e0259 */
[-C--:B0-----:R-:W-:Y:S01]  /*217c0*/  IADD3 R34, P0, PT, R75, R0.reuse, RZ ;  /* 0x000000004b227210 */ /* 0x081fe20007f1e0ff */
[----:B------:R-:W-:Y:S01]  /*217d0*/  STG.E.U8 desc[UR10][R32.64], R72 ;  /* 0x0000004820007986 */ /* 0x000fe2000c10110a */
[----:B---3--:R-:W-:Y:S01]  /*217e0*/  IADD3 R36, P1, PT, R93, R0, RZ ;  /* 0x000000005d247210 */ /* 0x008fe20007f3e0ff */
[C---:B------:R-:W-:Y:S01]  /*217f0*/  IMAD R53, R30.reuse, 0x2, R111 ;  /* 0x000000021e357824 */ /* 0x040fe200078e026f */
[-C--:B------:R-:W-:Y:S01]  /*21800*/  LEA.HI.X.SX32 R35, R75, R2.reuse, 0x1, P0 ;  /* 0x000000024b237211 */ /* 0x080fe200000f0eff */
[----:B------:R0:W-:Y:S01]  /*21810*/  STG.E.U8 desc[UR10][R38.64], R73 ;  /* 0x0000004926007986 */ /* 0x0001e2000c10110a */
[----:B------:R-:W-:Y:S01]  /*21820*/  LEA.HI.X.SX32 R37, R93, R2, 0x1, P1 ;  /* 0x000000025d257211 */ /* 0x000fe200008f0eff */
[----:B------:R-:W-:Y:S01]  /*21830*/  IMAD R113, R30, 0x2, R53 ;  /* 0x000000021e717824 */ /* 0x000fe200078e0235 */
[----:B------:R-:W-:Y:S01]  /*21840*/  LEA.HI R65, R240, 0x1de, RZ, 0x1a ;  /* 0x000001def0417811 */ /* 0x000fe200078fd0ff */
[----:B------:R-:W-:Y:S01]  /*21850*/  STG.E.U8 desc[UR10][R42.64], R67 ;  /* 0x000000432a007986 */ /* 0x000fe2000c10110a */
[C---:B------:R-:W-:Y:S01]  /*21860*/  IADD3 RZ, P0, PT, R87.reuse, R0, RZ ;  /* 0x0000000057ff7210 */ /* 0x040fe20007f1e0ff */
[----:B------:R-:W-:Y:S01]  /*21870*/  IMAD R71, R30, 0x2, R113 ;  /* 0x000000021e477824 */ /* 0x000fe200078e0271 */
[----:B------:R-:W-:Y:S01]  /*21880*/  LEA.HI R31, R240, 0x1fe, RZ, 0x1a ;  /* 0x000001fef01f7811 */ /* 0x000fe200078fd0ff */
[----:B------:R1:W-:Y:S01]  /*21890*/  STG.E.U8 desc[UR10][R34.64], R63 ;  /* 0x0000003f22007986 */ /* 0x0003e2000c10110a */
[----:B------:R-:W-:Y:S01]  /*218a0*/  LEA.HI.X.SX32 R87, R87, R2, 0x1, P0 ;  /* 0x0000000257577211 */ /* 0x000fe200000f0eff */
[----:B------:R-:W-:Y:S01]  /*218b0*/  IMAD R59, R30, 0x2, R71 ;  /* 0x000000021e3b7824 */ /* 0x000fe200078e0247 */
[C---:B------:R-:W-:Y:S01]  /*218c0*/  IADD3 R222, P0, PT, R79.reuse, R0, RZ ;  /* 0x000000004fde7210 */ /* 0x040fe20007f1e0ff */
[----:B------:R2:W-:Y:S01]  /*218d0*/  STG.E.U8 desc[UR10][R36.64], R55 ;  /* 0x0000003724007986 */ /* 0x0005e2000c10110a */
[----:B0-----:R-:W-:Y:S01]  /*218e0*/  LEA.HI R73, R240, 0x1ee, RZ, 0x1a ;  /* 0x000001eef0497811 */ /* 0x001fe200078fd0ff */
[C---:B------:R-:W-:Y:S01]  /*218f0*/  IMAD R91, R30.reuse, 0x2, R59 ;  /* 0x000000021e5b7824 */ /* 0x040fe200078e023b */
[----:B------:R-:W-:Y:S01]  /*21900*/  LEA.HI.X.SX32 R223, R79, R2, 0x1, P0 ;  /* 0x000000024fdf7211 */ /* 0x000fe200000f0eff */
[----:B------:R-:W-:Y:S01]  /*21910*/  IMAD R31, R31, R30, RZ ;  /* 0x0000001e1f1f7224 */ /* 0x000fe200078e02ff */
[----:B------:R-:W-:Y:S01]  /*21920*/  IADD3 R224, P0, PT, R97, R0, RZ ;  /* 0x0000000061e07210 */ /* 0x000fe20007f1e0ff */
[----:B------:R-:W-:Y:S01]  /*21930*/  IMAD R41, R30, 0x2, R91 ;  /* 0x000000021e297824 */ /* 0x000fe200078e025b */
[----:B------:R-:W-:Y:S01]  /*21940*/  LEA.HI R4, R240, 0x1be, RZ, 0x1a ;  /* 0x000001bef0047811 */ /* 0x000fe200078fd0ff */
[----:B-1----:R-:W-:Y:S01]  /*21950*/  IMAD R63, R65, R30, RZ ;  /* 0x0000001e413f7224 */ /* 0x002fe200078e02ff */
[----:B------:R-:W-:Y:S01]  /*21960*/  LEA.HI.X.SX32 R225, R97, R2, 0x1, P0 ;  /* 0x0000000261e17211 */ /* 0x000fe200000f0eff */
[C---:B------:R-:W-:Y:S01]  /*21970*/  IMAD R33, R30.reuse, 0x4, R41 ;  /* 0x000000041e217824 */ /* 0x040fe200078e0229 */
[----:B------:R-:W-:Y:S01]  /*21980*/  IADD3 R230, P0, PT, R81, R0, RZ ;  /* 0x0000000051e67210 */ /* 0x000fe20007f1e0ff */
[----:B--2---:R-:W-:Y:S01]  /*21990*/  IMAD R55, R73, R30, RZ ;  /* 0x0000001e49377224 */ /* 0x004fe200078e02ff */
[----:B------:R-:W-:Y:S01]  /*219a0*/  IADD3 RZ, P1, PT, R63, R0, RZ ;  /* 0x000000003fff7210 */ /* 0x000fe20007f3e0ff */
[C---:B------:R-:W-:Y:S01]  /*219b0*/  IMAD R39, R30.reuse, 0x2, R33 ;  /* 0x000000021e277824 */ /* 0x040fe200078e0221 */
[----:B------:R-:W-:Y:S01]  /*219c0*/  LEA.HI.X.SX32 R231, R81, R2, 0x1, P0 ;  /* 0x0000000251e77211 */ /* 0x000fe200000f0eff */
[----:B------:R0:W-:Y:S01]  /*219d0*/  STG.E.U8 desc[UR10][R222.64], R211 ;  /* 0x000000d3de007986 */ /* 0x0001e2000c10110a */
[----:B------:R-:W-:Y:S01]  /*219e0*/  IADD3 RZ, P2, PT, R55, R0, RZ ;  /* 0x0000000037ff7210 */ /* 0x000fe20007f5e0ff */
[----:B------:R-:W-:Y:S01]  /*219f0*/  IMAD R43, R30, 0x2, R39 ;  /* 0x000000021e2b7824 */ /* 0x000fe200078e0227 */
[----:B------:R-:W-:-:S02]  /*21a00*/  LEA.HI.X.SX32 R63, R63, R2, 0x1, P1 ;  /* 0x000000023f3f7211 */ /* 0x000fc400008f0eff */
[----:B------:R-:W-:Y:S01]  /*21a10*/  IADD3 R220, P1, PT, R95, R0, RZ ;  /* 0x000000005fdc7210 */ /* 0x000fe20007f3e0ff */
[C---:B------:R-:W-:Y:S01]  /*21a20*/  IMAD R67, R30.reuse, 0x2, R43 ;  /* 0x000000021e437824 */ /* 0x040fe200078e022b */
[----:B------:R-:W-:Y:S02]  /*21a30*/  LEA.HI.X.SX32 R55, R55, R2, 0x1, P2 ;  /* 0x0000000237377211 */ /* 0x000fe400010f0eff */
[----:B------:R-:W-:Y:S01]  /*21a40*/  IADD3 R228, P2, PT, R99, R0, RZ ;  /* 0x0000000063e47210 */ /* 0x000fe20007f5e0ff */
[C---:B------:R-:W-:Y:S01]  /*21a50*/  IMAD R35, R30.reuse, 0x2, R67 ;  /* 0x000000021e237824 */ /* 0x040fe200078e0243 */
[----:B------:R-:W-:Y:S02]  /*21a60*/  LEA.HI.X.SX32 R221, R95, R2, 0x1, P1 ;  /* 0x000000025fdd7211 */ /* 0x000fe400008f0eff */
[----:B------:R-:W-:Y:S01]  /*21a70*/  IADD3 R226, P1, PT, R61, R0, RZ ;  /* 0x000000003de27210 */ /* 0x000fe20007f3e0ff */
[C---:B------:R-:W-:Y:S01]  /*21a80*/  IMAD R37, R30.reuse, 0x2, R35 ;  /* 0x000000021e257824 */ /* 0x040fe200078e0223 */
[----:B------:R-:W-:Y:S01]  /*21a90*/  LEA.HI.X.SX32 R229, R99, R2, 0x1, P2 ;  /* 0x0000000263e57211 */ /* 0x000fe200010f0eff */
[----:B------:R1:W-:Y:S01]  /*21aa0*/  STG.E.U8 desc[UR10][R220.64], R245 ;  /* 0x000000f5dc007986 */ /* 0x0003e2000c10110a */
[----:B------:R-:W-:Y:S01]  /*21ab0*/  IADD3 R208, P2, PT, R51, R0, RZ ;  /* 0x0000000033d07210 */ /* 0x000fe20007f5e0ff */
[C---:B------:R-:W-:Y:S01]  /*21ac0*/  IMAD R73, R30.reuse, 0x2, R37 ;  /* 0x000000021e497824 */ /* 0x040fe200078e0225 */
[----:B------:R-:W-:Y:S01]  /*21ad0*/  LEA.HI.X.SX32 R227, R61, R2, 0x1, P1 ;  /* 0x000000023de37211 */ /* 0x000fe200008f0eff */
[----:B------:R-:W-:Y:S01]  /*21ae0*/  STG.E.U8 desc[UR10][R224.64], R243 ;  /* 0x000000f3e0007986 */ /* 0x000fe2000c10110a */
[----:B------:R-:W-:Y:S01]  /*21af0*/  IADD3 R232, P1, PT, R101, R0, RZ ;  /* 0x0000000065e87210 */ /* 0x000fe20007f3e0ff */
[C---:B------:R-:W-:Y:S01]  /*21b00*/  IMAD R93, R30.reuse, 0x4, R73 ;  /* 0x000000041e5d7824 */ /* 0x040fe200078e0249 */
[-C--:B------:R-:W-:Y:S01]  /*21b10*/  LEA.HI.X.SX32 R209, R51, R2.reuse, 0x1, P2 ;  /* 0x0000000233d17211 */ /* 0x080fe200010f0eff */
[----:B------:R-:W-:Y:S01]  /*21b20*/  STG.E.U8 desc[UR10][R226.64], R241 ;  /* 0x000000f1e2007986 */ /* 0x000fe2000c10110a */
[----:B------:R-:W-:Y:S01]  /*21b30*/  LEA.HI.X.SX32 R233, R101, R2, 0x1, P1 ;  /* 0x0000000265e97211 */ /* 0x000fe200008f0eff */
[----:B------:R-:W-:Y:S01]  /*21b40*/  IMAD R115, R30, 0x2, R93 ;  /* 0x000000021e737824 */ /* 0x000fe200078e025d */
[----:B------:R-:W-:-:S02]  /*21b50*/  IADD3 R128, P1, PT, R49, R0, RZ ;  /* 0x0000000031807210 */ /* 0x000fc40007f3e0ff */
[-C--:B------:R-:W-:Y:S01]  /*21b60*/  IADD3 R206, P2, PT, R85, R0.reuse, RZ ;  /* 0x0000000055ce7210 */ /* 0x080fe20007f5e0ff */
[C---:B------:R-:W-:Y:S01]  /*21b70*/  IMAD R79, R30.reuse, 0x2, R115 ;  /* 0x000000021e4f7824 */ /* 0x040fe200078e0273 */
[----:B------:R-:W-:Y:S02]  /*21b80*/  IADD3 R204, P0, PT, R83, R0, RZ ;  /* 0x0000000053cc7210 */ /* 0x000fe40007f1e0ff */
[-C--:B------:R-:W-:Y:S01]  /*21b90*/  LEA.HI.X.SX32 R129, R49, R2.reuse, 0x1, P1 ;  /* 0x0000000231817211 */ /* 0x080fe200008f0eff */
[C---:B------:R-:W-:Y:S01]  /*21ba0*/  IMAD R117, R30.reuse, 0x2, R79 ;  /* 0x000000021e757824 */ /* 0x040fe200078e024f */
[-C--:B------:R-:W-:Y:S02]  /*21bb0*/  LEA.HI.X.SX32 R207, R85, R2.reuse, 0x1, P2 ;  /* 0x0000000255cf7211 */ /* 0x080fe400010f0eff */
[----:B------:R-:W-:Y:S01]  /*21bc0*/  LEA.HI.X.SX32 R205, R83, R2, 0x1, P0 ;  /* 0x0000000253cd7211 */ /* 0x000fe200000f0eff */
[----:B------:R-:W-:Y:S01]  /*21bd0*/  IMAD R97, R30, 0x2, R117 ;  /* 0x000000021e617824 */ /* 0x000fe200078e0275 */
[----:B------:R-:W-:-:S02]  /*21be0*/  IADD3 R170, P2, PT, R45, R0, RZ ;  /* 0x000000002daa7210 */ /* 0x000fc40007f5e0ff */
[----:B------:R-:W-:Y:S01]  /*21bf0*/  IADD3 R64, P1, PT, R105, R0, RZ ;  /* 0x0000000069407210 */ /* 0x000fe20007f3e0ff */
[C---:B------:R-:W-:Y:S01]  /*21c00*/  IMAD R121, R30.reuse, 0x2, R97 ;  /* 0x000000021e797824 */ /* 0x040fe200078e0261 */
[----:B------:R-:W-:Y:S02]  /*21c10*/  LEA.HI.X.SX32 R171, R45, R2, 0x1, P2 ;  /* 0x000000022dab7211 */ /* 0x000fe400010f0eff */
[----:B------:R-:W-:Y:S01]  /*21c20*/  IADD3 R202, P0, PT, R103, R0, RZ ;  /* 0x0000000067ca7210 */ /* 0x000fe20007f1e0ff */
[C---:B------:R-:W-:Y:S01]  /*21c30*/  IMAD R51, R30.reuse, 0x2, R121 ;  /* 0x000000021e337824 */ /* 0x040fe200078e0279 */
[----:B------:R-:W-:Y:S02]  /*21c40*/  LEA.HI.X.SX32 R65, R105, R2, 0x1, P1 ;  /* 0x0000000269417211 */ /* 0x000fe400008f0eff */
[----:B------:R-:W-:Y:S01]  /*21c50*/  IADD3 R196, P1, PT, R47, R0, RZ ;  /* 0x000000002fc47210 */ /* 0x000fe20007f3e0ff */
[----:B------:R-:W-:Y:S01]  /*21c60*/  IMAD R81, R30, 0x4, R51 ;  /* 0x000000041e517824 */ /* 0x000fe200078e0233 */
[----:B------:R-:W-:-:S02]  /*21c70*/  LEA.HI.X.SX32 R203, R103, R2, 0x1, P0 ;  /* 0x0000000267cb7211 */ /* 0x000fc400000f0eff */
[----:B------:R-:W-:Y:S01]  /*21c80*/  IADD3 R180, P0, PT, R107, R0, RZ ;  /* 0x000000006bb47210 */ /* 0x000fe20007f1e0ff */
[C---:B------:R-:W-:Y:S01]  /*21c90*/  IMAD R49, R30.reuse, 0x2, R81 ;  /* 0x000000021e317824 */ /* 0x040fe200078e0251 */
[-C--:B------:R-:W-:Y:S02]  /*21ca0*/  LEA.HI.X.SX32 R197, R47, R2.reuse, 0x1, P1 ;  /* 0x000000022fc57211 */ /* 0x080fe400008f0eff */
[----:B------:R-:W-:Y:S01]  /*21cb0*/  LEA.HI.X.SX32 R181, R107, R2, 0x1, P0 ;  /* 0x000000026bb57211 */ /* 0x000fe200000f0eff */
[C---:B------:R-:W-:Y:S01]  /*21cc0*/  IMAD R83, R30.reuse, 0x2, R49 ;  /* 0x000000021e537824 */ /* 0x040fe200078e0231 */
[-C--:B------:R-:W-:Y:S02]  /*21cd0*/  IADD3 R108, P0, PT, R69, R0.reuse, RZ ;  /* 0x00000000456c7210 */ /* 0x080fe40007f1e0ff */
[----:B------:R-:W-:Y:S01]  /*21ce0*/  IADD3 R194, P2, PT, R57, R0, RZ ;  /* 0x0000000039c27210 */ /* 0x000fe20007f5e0ff */
[----:B------:R-:W-:Y:S01]  /*21cf0*/  IMAD R45, R30, 0x2, R83 ;  /* 0x000000021e2d7824 */ /* 0x000fe200078e0253 */
[----:B------:R-:W-:-:S02]  /*21d00*/  LEA.HI.X.SX32 R109, R69, R2, 0x1, P0 ;  /* 0x00000002456d7211 */ /* 0x000fc400000f0eff */
[----:B------:R-:W-:Y:S01]  /*21d10*/  LEA.HI.X.SX32 R195, R57, R2, 0x1, P2 ;  /* 0x0000000239c37211 */ /* 0x000fe200010f0eff */
[C---:B------:R-:W-:Y:S01]  /*21d20*/  IMAD R101, R30.reuse, 0x2, R45 ;  /* 0x000000021e657824 */ /* 0x040fe200078e022d */
[-C--:B------:R-:W-:Y:S02]  /*21d30*/  IADD3 R150, P2, PT, R111, R0.reuse, RZ ;  /* 0x000000006f967210 */ /* 0x080fe40007f5e0ff */
[----:B------:R-:W-:Y:S01]  /*21d40*/  IADD3 R162, P0, PT, R53, R0, RZ ;  /* 0x0000000035a27210 */ /* 0x000fe20007f1e0ff */
[C---:B------:R-:W-:Y:S01]  /*21d50*/  IMAD R47, R30.reuse, 0x2, R101 ;  /* 0x000000021e2f7824 */ /* 0x040fe200078e0265 */
[----:B------:R-:W-:Y:S02]  /*21d60*/  LEA.HI.X.SX32 R151, R111, R2, 0x1, P2 ;  /* 0x000000026f977211 */ /* 0x000fe400010f0eff */
[-C--:B------:R-:W-:Y:S01]  /*21d70*/  IADD3 R56, P2, PT, R71, R0.reuse, RZ ;  /* 0x0000000047387210 */ /* 0x080fe20007f5e0ff */
[----:B------:R-:W-:Y:S01]  /*21d80*/  IMAD R105, R30, 0x2, R47 ;  /* 0x000000021e697824 */ /* 0x000fe200078e022f */
[----:B------:R-:W-:-:S02]  /*21d90*/  IADD3 R98, P1, PT, R89, R0, RZ ;  /* 0x0000000059627210 */ /* 0x000fc40007f3e0ff */
[-C--:B------:R-:W-:Y:S01]  /*21da0*/  LEA.HI.X.SX32 R163, R53, R2.reuse, 0x1, P0 ;  /* 0x0000000235a37211 */ /* 0x080fe200000f0eff */
[C---:B------:R-:W-:Y:S01]  /*21db0*/  IMAD R69, R30.reuse, 0x4, R105 ;  /* 0x000000041e457824 */ /* 0x040fe200078e0269 */
[-C--:B------:R-:W-:Y:S02]  /*21dc0*/  LEA.HI.X.SX32 R57, R71, R2.reuse, 0x1, P2 ;  /* 0x0000000247397211 */ /* 0x080fe400010f0eff */
[----:B------:R-:W-:Y:S01]  /*21dd0*/  LEA.HI.X.SX32 R99, R89, R2, 0x1, P1 ;  /* 0x0000000259637211 */ /* 0x000fe200008f0eff */
[C---:B------:R-:W-:Y:S01]  /*21de0*/  IMAD R107, R30.reuse, 0x2, R69 ;  /* 0x000000021e6b7824 */ /* 0x040fe200078e0245 */
[-C--:B------:R-:W-:Y:S02]  /*21df0*/  IADD3 R134, P2, PT, R41, R0.reuse, RZ ;  /* 0x0000000029867210 */ /* 0x080fe40007f5e0ff */
[-C--:B------:R-:W-:Y:S01]  /*21e00*/  IADD3 R176, P1, PT, R113, R0.reuse, RZ ;  /* 0x0000000071b07210 */ /* 0x080fe20007f3e0ff */
[----:B------:R-:W-:Y:S01]  /*21e10*/  IMAD R53, R30, 0x2, R107 ;  /* 0x000000021e357824 */ /* 0x000fe200078e026b */
[----:B------:R-:W-:-:S02]  /*21e20*/  IADD3 R112, P0, PT, R59, R0, RZ ;  /* 0x000000003b707210 */ /* 0x000fc40007f1e0ff */
[-C--:B------:R-:W-:Y:S01]  /*21e30*/  LEA.HI.X.SX32 R135, R41, R2.reuse, 0x1, P2 ;  /* 0x0000000229877211 */ /* 0x080fe200010f0eff */
        /* <DEDUP_REMOVED lines=8> */
[----:B------:R-:W-:Y:S02]  /*21ec0*/  IADD3 R74, P1, PT, R39, R0, RZ ;  /* 0x00000000274a7210 */ /* 0x000fe40007f3e0ff */
[----:B------:R-:W-:Y:S01]  /*21ed0*/  LEA.HI.X.SX32 R61, R33, R2, 0x1, P0 ;  /* 0x00000002213d7211 */ /* 0x000fe200000f0eff */
[C---:B------:R-:W-:Y:S01]  /*21ee0*/  IMAD R33, R30.reuse, 0x2, R59 ;  /* 0x000000021e217824 */ /* 0x040fe200078e023b */
[----:B------:R-:W-:Y:S02]  /*21ef0*/  IADD3 R94, P2, PT, R43, R0, RZ ;  /* 0x000000002b5e7210 */ /* 0x000fe40007f5e0ff */
[----:B------:R-:W-:Y:S01]  /*21f00*/  LEA.HI.X.SX32 R75, R39, R2, 0x1, P1 ;  /* 0x00000002274b7211 */ /* 0x000fe200008f0eff */
[----:B------:R-:W-:Y:S01]  /*21f10*/  IMAD R39, R30, 0x4, R33 ;  /* 0x000000041e277824 */ /* 0x000fe200078e0221 */
[----:B------:R-:W-:Y:S02]  /*21f20*/  IADD3 R102, P1, PT, R35, R0, RZ ;  /* 0x0000000023667210 */ /* 0x000fe40007f3e0ff */
[----:B------:R-:W-:-:S02]  /*21f30*/  LEA.HI.X.SX32 R95, R43, R2, 0x1, P2 ;  /* 0x000000022b5f7211 */ /* 0x000fc400010f0eff */
[----:B------:R-:W-:Y:S02]  /*21f40*/  IADD3 R126, P2, PT, R37, R0, RZ ;  /* 0x00000000257e7210 */ /* 0x000fe40007f5e0ff */
[-C--:B------:R-:W-:Y:S01]  /*21f50*/  LEA.HI.X.SX32 R103, R35, R2.reuse, 0x1, P1 ;  /* 0x0000000223677211 */ /* 0x080fe200008f0eff */
[C---:B------:R-:W-:Y:S01]  /*21f60*/  IMAD R35, R30.reuse, 0x2, R39 ;  /* 0x000000021e237824 */ /* 0x040fe200078e0227 */
[----:B------:R-:W-:Y:S02]  /*21f70*/  LEA.HI.X.SX32 R127, R37, R2, 0x1, P2 ;  /* 0x00000002257f7211 */ /* 0x000fe400010f0eff */
[-C--:B------:R-:W-:Y:S01]  /*21f80*/  IADD3 R84, P0, PT, R67, R0.reuse, RZ ;  /* 0x0000000043547210 */ /* 0x080fe20007f1e0ff */
[C---:B------:R-:W-:Y:S01]  /*21f90*/  IMAD R37, R30.reuse, 0x2, R35 ;  /* 0x000000021e257824 */ /* 0x040fe200078e0223 */
[----:B------:R-:W-:Y:S02]  /*21fa0*/  IADD3 R184, P1, PT, R93, R0, RZ ;  /* 0x000000005db87210 */ /* 0x000fe40007f3e0ff */
[----:B------:R-:W-:Y:S01]  /*21fb0*/  LEA.HI.X.SX32 R85, R67, R2, 0x1, P0 ;  /* 0x0000000243557211 */ /* 0x000fe200000f0eff */
[----:B------:R-:W-:Y:S01]  /*21fc0*/  IMAD R43, R30, 0x2, R37 ;  /* 0x000000021e2b7824 */ /* 0x000fe200078e0225 */
[----:B------:R-:W-:-:S02]  /*21fd0*/  IADD3 R142, P0, PT, R73, R0, RZ ;  /* 0x00000000498e7210 */ /* 0x000fc40007f1e0ff */
[----:B------:R-:W-:Y:S01]  /*21fe0*/  IADD3 R190, P2, PT, R115, R0, RZ ;  /* 0x0000000073be7210 */ /* 0x000fe20007f5e0ff */
[C---:B------:R-:W-:Y:S01]  /*21ff0*/  IMAD R67, R30.reuse, 0x2, R43 ;  /* 0x000000021e437824 */ /* 0x040fe200078e022b */
[-C--:B------:R-:W-:Y:S02]  /*22000*/  LEA.HI.X.SX32 R185, R93, R2.reuse, 0x1, P1 ;  /* 0x000000025db97211 */ /* 0x080fe400008f0eff */
[----:B------:R-:W-:Y:S01]  /*22010*/  LEA.HI.X.SX32 R143, R73, R2, 0x1, P0 ;  /* 0x00000002498f7211 */ /* 0x000fe200000f0eff */
[----:B------:R-:W-:Y:S01]  /*22020*/  IMAD R73, R30, 0x2, R67 ;  /* 0x000000021e497824 */ /* 0x000fe200078e0243 */
[-C--:B------:R-:W-:Y:S02]  /*22030*/  IADD3 R152, P1, PT, R117, R0.reuse, RZ ;  /* 0x0000000075987210 */ /* 0x080fe40007f3e0ff */
[----:B------:R-:W-:Y:S02]  /*22040*/  IADD3 R88, P0, PT, R79, R0, RZ ;  /* 0x000000004f587210 */ /* 0x000fe40007f1e0ff */
[----:B------:R-:W-:-:S02]  /*22050*/  LEA.HI.X.SX32 R191, R115, R2, 0x1, P2 ;  /* 0x0000000273bf7211 */ /* 0x000fc400010f0eff */
[----:B------:R-:W-:Y:S02]  /*22060*/  IADD3 R138, P2, PT, R97, R0, RZ ;  /* 0x00000000618a7210 */ /* 0x000fe40007f5e0ff */
[-C--:B------:R-:W-:Y:S02]  /*22070*/  LEA.HI.X.SX32 R153, R117, R2.reuse, 0x1, P1 ;  /* 0x0000000275997211 */ /* 0x080fe400008f0eff */
[----:B------:R-:W-:Y:S01]  /*22080*/  LEA.HI.X.SX32 R89, R79, R2, 0x1, P0 ;  /* 0x000000024f597211 */ /* 0x000fe200000f0eff */
[----:B------:R-:W-:Y:S01]  /*22090*/  IMAD R79, R30, 0x2, R73 ;  /* 0x000000021e4f7824 */ /* 0x000fe200078e0249 */
[----:B------:R-:W-:Y:S02]  /*220a0*/  IADD3 R198, P1, PT, R51, R0, RZ ;  /* 0x0000000033c67210 */ /* 0x000fe40007f3e0ff */
[----:B------:R-:W-:Y:S02]  /*220b0*/  LEA.HI.X.SX32 R139, R97, R2, 0x1, P2 ;  /* 0x00000002618b7211 */ /* 0x000fe400010f0eff */
[----:B------:R-:W-:-:S02]  /*220c0*/  IADD3 R192, P2, PT, R81, R0, RZ ;  /* 0x0000000051c07210 */ /* 0x000fc40007f5e0ff */
[----:B------:R-:W-:Y:S01]  /*220d0*/  LEA.HI.X.SX32 R199, R51, R2, 0x1, P1 ;  /* 0x0000000233c77211 */ /* 0x000fe200008f0eff */
[C---:B------:R-:W-:Y:S01]  /*220e0*/  IMAD R51, R30.reuse, 0x4, R79 ;  /* 0x000000041e337824 */ /* 0x040fe200078e024f */
[----:B------:R-:W-:Y:S02]  /*220f0*/  IADD3 R200, P0, PT, R121, R0, RZ ;  /* 0x0000000079c87210 */ /* 0x000fe40007f1e0ff */
[----:B------:R-:W-:Y:S01]  /*22100*/  LEA.HI.X.SX32 R193, R81, R2, 0x1, P2 ;  /* 0x0000000251c17211 */ /* 0x000fe200010f0eff */
[----:B------:R-:W-:Y:S01]  /*22110*/  IMAD R81, R30, 0x2, R51 ;  /* 0x000000021e517824 */ /* 0x000fe200078e0233 */
[----:B------:R-:W-:Y:S02]  /*22120*/  IADD3 R182, P2, PT, R45, R0, RZ ;  /* 0x000000002db67210 */ /* 0x000fe40007f5e0ff */
[----:B------:R-:W-:Y:S02]  /*22130*/  LEA.HI.X.SX32 R201, R121, R2, 0x1, P0 ;  /* 0x0000000279c97211 */ /* 0x000fe400000f0eff */
[----:B------:R-:W-:-:S02]  /*22140*/  IADD3 R186, P1, PT, R83, R0, RZ ;  /* 0x0000000053ba7210 */ /* 0x000fc40007f3e0ff */
[----:B------:R-:W-:Y:S02]  /*22150*/  IADD3 R188, P0, PT, R49, R0, RZ ;  /* 0x0000000031bc7210 */ /* 0x000fe40007f1e0ff */
[-C--:B------:R-:W-:Y:S01]  /*22160*/  LEA.HI.X.SX32 R183, R45, R2.reuse, 0x1, P2 ;  /* 0x000000022db77211 */ /* 0x080fe200010f0eff */
[C---:B------:R-:W-:Y:S01]  /*22170*/  IMAD R45, R30.reuse, 0x2, R81 ;  /* 0x000000021e2d7824 */ /* 0x040fe200078e0251 */
[-C--:B------:R-:W-:Y:S02]  /*22180*/  LEA.HI.X.SX32 R187, R83, R2.reuse, 0x1, P1 ;  /* 0x0000000253bb7211 */ /* 0x080fe400008f0eff */
[----:B------:R-:W-:Y:S01]  /*22190*/  LEA.HI.X.SX32 R189, R49, R2, 0x1, P0 ;  /* 0x0000000231bd7211 */ /* 0x000fe200000f0eff */
[----:B------:R-:W-:Y:S01]  /*221a0*/  IMAD R49, R30, 0x2, R45 ;  /* 0x000000021e317824 */ /* 0x000fe200078e022d */
[-C--:B------:R-:W-:Y:S02]  /*221b0*/  IADD3 R174, P1, PT, R47, R0.reuse, RZ ;  /* 0x000000002fae7210 */ /* 0x080fe40007f3e0ff */
        /* <DEDUP_REMOVED lines=25> */
[-C--:B------:R-:W-:Y:S01]  /*22350*/  LEA.HI.X.SX32 R155, R33, R2.reuse, 0x1, P0 ;  /* 0x00000002219b7211 */ /* 0x080fe200000f0eff */
[C---:B------:R-:W-:Y:S01]  /*22360*/  IMAD R33, R30.reuse, 0x2, R59 ;  /* 0x000000021e217824 */ /* 0x040fe200078e023b */
[----:B------:R-:W-:Y:S02]  /*22370*/  LEA.HI.X.SX32 R147, R35, R2, 0x1, P2 ;  /* 0x0000000223937211 */ /* 0x000fe400010f0eff */
[-C--:B------:R-:W-:Y:S01]  /*22380*/  IADD3 R144, P0, PT, R37, R0.reuse, RZ ;  /* 0x0000000025907210 */ /* 0x080fe20007f1e0ff */
[C---:B------:R-:W-:Y:S01]  /*22390*/  IMAD R35, R30.reuse, 0x2, R33 ;  /* 0x000000021e237824 */ /* 0x040fe200078e0221 */
[----:B------:R-:W-:Y:S02]  /*223a0*/  IADD3 R148, P1, PT, R39, R0, RZ ;  /* 0x0000000027947210 */ /* 0x000fe40007f3e0ff */
[-C--:B------:R-:W-:Y:S01]  /*223b0*/  LEA.HI.X.SX32 R145, R37, R2.reuse, 0x1, P0 ;  /* 0x0000000225917211 */ /* 0x080fe200000f0eff */
[----:B------:R-:W-:Y:S01]  /*223c0*/  IMAD R37, R30, 0x2, R35 ;  /* 0x000000021e257824 */ /* 0x000fe200078e0223 */
[----:B------:R-:W-:-:S02]  /*223d0*/  LEA.HI.X.SX32 R149, R39, R2, 0x1, P1 ;  /* 0x0000000227957211 */ /* 0x000fc400008f0eff */
[-C--:B------:R-:W-:Y:S01]  /*223e0*/  IADD3 R136, P2, PT, R67, R0.reuse, RZ ;  /* 0x0000000043887210 */ /* 0x080fe20007f5e0ff */
[C---:B------:R-:W-:Y:S01]  /*223f0*/  IMAD R39, R30.reuse, 0x2, R37 ;  /* 0x000000021e277824 */ /* 0x040fe200078e0225 */
[----:B------:R-:W-:Y:S02]  /*22400*/  IADD3 R140, P1, PT, R43, R0, RZ ;  /* 0x000000002b8c7210 */ /* 0x000fe40007f3e0ff */
        /* <DEDUP_REMOVED lines=9> */
[C---:B------:R-:W-:Y:S01]  /*224a0*/  IMAD R67, R30.reuse, 0x2, R51 ;  /* 0x000000021e437824 */ /* 0x040fe200078e0233 */
[----:B------:R-:W-:Y:S02]  /*224b0*/  IADD3 R122, P0, PT, R81, R0, RZ ;  /* 0x00000000517a7210 */ /* 0x000fe40007f1e0ff */
[----:B------:R-:W-:Y:S01]  /*224c0*/  LEA.HI.X.SX32 R131, R79, R2, 0x1, P1 ;  /* 0x000000024f837211 */ /* 0x000fe200008f0eff */
[----:B------:R-:W-:Y:S01]  /*224d0*/  IMAD R71, R30, 0x2, R67 ;  /* 0x000000021e477824 */ /* 0x000fe200078e0243 */
[----:B------:R-:W-:-:S02]  /*224e0*/  IADD3 R120, P1, PT, R45, R0, RZ ;  /* 0x000000002d787210 */ /* 0x000fc40007f3e0ff */
[----:B------:R-:W-:Y:S02]  /*224f0*/  IADD3 R116, P2, PT, R49, R0, RZ ;  /* 0x0000000031747210 */ /* 0x000fe40007f5e0ff */
[----:B------:R-:W-:Y:S02]  /*22500*/  LEA.HI.X.SX32 R123, R81, R2, 0x1, P0 ;  /* 0x00000002517b7211 */ /* 0x000fe400000f0eff */
[----:B------:R-:W-:Y:S02]  /*22510*/  IADD3 R48, P0, PT, R47, R0, RZ ;  /* 0x000000002f307210 */ /* 0x000fe40007f1e0ff */
[-C--:B------:R-:W-:Y:S02]  /*22520*/  LEA.HI.X.SX32 R121, R45, R2.reuse, 0x1, P1 ;  /* 0x000000022d797211 */ /* 0x080fe400008f0eff */
        /* <DEDUP_REMOVED lines=34> */
[-C--:B------:R-:W-:Y:S02]  /*22750*/  LEA.HI.X.SX32 R73, R71, R2.reuse, 0x1, P1 ;  /* 0x0000000247497211 */ /* 0x080fe400008f0eff */
        /* <DEDUP_REMOVED lines=9> */
[----:B------:R-:W-:Y:S01]  /*227f0*/  LEA.HI.X.SX32 R69, R53, R2, 0x1, P0 ;  /* 0x0000000235457211 */ /* 0x000fe200000f0eff */
[C---:B------:R-:W-:Y:S01]  /*22800*/  IMAD R215, R30.reuse, 0x2, R213 ;  /* 0x000000021ed77824 */ /* 0x040fe200078e02d5 */
[----:B------:R-:W-:Y:S02]  /*22810*/  IADD3 R32, P0, PT, R33, R0, RZ ;  /* 0x0000000021207210 */ /* 0x000fe40007f1e0ff */
[-C--:B------:R-:W-:Y:S01]  /*22820*/  LEA.HI.X.SX32 R67, R41, R2.reuse, 0x1, P1 ;  /* 0x0000000229437211 */ /* 0x080fe200008f0eff */
        /* <DEDUP_REMOVED lines=14> */
[----:B------:R-:W-:Y:S02]  /*22910*/  LEA.HI.X.SX32 R53, R43, R2, 0x1, P0 ;  /* 0x000000022b357211 */ /* 0x000fe400000f0eff */
[-C--:B------:R-:W-:Y:S02]  /*22920*/  IADD3 R50, P0, PT, R213, R0.reuse, RZ ;  /* 0x00000000d5327210 */ /* 0x080fe40007f1e0ff */
[----:B------:R-:W-:Y:S02]  /*22930*/  IADD3 RZ, P3, PT, R31, R0, RZ ;  /* 0x000000001fff7210 */ /* 0x000fe40007f7e0ff */
[-C--:B------:R-:W-:Y:S02]  /*22940*/  LEA.HI.X.SX32 R39, R47, R2.reuse, 0x1, P1 ;  /* 0x000000022f277211 */ /* 0x080fe400008f0eff */
[----:B------:R-:W-:Y:S02]  /*22950*/  LEA.HI.X.SX32 R59, R51, R2, 0x1, P2 ;  /* 0x00000002333b7211 */ /* 0x000fe400010f0eff */
[----:B------:R-:W-:-:S02]  /*22960*/  IADD3 R46, P1, PT, R215, R0, RZ ;  /* 0x00000000d72e7210 */ /* 0x000fc40007f3e0ff */
[----:B------:R-:W-:Y:S02]  /*22970*/  IADD3 R42, P2, PT, R217, R0, RZ ;  /* 0x00000000d92a7210 */ /* 0x000fe40007f5e0ff */
[----:B------:R-:W-:Y:S02]  /*22980*/  LEA.HI.X.SX32 R51, R213, R2, 0x1, P0 ;  /* 0x00000002d5337211 */ /* 0x000fe400000f0eff */
[----:B------:R-:W-:Y:S02]  /*22990*/  IADD3 R212, P0, PT, R219, R0, RZ ;  /* 0x00000000dbd47210 */ /* 0x000fe40007f1e0ff */
[-C--:B------:R-:W-:Y:S02]  /*229a0*/  LEA.HI.X.SX32 R31, R31, R2.reuse, 0x1, P3 ;  /* 0x000000021f1f7211 */ /* 0x080fe400018f0eff */
[-C--:B------:R-:W-:Y:S02]  /*229b0*/  LEA.HI.X.SX32 R47, R215, R2.reuse, 0x1, P1 ;  /* 0x00000002d72f7211 */ /* 0x080fe400008f0eff */
[----:B------:R-:W-:-:S02]  /*229c0*/  LEA.HI.X.SX32 R43, R217, R2, 0x1, P2 ;  /* 0x00000002d92b7211 */ /* 0x000fc400010f0eff */
[-C--:B------:R-:W-:Y:S02]  /*229d0*/  IADD3 R218, P3, PT, R239, R0.reuse, RZ ;  /* 0x00000000efda7210 */ /* 0x080fe40007f7e0ff */
[-C--:B------:R-:W-:Y:S02]  /*229e0*/  IADD3 R214, P1, PT, R235, R0.reuse, RZ ;  /* 0x00000000ebd67210 */ /* 0x080fe40007f3e0ff */
[----:B------:R-:W-:Y:S02]  /*229f0*/  IADD3 R216, P2, PT, R237, R0, RZ ;  /* 0x00000000edd87210 */ /* 0x000fe40007f5e0ff */
[----:B------:R-:W-:Y:S02]  /*22a00*/  LEA.HI.X.SX32 R213, R219, R2, 0x1, P0 ;  /* 0x00000002dbd57211 */ /* 0x000fe400000f0eff */
[----:B------:R-:W-:Y:S02]  /*22a10*/  IADD3 R234, P0, PT, R54, R210, RZ ;  /* 0x000000d236ea7210 */ /* 0x000fe40007f1e0ff */
[----:B------:R-:W-:-:S02]  /*22a20*/  LEA.HI.X.SX32 R219, R239, R2, 0x1, P3 ;  /* 0x00000002efdb7211 */ /* 0x000fc400018f0eff */
[-C--:B------:R-:W-:Y:S02]  /*22a30*/  LEA.HI.X.SX32 R215, R235, R2.reuse, 0x1, P1 ;  /* 0x00000002ebd77211 */ /* 0x080fe400008f0eff */
[----:B------:R-:W-:Y:S02]  /*22a40*/  LEA.HI.X.SX32 R217, R237, R2, 0x1, P2 ;  /* 0x00000002edd97211 */ /* 0x000fe400010f0eff */
[C---:B------:R-:W-:Y:S02]  /*22a50*/  PRMT R239, R5.reuse, 0x7772, RZ ;  /* 0x0000777205ef7816 */ /* 0x040fe400000000ff */
[----:B------:R-:W-:Y:S02]  /*22a60*/  LEA.HI.X.SX32 R235, R54, R77, 0x1, P0 ;  /* 0x0000004d36eb7211 */ /* 0x000fe400000f0eff */
[----:B------:R-:W-:Y:S01]  /*22a70*/  PRMT R237, R5, 0x7773, RZ ;  /* 0x0000777305ed7816 */ /* 0x000fe200000000ff */
[----:B------:R2:W-:Y:S01]  /*22a80*/  STG.E.U8 desc[UR10][R228.64], R239 ;  /* 0x000000efe4007986 */ /* 0x0005e2000c10110a */
[----:B0-----:R-:W-:-:S02]  /*22a90*/  PRMT R211, R6, 0x7770, RZ ;  /* 0x0000777006d37816 */ /* 0x001fc400000000ff */
[----:B------:R-:W-:Y:S01]  /*22aa0*/  PRMT R5, R6, 0x7771, RZ ;  /* 0x0000777106057816 */ /* 0x000fe200000000ff */
[----:B------:R0:W-:Y:S01]  /*22ab0*/  STG.E.U8 desc[UR10][R234.64], R237 ;  /* 0x000000edea007986 */ /* 0x0001e2000c10110a */
[C---:B-1----:R-:W-:Y:S02]  /*22ac0*/  LEA.HI R220, R240.reuse, 0x13e, RZ, 0x1a ;  /* 0x0000013ef0dc7811 */ /* 0x042fe400078fd0ff */
[C---:B------:R-:W-:Y:S01]  /*22ad0*/  LEA.HI R0, R240.reuse, 0x14e, RZ, 0x1a ;  /* 0x0000014ef0007811 */ /* 0x040fe200078fd0ff */
[----:B------:R1:W-:Y:S01]  /*22ae0*/  STG.E.U8 desc[UR10][R230.64], R211 ;  /* 0x000000d3e6007986 */ /* 0x0003e2000c10110a */
[----:B------:R-:W-:Y:S01]  /*22af0*/  LEA.HI R222, R240, 0x15e, RZ, 0x1a ;  /* 0x0000015ef0de7811 */ /* 0x000fe200078fd0ff */
[----:B------:R-:W-:Y:S01]  /*22b00*/  IMAD R220, R220, UR8, RZ ;  /* 0x00000008dcdc7c24 */ /* 0x000fe2000f8e02ff */
[C---:B------:R-:W-:Y:S01]  /*22b10*/  LEA.HI R223, R240.reuse, 0x16e, RZ, 0x1a ;  /* 0x0000016ef0df7811 */ /* 0x040fe200078fd0ff */
[----:B------:R3:W-:Y:S01]  /*22b20*/  STG.E.U8 desc[UR10][R232.64], R5 ;  /* 0x00000005e8007986 */ /* 0x0007e2000c10110a */
[----:B------:R-:W-:Y:S01]  /*22b30*/  LEA.HI R30, R240, 0x1ce, RZ, 0x1a ;  /* 0x000001cef01e7811 */ /* 0x000fe200078fd0ff */
[----:B--2---:R-:W-:Y:S01]  /*22b40*/  IMAD R229, R62, UR8, RZ ;  /* 0x000000083ee57c24 */ /* 0x004fe2000f8e02ff */
[----:B------:R-:W-:Y:S01]  /*22b50*/  LEA.HI R2, R240, 0x18e, RZ, 0x1a ;  /* 0x0000018ef0027811 */ /* 0x000fe200078fd0ff */
[----:B0-----:R-:W-:Y:S01]  /*22b60*/  IMAD R234, R4, UR8, RZ ;  /* 0x0000000804ea7c24 */ /* 0x001fe2000f8e02ff */
[----:B------:R-:W-:-:S02]  /*22b70*/  LEA.HI R221, R240, 0x19e, RZ, 0x1a ;  /* 0x0000019ef0dd7811 */ /* 0x000fc400078fd0ff */
[----:B------:R-:W-:Y:S01]  /*22b80*/  LEA.HI R225, R240, 0x1ae, RZ, 0x1a ;  /* 0x000001aef0e17811 */ /* 0x000fe200078fd0ff */
[----:B-1----:R-:W-:Y:S01]  /*22b90*/  IMAD R211, R0, UR8, RZ ;  /* 0x0000000800d37c24 */ /* 0x002fe2000f8e02ff */
[C---:B------:R-:W-:Y:S01]  /*22ba0*/  LEA.HI R54, R240.reuse, 0x1de, RZ, 0x1a ;  /* 0x000001def0367811 */ /* 0x040fe200078fd0ff */
[----:B------:R-:W-:Y:S01]  /*22bb0*/  IMAD R0, R223, UR8, RZ ;  /* 0x00000008df007c24 */ /* 0x000fe2000f8e02ff */
[----:B------:R-:W-:Y:S01]  /*22bc0*/  LEA.HI R224, R240, 0x17e, RZ, 0x1a ;  /* 0x0000017ef0e07811 */ /* 0x000fe200078fd0ff */
[----:B---3--:R-:W-:Y:S01]  /*22bd0*/  IMAD R5, R222, UR8, RZ ;  /* 0x00000008de057c24 */ /* 0x008fe2000f8e02ff */
[-C--:B------:R-:W-:Y:S01]  /*22be0*/  IADD3 R222, P4, PT, R220, R210.reuse, RZ ;  /* 0x000000d2dcde7210 */ /* 0x080fe20007f9e0ff */
[----:B------:R-:W-:Y:S01]  /*22bf0*/  IMAD R223, R30, UR8, RZ ;  /* 0x000000081edf7c24 */ /* 0x000fe2000f8e02ff */
        /* <DEDUP_REMOVED lines=10> */
[-C--:B------:R-:W-:Y:S01]  /*22ca0*/  LEA.HI.X.SX32 R5, R5, R77.reuse, 0x1, P0 ;  /* 0x0000004d05057211 */ /* 0x080fe200000f0eff */
[----:B------:R-:W-:Y:S01]  /*22cb0*/  IMAD R235, R224, UR8, RZ ;  /* 0x00000008e0eb7c24 */ /* 0x000fe2000f8e02ff */
[----:B------:R-:W-:Y:S01]  /*22cc0*/  PRMT R241, R6, 0x7772, RZ ;  /* 0x0000777206f17816 */ /* 0x000fe200000000ff */
[--C-:B------:R-:W-:Y:S01]  /*22cd0*/  IMAD.IADD R86, R223, 0x1, R210.reuse ;  /* 0x00000001df567824 */ /* 0x100fe200078e02d2 */
[-C--:B------:R-:W-:Y:S01]  /*22ce0*/  LEA.HI.X.SX32 R223, R220, R77.reuse, 0x1, P4 ;  /* 0x0000004ddcdf7211 */ /* 0x080fe200020f0eff */
[--C-:B------:R-:W-:Y:S01]  /*22cf0*/  IMAD.IADD R54, R229, 0x1, R210.reuse ;  /* 0x00000001e5367824 */ /* 0x100fe200078e02d2 */
[----:B------:R-:W-:Y:S01]  /*22d00*/  LEA.HI.X.SX32 R229, R211, R77, 0x1, P5 ;  /* 0x0000004dd3e57211 */ /* 0x000fe200028f0eff */
[--C-:B------:R-:W-:Y:S01]  /*22d10*/  IMAD.IADD R62, R227, 0x1, R210.reuse ;  /* 0x00000001e33e7824 */ /* 0x100fe200078e02d2 */
[-C--:B------:R-:W-:Y:S01]  /*22d20*/  IADD3 R224, P4, PT, R225, R210.reuse, RZ ;  /* 0x000000d2e1e07210 */ /* 0x080fe20007f9e0ff */
[----:B------:R-:W-:Y:S01]  /*22d30*/  IMAD.IADD R30, R231, 0x1, R210 ;  /* 0x00000001e71e7824 */ /* 0x000fe200078e02d2 */
[-C--:B------:R-:W-:Y:S01]  /*22d40*/  IADD3 R220, P5, PT, R234, R210.reuse, RZ ;  /* 0x000000d2eadc7210 */ /* 0x080fe20007fbe0ff */
[----:B------:R-:W-:Y:S01]  /*22d50*/  STG.E.U8 desc[UR10][R208.64], R241 ;  /* 0x000000f1d0007986 */ /* 0x000fe2000c10110a */
[----:B------:R-:W-:-:S02]  /*22d60*/  IADD3 R210, P0, PT, R235, R210, RZ ;  /* 0x000000d2ebd27210 */ /* 0x000fc40007f1e0ff */
[-C--:B------:R-:W-:Y:S02]  /*22d70*/  LEA.HI.X.SX32 R227, R221, R77.reuse, 0x1, P3 ;  /* 0x0000004ddde37211 */ /* 0x080fe400018f0eff */
[----:B------:R-:W-:Y:S02]  /*22d80*/  PRMT R239, R6, 0x7773, RZ ;  /* 0x0000777306ef7816 */ /* 0x000fe400000000ff */
[-C--:B------:R-:W-:Y:S02]  /*22d90*/  LEA.HI.X.SX32 R231, R0, R77.reuse, 0x1, P1 ;  /* 0x0000004d00e77211 */ /* 0x080fe400008f0eff */
[-C--:B------:R-:W-:Y:S01]  /*22da0*/  LEA.HI.X.SX32 R233, R2, R77.reuse, 0x1, P2 ;  /* 0x0000004d02e97211 */ /* 0x080fe200010f0eff */
[----:B------:R0:W-:Y:S01]  /*22db0*/  STG.E.U8 desc[UR10][R204.64], R239 ;  /* 0x000000efcc007986 */ /* 0x0001e2000c10110a */
[-C--:B------:R-:W-:Y:S02]  /*22dc0*/  LEA.HI.X.SX32 R225, R225, R77.reuse, 0x1, P4 ;  /* 0x0000004de1e17211 */ /* 0x080fe400020f0eff */
[----:B------:R-:W-:-:S02]  /*22dd0*/  LEA.HI.X.SX32 R221, R234, R77, 0x1, P5 ;  /* 0x0000004deadd7211 */ /* 0x000fc400028f0eff */
[----:B------:R-:W-:Y:S02]  /*22de0*/  LEA.HI.X.SX32 R211, R235, R77, 0x1, P0 ;  /* 0x0000004debd37211 */ /* 0x000fe400000f0eff */
[C---:B------:R-:W-:Y:S02]  /*22df0*/  PRMT R237, R7.reuse, 0x7770, RZ ;  /* 0x0000777007ed7816 */ /* 0x040fe400000000ff */
[C---:B------:R-:W-:Y:S02]  /*22e00*/  PRMT R77, R7.reuse, 0x7771, RZ ;  /* 0x00007771074d7816 */ /* 0x040fe400000000ff */
[----:B------:R-:W-:Y:S01]  /*22e10*/  PRMT R235, R7, 0x7772, RZ ;  /* 0x0000777207eb7816 */ /* 0x000fe200000000ff */
[----:B------:R1:W-:Y:S01]  /*22e20*/  STG.E.U8 desc[UR10][R128.64], R237 ;  /* 0x000000ed80007986 */ /* 0x0003e2000c10110a */
[C---:B------:R-:W-:Y:S02]  /*22e30*/  PRMT R0, R8.reuse, 0x7773, RZ ;  /* 0x0000777308007816 */ /* 0x040fe400000000ff */
[C---:B------:R-:W-:Y:S01]  /*22e40*/  PRMT R2, R8.reuse, 0x7771, RZ ;  /* 0x0000777108027816 */ /* 0x040fe200000000ff */
[----:B------:R2:W-:Y:S01]  /*22e50*/  STG.E.U8 desc[UR10][R206.64], R77 ;  /* 0x0000004dce007986 */ /* 0x0005e2000c10110a */
[----:B------:R-:W-:-:S02]  /*22e60*/  PRMT R8, R8, 0x7770, RZ ;  /* 0x0000777008087816 */ /* 0x000fc400000000ff */
[C---:B0-----:R-:W-:Y:S01]  /*22e70*/  PRMT R204, R9.reuse, 0x7770, RZ ;  /* 0x0000777009cc7816 */ /* 0x041fe200000000ff */
[----:B------:R0:W-:Y:S01]  /*22e80*/  STG.E.U8 desc[UR10][R202.64], R235 ;  /* 0x000000ebca007986 */ /* 0x0001e2000c10110a */
[C---:B------:R-:W-:Y:S02]  /*22e90*/  PRMT R234, R9.reuse, 0x7771, RZ ;  /* 0x0000777109ea7816 */ /* 0x040fe400000000ff */
[C---:B------:R-:W-:Y:S01]  /*22ea0*/  PRMT R208, R9.reuse, 0x7772, RZ ;  /* 0x0000777209d07816 */ /* 0x040fe200000000ff */
[----:B------:R-:W-:Y:S01]  /*22eb0*/  STG.E.U8 desc[UR10][R222.64], R249 ;  /* 0x000000f9de007986 */ /* 0x000fe2000c10110a */
[----:B------:R-:W-:Y:S02]  /*22ec0*/  PRMT R7, R9, 0x7773, RZ ;  /* 0x0000777309077816 */ /* 0x000fe400000000ff */
[C---:B------:R-:W-:Y:S01]  /*22ed0*/  PRMT R209, R10.reuse, 0x7770, RZ ;  /* 0x000077700ad17816 */ /* 0x040fe200000000ff */
[----:B------:R3:W-:Y:S01]  /*22ee0*/  STG.E.U8 desc[UR10][R64.64], R8 ;  /* 0x0000000840007986 */ /* 0x0007e2000c10110a */
[----:B-1----:R-:W-:-:S02]  /*22ef0*/  PRMT R129, R10, 0x7771, RZ ;  /* 0x000077710a817816 */ /* 0x002fc400000000ff */
[C---:B--2---:R-:W-:Y:S01]  /*22f00*/  PRMT R77, R10.reuse, 0x7772, RZ ;  /* 0x000077720a4d7816 */ /* 0x044fe200000000ff */
[----:B------:R1:W-:Y:S01]  /*22f10*/  STG.E.U8 desc[UR10][R170.64], R2 ;  /* 0x00000002aa007986 */ /* 0x0003e2000c10110a */
[----:B------:R-:W-:Y:S02]  /*22f20*/  PRMT R9, R10, 0x7773, RZ ;  /* 0x000077730a097816 */ /* 0x000fe400000000ff */
[C---:B0-----:R-:W-:Y:S01]  /*22f30*/  PRMT R203, R11.reuse, 0x7773, RZ ;  /* 0x000077730bcb7816 */ /* 0x041fe200000000ff */
[----:B------:R0:W-:Y:S01]  /*22f40*/  STG.E.U8 desc[UR10][R180.64], R251 ;  /* 0x000000fbb4007986 */ /* 0x0001e2000c10110a */
[C---:B------:R-:W-:Y:S02]  /*22f50*/  PRMT R207, R11.reuse, 0x7772, RZ ;  /* 0x000077720bcf7816 */ /* 0x040fe400000000ff */
[C---:B------:R-:W-:Y:S01]  /*22f60*/  PRMT R205, R11.reuse, 0x7771, RZ ;  /* 0x000077710bcd7816 */ /* 0x040fe200000000ff */
[----:B------:R2:W-:Y:S01]  /*22f70*/  STG.E.U8 desc[UR10][R196.64], R0 ;  /* 0x00000000c4007986 */ /* 0x0005e2000c10110a */
[----:B------:R-:W-:-:S02]  /*22f80*/  PRMT R11, R11, 0x7770, RZ ;  /* 0x000077700b0b7816 */ /* 0x000fc400000000ff */
[C---:B------:R-:W-:Y:S01]  /*22f90*/  PRMT R241, R12.reuse, 0x7770, RZ ;  /* 0x000077700cf17816 */ /* 0x040fe200000000ff */
[----:B------:R-:W-:Y:S01]  /*22fa0*/  STG.E.U8 desc[UR10][R194.64], R204 ;  /* 0x000000ccc2007986 */ /* 0x000fe2000c10110a */
[C---:B------:R-:W-:Y:S02]  /*22fb0*/  PRMT R235, R12.reuse, 0x7771, RZ ;  /* 0x000077710ceb7816 */ /* 0x040fe400000000ff */
[C---:B------:R-:W-:Y:S01]  /*22fc0*/  PRMT R237, R12.reuse, 0x7772, RZ ;  /* 0x000077720ced7816 */ /* 0x040fe200000000ff */
[----:B------:R-:W-:Y:S01]  /*22fd0*/  STG.E.U8 desc[UR10][R108.64], R234 ;  /* 0x000000ea6c007986 */ /* 0x000fe2000c10110a */
[----:B------:R-:W-:Y:S02]  /*22fe0*/  PRMT R239, R12, 0x7773, RZ ;  /* 0x000077730cef7816 */ /* 0x000fe400000000ff */
[C---:B------:R-:W-:Y:S01]  /*22ff0*/  PRMT R243, R13.reuse, 0x7773, RZ ;  /* 0x000077730df37816 */ /* 0x040fe200000000ff */
[----:B------:R4:W-:Y:S01]  /*23000*/  STG.E.U8 desc[UR10][R98.64], R208 ;  /* 0x000000d062007986 */ /* 0x0009e2000c10110a */
[----:B------:R-:W-:-:S02]  /*23010*/  PRMT R245, R13, 0x7772, RZ ;  /* 0x000077720df57816 */ /* 0x000fc400000000ff */
[----:B------:R-:W-:Y:S01]  /*23020*/  PRMT R13, R13, 0x7770, RZ ;  /* 0x000077700d0d7816 */ /* 0x000fe200000000ff */
[----:B------:R5:W-:Y:S01]  /*23030*/  STG.E.U8 desc[UR10][R228.64], R7 ;  /* 0x00000007e4007986 */ /* 0x000be2000c10110a */
[C---:B---3--:R-:W-:Y:S02]  /*23040*/  PRMT R65, R14.reuse, 0x7773, RZ ;  /* 0x000077730e417816 */ /* 0x048fe400000000ff */
[C---:B-1----:R-:W-:Y:S01]  /*23050*/  PRMT R171, R14.reuse, 0x7772, RZ ;  /* 0x000077720eab7816 */ /* 0x042fe200000000ff */
[----:B------:R-:W-:Y:S01]  /*23060*/  STG.E.U8 desc[UR10][R150.64], R209 ;  /* 0x000000d196007986 */ /* 0x000fe2000c10110a */
[C---:B0-----:R-:W-:Y:S02]  /*23070*/  PRMT R181, R14.reuse, 0x7771, RZ ;  /* 0x000077710eb57816 */ /* 0x041fe400000000ff */
[----:B------:R-:W-:Y:S01]  /*23080*/  PRMT R14, R14, 0x7770, RZ ;  /* 0x000077700e0e7816 */ /* 0x000fe200000000ff */
[----:B------:R-:W-:Y:S01]  /*23090*/  STG.E.U8 desc[UR10][R162.64], R129 ;  /* 0x00000081a2007986 */ /* 0x000fe2000c10110a */
[----:B------:R-:W-:-:S02]  /*230a0*/  PRMT R223, R15, 0x7773, RZ ;  /* 0x000077730fdf7816 */ /* 0x000fc400000000ff */
[C---:B------:R-:W-:Y:S01]  /*230b0*/  PRMT R249, R15.reuse, 0x7772, RZ ;  /* 0x000077720ff97816 */ /* 0x040fe200000000ff */
[----:B------:R0:W-:Y:S01]  /*230c0*/  STG.E.U8 desc[UR10][R176.64], R77 ;  /* 0x0000004db0007986 */ /* 0x0001e2000c10110a */
[C---:B------:R-:W-:Y:S02]  /*230d0*/  PRMT R251, R15.reuse, 0x7771, RZ ;  /* 0x000077710ffb7816 */ /* 0x040fe400000000ff */
[----:B------:R-:W-:Y:S01]  /*230e0*/  PRMT R15, R15, 0x7770, RZ ;  /* 0x000077700f0f7816 */ /* 0x000fe200000000ff */
[----:B------:R1:W-:Y:S01]  /*230f0*/  STG.E.U8 desc[UR10][R56.64], R9 ;  /* 0x0000000938007986 */ /* 0x0003e2000c10110a */
[C---:B------:R-:W-:Y:S02]  /*23100*/  PRMT R64, R16.reuse, 0x7770, RZ ;  /* 0x0000777010407816 */ /* 0x040fe400000000ff */
[C---:B------:R-:W-:Y:S01]  /*23110*/  PRMT R8, R16.reuse, 0x7771, RZ ;  /* 0x0000777110087816 */ /* 0x040fe200000000ff */
[----:B------:R-:W-:Y:S01]  /*23120*/  STG.E.U8 desc[UR10][R112.64], R11 ;  /* 0x0000000b70007986 */ /* 0x000fe2000c10110a */
[----:B------:R-:W-:-:S02]  /*23130*/  PRMT R6, R16, 0x7772, RZ ;  /* 0x0000777210067816 */ /* 0x000fc400000000ff */
[----:B------:R-:W-:Y:S01]  /*23140*/  PRMT R2, R16, 0x7773, RZ ;  /* 0x0000777310027816 */ /* 0x000fe200000000ff */
[----:B------:R3:W-:Y:S01]  /*23150*/  STG.E.U8 desc[UR10][R118.64], R205 ;  /* 0x000000cd76007986 */ /* 0x0007e2000c10110a */
[C---:B--2---:R-:W-:Y:S02]  /*23160*/  PRMT R197, R17.reuse, 0x7770, RZ ;  /* 0x0000777011c57816 */ /* 0x044fe400000000ff */
[C---:B------:R-:W-:Y:S01]  /*23170*/  PRMT R16, R17.reuse, 0x7771, RZ ;  /* 0x0000777111107816 */ /* 0x040fe200000000ff */
[----:B------:R2:W-:Y:S01]  /*23180*/  STG.E.U8 desc[UR10][R134.64], R207 ;  /* 0x000000cf86007986 */ /* 0x0005e2000c10110a */
[C---:B------:R-:W-:Y:S02]  /*23190*/  PRMT R12, R17.reuse, 0x7772, RZ ;  /* 0x00007772110c7816 */ /* 0x040fe400000000ff */
[----:B------:R-:W-:Y:S01]  /*231a0*/  PRMT R10, R17, 0x7773, RZ ;  /* 0x00007773110a7816 */ /* 0x000fe200000000ff */
[----:B------:R0:W-:Y:S01]  /*231b0*/  STG.E.U8 desc[UR10][R4.64], R203 ;  /* 0x000000cb04007986 */ /* 0x0001e2000c10110a */
[----:B----4-:R-:W-:-:S02]  /*231c0*/  PRMT R98, R18, 0x7770, RZ ;  /* 0x0000777012627816 */ /* 0x010fc400000000ff */
[C---:B------:R-:W-:Y:S01]  /*231d0*/  PRMT R99, R18.reuse, 0x7771, RZ ;  /* 0x0000777112637816 */ /* 0x040fe200000000ff */
[----:B------:R-:W-:Y:S01]  /*231e0*/  STG.E.U8 desc[UR10][R60.64], R241 ;  /* 0x000000f13c007986 */ /* 0x000fe2000c10110a */
[C---:B------:R-:W-:Y:S02]  /*231f0*/  PRMT R17, R18.reuse, 0x7773, RZ ;  /* 0x0000777312117816 */ /* 0x040fe400000000ff */
[----:B------:R-:W-:Y:S01]  /*23200*/  PRMT R109, R18, 0x7772, RZ ;  /* 0x00007772126d7816 */ /* 0x000fe200000000ff */
[----:B------:R-:W-:Y:S01]  /*23210*/  STG.E.U8 desc[UR10][R74.64], R235 ;  /* 0x000000eb4a007986 */ /* 0x000fe2000c10110a */
[C---:B------:R-:W-:Y:S02]  /*23220*/  PRMT R195, R19.reuse, 0x7773, RZ ;  /* 0x0000777313c37816 */ /* 0x040fe400000000ff */
[C---:B------:R-:W-:Y:S01]  /*23230*/  PRMT R0, R19.reuse, 0x7772, RZ ;  /* 0x0000777213007816 */ /* 0x040fe200000000ff */
[----:B------:R-:W-:Y:S01]  /*23240*/  STG.E.U8 desc[UR10][R94.64], R237 ;  /* 0x000000ed5e007986 */ /* 0x000fe2000c10110a */
[----:B------:R-:W-:-:S02]  /*23250*/  PRMT R18, R19, 0x7771, RZ ;  /* 0x0000777113127816 */ /* 0x000fc400000000ff */
[----:B------:R-:W-:Y:S01]  /*23260*/  PRMT R19, R19, 0x7770, RZ ;  /* 0x0000777013137816 */ /* 0x000fe200000000ff */
[----:B------:R-:W-:Y:S01]  /*23270*/  STG.E.U8 desc[UR10][R84.64], R239 ;  /* 0x000000ef54007986 */ /* 0x000fe2000c10110a */
[C---:B------:R-:W-:Y:S02]  /*23280*/  PRMT R196, R24.reuse, 0x7770, RZ ;  /* 0x0000777018c47816 */ /* 0x040fe400000000ff */
[C---:B------:R-:W-:Y:S01]  /*23290*/  PRMT R170, R24.reuse, 0x7771, RZ ;  /* 0x0000777118aa7816 */ /* 0x040fe200000000ff */
[----:B------:R-:W-:Y:S01]  /*232a0*/  STG.E.U8 desc[UR10][R102.64], R13 ;  /* 0x0000000d66007986 */ /* 0x000fe2000c10110a */
[C---:B------:R-:W-:Y:S02]  /*232b0*/  PRMT R128, R24.reuse, 0x7772, RZ ;  /* 0x0000777218807816 */ /* 0x040fe400000000ff */
[----:B------:R-:W-:Y:S01]  /*232c0*/  PRMT R108, R24, 0x7773, RZ ;  /* 0x00007773186c7816 */ /* 0x000fe200000000ff */
[----:B------:R-:W-:Y:S01]  /*232d0*/  STG.E.U8 desc[UR10][R126.64], R247 ;  /* 0x000000f77e007986 */ /* 0x000fe2000c10110a */
[----:B-----5:R-:W-:-:S02]  /*232e0*/  PRMT R229, R25, 0x7770, RZ ;  /* 0x0000777019e57816 */ /* 0x020fc400000000ff */
[C---:B------:R-:W-:Y:S01]  /*232f0*/  PRMT R194, R25.reuse, 0x7771, RZ ;  /* 0x0000777119c27816 */ /* 0x040fe200000000ff */
[----:B------:R-:W-:Y:S01]  /*23300*/  STG.E.U8 desc[UR10][R142.64], R245 ;  /* 0x000000f58e007986 */ /* 0x000fe2000c10110a */
[C---:B------:R-:W-:Y:S02]  /*23310*/  PRMT R180, R25.reuse, 0x7772, RZ ;  /* 0x0000777219b47816 */ /* 0x040fe400000000ff */
[----:B------:R-:W-:Y:S01]  /*23320*/  PRMT R24, R25, 0x7773, RZ ;  /* 0x0000777319187816 */ /* 0x000fe200000000ff */
[----:B------:R-:W-:Y:S01]  /*23330*/  STG.E.U8 desc[UR10][R230.64], R243 ;  /* 0x000000f3e6007986 */ /* 0x000fe2000c10110a */
[C---:B0-----:R-:W-:Y:S02]  /*23340*/  PRMT R177, R26.reuse, 0x7770, RZ ;  /* 0x000077701ab17816 */ /* 0x041fe400000000ff */
        /* <DEDUP_REMOVED lines=11> */
[----:B------:R-:W-:-:S02]  /*23400*/  PRMT R204, R20, 0x7770, RZ ;  /* 0x0000777014cc7816 */ /* 0x000fc400000000ff */
[C---:B------:R-:W-:Y:S01]  /*23410*/  PRMT R202, R20.reuse, 0x7771, RZ ;  /* 0x0000777114ca7816 */ /* 0x040fe200000000ff */
[----:B------:R-:W-:Y:S01]  /*23420*/  STG.E.U8 desc[UR10][R138.64], R15 ;  /* 0x0000000f8a007986 */ /* 0x000fe2000c10110a */
[C---:B------:R-:W-:Y:S02]  /*23430*/  PRMT R176, R20.reuse, 0x7772, RZ ;  /* 0x0000777214b07816 */ /* 0x040fe400000000ff */
[----:B------:R-:W-:Y:S01]  /*23440*/  PRMT R162, R20, 0x7773, RZ ;  /* 0x0000777314a27816 */ /* 0x000fe200000000ff */
[----:B------:R-:W-:Y:S01]  /*23450*/  STG.E.U8 desc[UR10][R200.64], R251 ;  /* 0x000000fbc8007986 */ /* 0x000fe2000c10110a */
[C---:B-1----:R-:W-:Y:S02]  /*23460*/  PRMT R56, R21.reuse, 0x7770, RZ ;  /* 0x0000777015387816 */ /* 0x042fe400000000ff */
[C---:B------:R-:W-:Y:S01]  /*23470*/  PRMT R150, R21.reuse, 0x7771, RZ ;  /* 0x0000777115967816 */ /* 0x040fe200000000ff */
[----:B------:R-:W-:Y:S01]  /*23480*/  STG.E.U8 desc[UR10][R198.64], R249 ;  /* 0x000000f9c6007986 */ /* 0x000fe2000c10110a */
[----:B------:R-:W-:-:S02]  /*23490*/  PRMT R26, R21, 0x7772, RZ ;  /* 0x00007772151a7816 */ /* 0x000fc400000000ff */
[----:B------:R-:W-:Y:S01]  /*234a0*/  PRMT R20, R21, 0x7773, RZ ;  /* 0x0000777315147816 */ /* 0x000fe200000000ff */
[----:B------:R-:W-:Y:S01]  /*234b0*/  STG.E.U8 desc[UR10][R210.64], R223 ;  /* 0x000000dfd2007986 */ /* 0x000fe2000c10110a */
[C---:B---3--:R-:W-:Y:S02]  /*234c0*/  PRMT R205, R22.reuse, 0x7770, RZ ;  /* 0x0000777016cd7816 */ /* 0x048fe400000000ff */
[C---:B--2---:R-:W-:Y:S01]  /*234d0*/  PRMT R135, R22.reuse, 0x7771, RZ ;  /* 0x0000777116877816 */ /* 0x044fe200000000ff */
        /* <DEDUP_REMOVED lines=10> */
[----:B------:R-:W-:Y:S01]  /*23580*/  LOP3.LUT R4, R3, 0xf0, RZ, 0xc0, !PT ;  /* 0x000000f003047812 */ /* 0x000fe200078ec0ff */
[----:B------:R-:W-:Y:S01]  /*23590*/  IMAD.SHL.U32 R3, R236, 0x4, RZ ;  /* 0x00000004ec037824 */ /* 0x000fe200078e00ff */
[----:B------:R-:W-:Y:S01]  /*235a0*/  ISETP.GE.U32.AND P0, PT, R252, 0x40, PT ;  /* 0x00000040fc00780c */ /* 0x000fe20003f06070 */
[----:B------:R-:W-:Y:S04]  /*235b0*/  STG.E.U8 desc[UR10][R178.64], R197 ;  /* 0x000000c5b2007986 */ /* 0x000fe8000c10110a */
[----:B------:R-:W-:Y:S04]  /*235c0*/  STG.E.U8 desc[UR10][R174.64], R16 ;  /* 0x00000010ae007986 */ /* 0x000fe8000c10110a */
[----:B------:R-:W-:Y:S04]  /*235d0*/  STG.E.U8 desc[UR10][R172.64], R12 ;  /* 0x0000000cac007986 */ /* 0x000fe8000c10110a */
[----:B------:R-:W-:Y:S04]  /*235e0*/  STG.E.U8 desc[UR10][R232.64], R10 ;  /* 0x0000000ae8007986 */ /* 0x000fe8000c10110a */
[----:B------:R-:W0:Y:S04]  /*235f0*/  LDS.128 R8, [R28+0x800] ;  /* 0x000800001c087984 */ /* 0x000e280000000c00 */
[----:B------:R-:W-:Y:S04]  /*23600*/  STG.E.U8 desc[UR10][R168.64], R98 ;  /* 0x00000062a8007986 */ /* 0x000fe8000c10110a */
[----:B------:R-:W-:Y:S04]  /*23610*/  STG.E.U8 desc[UR10][R166.64], R99 ;  /* 0x00000063a6007986 */ /* 0x000fe8000c10110a */
[----:B------:R-:W-:Y:S04]  /*23620*/  STG.E.U8 desc[UR10][R164.64], R109 ;  /* 0x0000006da4007986 */ /* 0x000fe8000c10110a */
[----:B------:R-:W-:Y:S04]  /*23630*/  STG.E.U8 desc[UR10][R160.64], R17 ;  /* 0x00000011a0007986 */ /* 0x000fe8000c10110a */
[----:B------:R-:W-:Y:S04]  /*23640*/  STG.E.U8 desc[UR10][R158.64], R19 ;  /* 0x000000139e007986 */ /* 0x000fe8000c10110a */
[----:B------:R-:W-:Y:S04]  /*23650*/  STG.E.U8 desc[UR10][R156.64], R18 ;  /* 0x000000129c007986 */ /* 0x000fe8000c10110a */
[----:B------:R1:W-:Y:S04]  /*23660*/  STG.E.U8 desc[UR10][R154.64], R0 ;  /* 0x000000009a007986 */ /* 0x0003e8000c10110a */
[----:B------:R-:W-:Y:S04]  /*23670*/  STG.E.U8 desc[UR10][R226.64], R195 ;  /* 0x000000c3e2007986 */ /* 0x000fe8000c10110a */
[----:B------:R-:W-:Y:S04]  /*23680*/  STG.E.U8 desc[UR10][R148.64], R196 ;  /* 0x000000c494007986 */ /* 0x000fe8000c10110a */
[----:B------:R-:W-:Y:S01]  /*23690*/  STG.E.U8 desc[UR10][R146.64], R170 ;  /* 0x000000aa92007986 */ /* 0x000fe2000c10110a */
[----:B0-----:R-:W-:Y:S01]  /*236a0*/  PRMT R75, R8, 0x7770, RZ ;  /* 0x00007770084b7816 */ /* 0x001fe200000000ff */
[----:B-1----:R-:W-:Y:S01]  /*236b0*/  IMAD.HI R0, R236, 0x4, RZ ;  /* 0x00000004ec007827 */ /* 0x002fe200078e02ff */
[C---:B------:R-:W-:Y:S01]  /*236c0*/  PRMT R65, R8.reuse, 0x7771, RZ ;  /* 0x0000777108417816 */ /* 0x040fe200000000ff */
[----:B------:R-:W-:Y:S01]  /*236d0*/  STG.E.U8 desc[UR10][R144.64], R128 ;  /* 0x0000008090007986 */ /* 0x000fe2000c10110a */
[----:B------:R-:W-:-:S02]  /*236e0*/  PRMT R61, R8, 0x7772, RZ ;  /* 0x00007772083d7816 */ /* 0x000fc400000000ff */
[C---:B------:R-:W-:Y:S01]  /*236f0*/  PRMT R19, R10.reuse, 0x7770, RZ ;  /* 0x000077700a137816 */ /* 0x040fe200000000ff */
[----:B------:R-:W-:Y:S01]  /*23700*/  STG.E.U8 desc[UR10][R140.64], R108 ;  /* 0x0000006c8c007986 */ /* 0x000fe2000c10110a */
[C---:B------:R-:W-:Y:S02]  /*23710*/  PRMT R17, R10.reuse, 0x7771, RZ ;  /* 0x000077710a117816 */ /* 0x040fe400000000ff */
[C---:B------:R-:W-:Y:S01]  /*23720*/  PRMT R15, R10.reuse, 0x7772, RZ ;  /* 0x000077720a0f7816 */ /* 0x040fe200000000ff */
[----:B------:R-:W-:Y:S01]  /*23730*/  STG.E.U8 desc[UR10][R136.64], R229 ;  /* 0x000000e588007986 */ /* 0x000fe2000c10110a */
[----:B------:R-:W-:Y:S02]  /*23740*/  PRMT R13, R10, 0x7773, RZ ;  /* 0x000077730a0d7816 */ /* 0x000fe400000000ff */
[----:B------:R-:W-:Y:S01]  /*23750*/  PRMT R5, R11, 0x7773, RZ ;  /* 0x000077730b057816 */ /* 0x000fe200000000ff */
[----:B------:R-:W-:Y:S04]  /*23760*/  STG.E.U8 desc[UR10][R132.64], R194 ;  /* 0x000000c284007986 */ /* 0x000fe8000c10110a */
[----:B------:R-:W-:Y:S04]  /*23770*/  STG.E.U8 desc[UR10][R130.64], R180 ;  /* 0x000000b482007986 */ /* 0x000fe8000c10110a */
[----:B------:R-:W-:Y:S04]  /*23780*/  STG.E.U8 desc[UR10][R224.64], R24 ;  /* 0x00000018e0007986 */ /* 0x000fe8000c10110a */
[----:B------:R-:W-:Y:S04]  /*23790*/  STG.E.U8 desc[UR10][R124.64], R177 ;  /* 0x000000b17c007986 */ /* 0x000fe8000c10110a */
[----:B------:R-:W-:Y:S04]  /*237a0*/  STG.E.U8 desc[UR10][R122.64], R163 ;  /* 0x000000a37a007986 */ /* 0x000fe8000c10110a */
[----:B------:R-:W-:Y:S04]  /*237b0*/  STG.E.U8 desc[UR10][R120.64], R129 ;  /* 0x0000008178007986 */ /* 0x000fe8000c10110a */
[----:B------:R-:W-:Y:S04]  /*237c0*/  STG.E.U8 desc[UR10][R116.64], R151 ;  /* 0x0000009774007986 */ /* 0x000fe8000c10110a */
[----:B------:R0:W-:Y:S04]  /*237d0*/  STG.E.U8 desc[UR10][R48.64], R27 ;  /* 0x0000001b30007986 */ /* 0x0001e8000c10110a */
[----:B------:R1:W-:Y:S04]  /*237e0*/  STG.E.U8 desc[UR10][R44.64], R7 ;  /* 0x000000072c007986 */ /* 0x0003e8000c10110a */
[----:B------:R-:W-:Y:S04]  /*237f0*/  STG.E.U8 desc[UR10][R114.64], R77 ;  /* 0x0000004d72007986 */ /* 0x000fe8000c10110a */
[----:B------:R2:W-:Y:S01]  /*23800*/  STG.E.U8 desc[UR10][R220.64], R25 ;  /* 0x00000019dc007986 */ /* 0x0005e2000c10110a */
[----:B0-----:R-:W-:-:S02]  /*23810*/  PRMT R49, R8, 0x7773, RZ ;  /* 0x0000777308317816 */ /* 0x001fc400000000ff */
[C---:B------:R-:W-:Y:S01]  /*23820*/  PRMT R27, R9.reuse, 0x7772, RZ ;  /* 0x00007772091b7816 */ /* 0x040fe200000000ff */
[----:B------:R-:W-:Y:S01]  /*23830*/  STG.E.U8 desc[UR10][R110.64], R204 ;  /* 0x000000cc6e007986 */ /* 0x000fe2000c10110a */
[----:B-1----:R-:W-:Y:S02]  /*23840*/  PRMT R45, R9, 0x7771, RZ ;  /* 0x00007771092d7816 */ /* 0x002fe400000000ff */
[----:B------:R-:W-:Y:S01]  /*23850*/  PRMT R7, R11, 0x7772, RZ ;  /* 0x000077720b077816 */ /* 0x000fe200000000ff */
[----:B------:R-:W-:Y:S04]  /*23860*/  STG.E.U8 desc[UR10][R106.64], R202 ;  /* 0x000000ca6a007986 */ /* 0x000fe8000c10110a */
[----:B------:R-:W-:Y:S01]  /*23870*/  STG.E.U8 desc[UR10][R104.64], R176 ;  /* 0x000000b068007986 */ /* 0x000fe2000c10110a */
[----:B--2---:R-:W-:-:S03]  /*23880*/  PRMT R25, R9, 0x7773, RZ ;  /* 0x0000777309197816 */ /* 0x004fc600000000ff */
[----:B------:R-:W-:Y:S04]  /*23890*/  STG.E.U8 desc[UR10][R100.64], R162 ;  /* 0x000000a264007986 */ /* 0x000fe8000c10110a */
        /* <DEDUP_REMOVED lines=12> */
[----:B0-----:R-:W-:-:S02]  /*23960*/  PRMT R23, R9, 0x7770, RZ ;  /* 0x0000777009177816 */ /* 0x001fc400000000ff */
[C---:B------:R-:W-:Y:S01]  /*23970*/  PRMT R9, R11.reuse, 0x7771, RZ ;  /* 0x000077710b097816 */ /* 0x040fe200000000ff */
[----:B------:R-:W-:Y:S01]  /*23980*/  STG.E.U8 desc[UR10][R36.64], R75 ;  /* 0x0000004b24007986 */ /* 0x000fe2000c10110a */
[----:B------:R-:W-:-:S03]  /*23990*/  PRMT R11, R11, 0x7770, RZ ;  /* 0x000077700b0b7816 */ /* 0x000fc600000000ff */
        /* <DEDUP_REMOVED lines=15> */
[----:B0-----:R-:W0:Y:S08]  /*23a90*/  LDC.64 R10, c[0x0][0x3a0] ;  /* 0x0000e800ff0a7b82 */ /* 0x001e300000000a00 */
[----:B------:R-:W-:Y:S06]  /*23aa0*/  BAR.SYNC.DEFER_BLOCKING 0x0 ;  /* 0x0000000000007b1d */ /* 0x000fec0000010000 */
[----:B------:R-:W-:Y:S02]  /*23ab0*/  STSM.16.M88 [R76], R29 ;  /* 0x0000001d4c007844 */ /* 0x000fe40000000000 */
[----:B------:R-:W-:Y:S06]  /*23ac0*/  BAR.SYNC.DEFER_BLOCKING 0x0 ;  /* 0x0000000000007b1d */ /* 0x000fec0000010000 */
[----:B------:R-:W1:Y:S01]  /*23ad0*/  LDSM.16.M88 R15, [R4+UR6] ;  /* 0x00000006040f783b */ /* 0x000e620008000000 */
[----:B------:R-:W-:-:S02]  /*23ae0*/  USHF.L.U32 UR6, UR4, 0x2, URZ ;  /* 0x0000000204067899 */ /* 0x000fc400080006ff */
[----:B------:R-:W-:-:S04]  /*23af0*/  UIMAD.WIDE UR4, UR4, 0x4, URZ ;  /* 0x00000004040478a5 */ /* 0x000fc8000f8e02ff */
[----:B0-----:R-:W-:-:S04]  /*23b00*/  IADD3 R2, P1, P2, R3, UR6, R10 ;  /* 0x0000000603027c10 */ /* 0x001fc8000fa3e00a */
[----:B------:R-:W-:-:S05]  /*23b10*/  IADD3.X R3, PT, PT, R0, UR5, R11, P1, P2 ;  /* 0x0000000500037c10 */ /* 0x000fca0008fe440b */
[----:B-1----:R0:W-:Y:S01]  /*23b20*/  @!P0 STG.E desc[UR10][R2.64], R15 ;  /* 0x0000000f02008986 */ /* 0x0021e2000c10190a */
[----:B------:R-:W-:Y:S06]  /*23b30*/  BAR.SYNC.DEFER_BLOCKING 0x0 ;  /* 0x0000000000007b1d */ /* 0x000fec0000010000 */
[----:B------:R-:W-:Y:S05]  /*23b40*/  BRA.U UP0, `(.L_x_20) ;  /* 0x0000000100a07547 */ /* 0x000fea000b800000 */
[----:B------:R-:W1:Y:S01]  /*23b50*/  S2UR UR5, SR_CgaCtaId ;  /* 0x00000000000579c3 */ /* 0x000e620000008800 */
[----:B------:R-:W-:Y:S01]  /*23b60*/  NOP ;  /* 0x0000000000007918 */ /* 0x000fe20000000000 */
[----:B------:R-:W-:Y:S01]  /*23b70*/  UMOV UR4, 0x50 ;  /* 0x0000005000047882 */ /* 0x000fe20000000000 */
[----:B------:R-:W-:Y:S02]  /*23b80*/  IMAD.U32 R0, RZ, RZ, UR7 ;  /* 0x00000007ff007e24 */ /* 0x000fe4000f8e00ff */
[----:B0-----:R-:W-:Y:S02]  /*23b90*/  IMAD.MOV.U32 R3, RZ, RZ, 0xffff ;  /* 0x0000ffffff037424 */ /* 0x001fe400078e00ff */
[----:B------:R-:W-:Y:S01]  /*23ba0*/  IMAD.MOV.U32 R7, RZ, RZ, 0x1 ;  /* 0x00000001ff077424 */ /* 0x000fe200078e00ff */
[----:B------:R-:W-:-:S04]  /*23bb0*/  LOP3.LUT R0, R0, 0xffff, RZ, 0xc0, !PT ;  /* 0x0000ffff00007812 */ /* 0x000fc800078ec0ff */
[----:B------:R-:W-:-:S05]  /*23bc0*/  SHF.R.U32.HI R0, RZ, 0x5, R0 ;  /* 0x00000005ff007819 */ /* 0x000fca0000011600 */
[----:B------:R-:W-:Y:S01]  /*23bd0*/  VIADD R2, R0, 0x10 ;  /* 0x0000001000027836 */ /* 0x000fe20000000000 */
[----:B------:R-:W-:Y:S01]  /*23be0*/  SHF.L.U32 R0, R3, R0, RZ ;  /* 0x0000000003007219 */ /* 0x000fe200000006ff */
[----:B-1----:R-:W-:-:S03]  /*23bf0*/  ULEA UR6, UR5, UR4, 0x18 ;  /* 0x0000000405067291 */ /* 0x002fc6000f8ec0ff */
[----:B------:R-:W-:-:S04]  /*23c00*/  SHF.L.U32 R3, R7, R2, RZ ;  /* 0x0000000207037219 */ /* 0x000fc800000006ff */
[----:B------:R-:W-:Y:S02]  /*23c10*/  LOP3.LUT R0, R3, R0, RZ, 0xfc, !PT ;  /* 0x0000000003007212 */ /* 0x000fe400078efcff */
[----:B------:R-:W0:Y:S02]  /*23c20*/  LDS R5, [UR6] ;  /* 0x00000006ff057984 */ /* 0x000e240008000800 */
[C---:B------:R-:W-:Y:S02]  /*23c30*/  LOP3.LUT R2, R0.reuse, 0xffff, RZ, 0xc0, !PT ;  /* 0x0000ffff00027812 */ /* 0x040fe400078ec0ff */
[----:B0-----:R-:W-:-:S04]  /*23c40*/  LOP3.LUT R3, R0, 0xffff, R5, 0x80, !PT ;  /* 0x0000ffff00037812 */ /* 0x001fc800078e8005 */
[----:B------:R-:W-:-:S13]  /*23c50*/  ISETP.NE.AND P0, PT, R3, R2, PT ;  /* 0x000000020300720c */ /* 0x000fda0003f05270 */
[----:B------:R-:W-:Y:S05]  /*23c60*/  @P0 BRA `(.L_x_21) ;  /* 0x0000000000500947 */ /* 0x000fea0003800000 */
[----:B------:R-:W-:Y:S02]  /*23c70*/  SHF.R.U32.HI R5, RZ, 0x10, R5 ;  /* 0x00000010ff057819 */ /* 0x000fe40000011605 */
[----:B------:R-:W-:-:S04]  /*23c80*/  SHF.R.U32.HI R2, RZ, 0x10, R0 ;  /* 0x00000010ff027819 */ /* 0x000fc80000011600 */
[----:B------:R-:W-:-:S04]  /*23c90*/  LOP3.LUT R5, R5, R2, RZ, 0xc0, !PT ;  /* 0x0000000205057212 */ /* 0x000fc800078ec0ff */
[----:B------:R-:W-:-:S13]  /*23ca0*/  ISETP.NE.AND P0, PT, R5, R2, PT ;  /* 0x000000020500720c */ /* 0x000fda0003f05270 */
[----:B------:R-:W-:Y:S05]  /*23cb0*/  @P0 BRA `(.L_x_22) ;  /* 0x0000000000300947 */ /* 0x000fea0003800000 */
[----:B------:R-:W-:Y:S01]  /*23cc0*/  R2UR UR4, R0 ;  /* 0x00000000000472ca */ /* 0x000fe200000e0000 */
[----:B------:R-:W-:Y:S01]  /*23cd0*/  VOTEU.ANY UR5, UPT, PT ;  /* 0x0000000000057886 */ /* 0x000fe200038e0100 */
[----:B------:R-:W0:Y:S01]  /*23ce0*/  S2R R0, SR_LANEID ;  /* 0x0000000000007919 */ /* 0x000e220000000000 */
[----:B------:R-:W-:-:S10]  /*23cf0*/  UFLO.U32 UR5, UR5 ;  /* 0x00000005000572bd */ /* 0x000fd400080e0000 */
[----:B------:R-:W-:-:S06]  /*23d00*/  ULOP3.LUT UR4, URZ, UR4, URZ, 0x33, !UPT ;  /* 0x00000004ff047292 */ /* 0x000fcc000f8e33ff */
[----:B------:R-:W-:-:S04]  /*23d10*/  IMAD.U32 R2, RZ, RZ, UR4 ;  /* 0x00000004ff027e24 */ /* 0x000fc8000f8e00ff */
[----:B------:R-:W1:Y:S02]  /*23d20*/  REDUX UR7, R2 ;  /* 0x00000000020773c4 */ /* 0x000e640000000000 */
[----:B------:R2:W-:Y:S01]  /*23d30*/  UTCATOMSWS.AND URZ, UR4 ;  /* 0x0000000400ff79e3 */ /* 0x0005e20008000000 */
[----:B0-----:R-:W-:Y:S01]  /*23d40*/  ISETP.EQ.U32.AND P0, PT, R0, UR5, PT ;  /* 0x0000000500007c0c */ /* 0x001fe2000bf02070 */
[----:B-1----:R-:W-:-:S12]  /*23d50*/  IMAD.U32 R0, RZ, RZ, UR7 ;  /* 0x00000007ff007e24 */ /* 0x002fd8000f8e00ff */
[----:B------:R2:W-:Y:S01]  /*23d60*/  @P0 ATOMS.AND RZ, [UR6], R0 ;  /* 0x00000000ffff098c */ /* 0x0005e2000a800006 */
[----:B------:R-:W-:Y:S05]  /*23d70*/  BRA `(.L_x_20) ;  /* 0x0000000000147947 */ /* 0x000fea0003800000 */
.L_x_22:
[----:B------:R-:W-:-:S07]  /*23d80*/  MOV R2, 0x23da0 ;  /* 0x00023da000027802 */ /* 0x000fce0000000f00 */
[----:B------:R-:W-:Y:S05]  /*23d90*/  CALL.REL.NOINC `($__internal_0_$__cuda_sm10x_tcgen05_guardrail_trap_col_being_dealloced_not_returned_by_alloc) ;  /* 0x0000000000447944 */ /* 0x000fea0003c00000 */
[----:B------:R-:W-:Y:S05]  /*23da0*/  BRA `(.L_x_20) ;  /* 0x0000000000087947 */ /* 0x000fea0003800000 */
.L_x_21:
[----:B------:R-:W-:-:S07]  /*23db0*/  MOV R2, 0x23dd0 ;  /* 0x00023dd000027802 */ /* 0x000fce0000000f00 */
[----:B------:R-:W-:Y:S05]  /*23dc0*/  CALL.REL.NOINC `($__internal_2_$__cuda_sm10x_tcgen05_guardrail_trap_unallocated_columns_being_dealloced) ;  /* 0x0000000000507944 */ /* 0x000fea0003c00000 */
.L_x_20:
[----:B------:R-:W-:Y:S01]  /*23dd0*/  NOP ;  /* 0x0000000000007918 */ /* 0x000fe20000000000 */
[----:B--2---:R-:W-:Y:S05]  /*23de0*/  EXIT ;  /* 0x000000000000794d */ /* 0x004fea0003800000 */
.L_x_8:
[----:B------:R-:W1:Y:S02]  /*23df0*/  SYNCS.PHASECHK.TRANS64.TRYWAIT P3, [UR6+0xc000], RZ ;  /* 0x00c000ffff0075a7 */ /* 0x000e640008061106 */
[----:B-1----:R-:W-:Y:S05]  /*23e00*/  @!P3 BRA `(.L_x_8) ;  /* 0xfffffffc00f8b947 */ /* 0x002fea000383ffff */
[----:B------:R-:W-:Y:S05]  /*23e10*/  BRA `(.L_x_7) ;  /* 0xfffffe5c00247947 */ /* 0x000fea000383ffff */
.L_x_14:
[----:B------:R-:W1:Y:S02]  /*23e20*/  SYNCS.PHASECHK.TRANS64.TRYWAIT P1, [UR6+0x14810], RZ ;  /* 0x014810ffff0075a7 */ /* 0x000e640008021106 */
[----:B-1----:R-:W-:Y:S05]  /*23e30*/  @!P1 BRA `(.L_x_14) ;  /* 0xfffffffc00f89947 */ /* 0x002fea000383ffff */
[----:B------:R-:W-:Y:S05]  /*23e40*/  BRA `(.L_x_23) ;  /* 0xfffffef000307947 */ /* 0x000fea000383ffff */
.L_x_15:
[----:B------:R-:W0:Y:S02]  /*23e50*/  SYNCS.PHASECHK.TRANS64.TRYWAIT P1, [UR4], R20 ;  /* 0x00000014ff0075a7 */ /* 0x000e240008021104 */
[----:B0-----:R-:W-:Y:S05]  /*23e60*/  @!P1 BRA `(.L_x_15) ;  /* 0xfffffffc00f89947 */ /* 0x001fea000383ffff */
[----:B------:R-:W-:Y:S05]  /*23e70*/  BRA `(.L_x_24) ;  /* 0xfffffef400d47947 */ /* 0x000fea000383ffff */
.L_x_19:
[----:B------:R-:W0:Y:S02]  /*23e80*/  SYNCS.PHASECHK.TRANS64.TRYWAIT P1, [UR4], R6 ;  /* 0x00000006ff0075a7 */ /* 0x000e240008021104 */
[----:B0-----:R-:W-:Y:S05]  /*23e90*/  @!P1 BRA `(.L_x_19) ;  /* 0xfffffffc00f89947 */ /* 0x001fea000383ffff */
[----:B------:R-:W-:Y:S05]  /*23ea0*/  BRA `(.L_x_18) ;  /* 0xffffff4400207947 */ /* 0x000fea000383ffff */
        .weak           $__internal_0_$__cuda_sm10x_tcgen05_guardrail_trap_col_being_dealloced_not_returned_by_alloc
        .type           $__internal_0_$__cuda_sm10x_tcgen05_guardrail_trap_col_being_dealloced_not_returned_by_alloc,@function
        .size           $__internal_0_$__cuda_sm10x_tcgen05_guardrail_trap_col_being_dealloced_not_returned_by_alloc,($__internal_1_$__cuda_sm10x_tcgen05_guardrail_trap_phase_invalid_during_alloc - $__internal_0_$__cuda_sm10x_tcgen05_guardrail_trap_col_being_dealloced_not_returned_by_alloc)
$__internal_0_$__cuda_sm10x_tcgen05_guardrail_trap_col_being_dealloced_not_returned_by_alloc:
[----:B------:R-:W-:Y:S05]  /*23eb0*/  BPT.TRAP 0x1 ;  /* 0x000000040000795c */ /* 0x000fea0000300000 */
[----:B------:R-:W-:-:S04]  /*23ec0*/  IMAD.MOV.U32 R3, RZ, RZ, 0x0 ;  /* 0x00000000ff037424 */ /* 0x000fc800078e00ff */
[----:B------:R-:W-:Y:S05]  /*23ed0*/  RET.REL.NODEC R2 `(attn_fwd) ;  /* 0xfffffdc002487950 */ /* 0x000fea0003c3ffff */
        .weak           $__internal_1_$__cuda_sm10x_tcgen05_guardrail_trap_phase_invalid_during_alloc
        .type           $__internal_1_$__cuda_sm10x_tcgen05_guardrail_trap_phase_invalid_during_alloc,@function
        .size           $__internal_1_$__cuda_sm10x_tcgen05_guardrail_trap_phase_invalid_during_alloc,($__internal_2_$__cuda_sm10x_tcgen05_guardrail_trap_unallocated_columns_being_dealloced - $__internal_1_$__cuda_sm10x_tcgen05_guardrail_trap_phase_invalid_during_alloc)
$__internal_1_$__cuda_sm10x_tcgen05_guardrail_trap_phase_invalid_during_alloc:
[----:B------:R-:W-:Y:S05]  /*23ee0*/  BPT.TRAP 0x1 ;  /* 0x000000040000795c */ /* 0x000fea0000300000 */
[----:B------:R-:W-:-:S04]  /*23ef0*/  IMAD.MOV.U32 R3, RZ, RZ, 0x0 ;  /* 0x00000000ff037424 */ /* 0x000fc800078e00ff */
[----:B------:R-:W-:Y:S05]  /*23f00*/  RET.REL.NODEC R2 `(attn_fwd) ;  /* 0xfffffdc0023c7950 */ /* 0x000fea0003c3ffff */
        .weak           $__internal_2_$__cuda_sm10x_tcgen05_guardrail_trap_unallocated_columns_being_dealloced
        .type           $__internal_2_$__cuda_sm10x_tcgen05_guardrail_trap_unallocated_columns_being_dealloced,@function
        .size           $__internal_2_$__cuda_sm10x_tcgen05_guardrail_trap_unallocated_columns_being_dealloced,(.L_x_28 - $__internal_2_$__cuda_sm10x_tcgen05_guardrail_trap_unallocated_columns_being_dealloced)
$__internal_2_$__cuda_sm10x_tcgen05_guardrail_trap_unallocated_columns_being_dealloced:
[----:B------:R-:W-:Y:S05]  /*23f10*/  BPT.TRAP 0x1 ;  /* 0x000000040000795c */ /* 0x000fea0000300000 */
[----:B------:R-:W-:-:S04]  /*23f20*/  IMAD.MOV.U32 R3, RZ, RZ, 0x0 ;  /* 0x00000000ff037424 */ /* 0x000fc800078e00ff */
[----:B------:R-:W-:Y:S05]  /*23f30*/  RET.REL.NODEC R2 `(attn_fwd) ;  /* 0xfffffdc002307950 */ /* 0x000fea0003c3ffff */
.L_x_25:
[----:B------:R-:W-:-:S00]  /*23f40*/  BRA `(.L_x_25) ;  /* 0xfffffffc00fc7947 */ /* 0x000fc0000383ffff */
[----:B------:R-:W-:-:S00]  /*23f50*/  NOP ;  /* 0x0000000000007918 */ /* 0x000fc00000000000 */
        /* <DEDUP_REMOVED lines=10> */
.L_x_28:


//--------------------- .nv.global.init           --------------------------
	.section	.nv.global.init,"aw",@progbits
.nv.global.init:
	.type		_$_str,@object
	.size		_$_str,(.L_3 - _$_str)
_$_str:
        /*0000*/ 	.byte	0x5f, 0x5f, 0x43, 0x55, 0x44, 0x41, 0x5f, 0x46, 0x54, 0x5a, 0x00
.L_3:


//--------------------- .nv.shared.attn_fwd       --------------------------
	.section	.nv.shared.attn_fwd,"aw",@nobits
	.sectionflags	@""
	.align	16
	.zero		1024


//--------------------- .nv.shared.reserved.0     --------------------------
	.section	.nv.shared.reserved.0,"aw",@nobits
	.align	8
	.weak		__nv_reservedSMEM_offset_0_alias
	.size		__nv_reservedSMEM_offset_0_alias, 0, 64
	.other		__nv_reservedSMEM_offset_0_alias,@"STO_CUDA_RESERVED_SHARED STV_DEFAULT"
__nv_reservedSMEM_offset_0_alias:
	.zero		0
.nv.shared.reserved.0:
	.zero		64
	.weak		__nv_reservedSMEM_allocation_phase
	.type		__nv_reservedSMEM_allocation_phase,@object
	.size		__nv_reservedSMEM_allocation_phase,(.L_0 - __nv_reservedSMEM_allocation_phase)
__nv_reservedSMEM_allocation_phase:
	.zero		1
.L_0:
	.zero		7
	.weak		__nv_reservedSMEM_devtool_atexit_pc
	.type		__nv_reservedSMEM_devtool_atexit_pc,@object
	.size		__nv_reservedSMEM_devtool_atexit_pc,(__nv_reservedSMEM_allocation_mask - __nv_reservedSMEM_devtool_atexit_pc)
__nv_reservedSMEM_devtool_atexit_pc:
	.zero		8
	.weak		__nv_reservedSMEM_allocation_mask
	.type		__nv_reservedSMEM_allocation_mask,@object
	.size		__nv_reservedSMEM_allocation_mask,(.L_2 - __nv_reservedSMEM_allocation_mask)
__nv_reservedSMEM_allocation_mask:
	.zero		4
.L_2:


//--------------------- .nv.constant0.attn_fwd    --------------------------
	.section	.nv.constant0.attn_fwd,"a",@progbits
	.sectionflags	@""
	.align	4
.nv.constant0.attn_fwd:
	.zero		1032


//--------------------- SYMBOLS --------------------------

	.type		.nv.reservedSmem.offset0,@object
	.size		.nv.reservedSmem.offset0,0x4
	.type		.nv.reservedSmem.cap,@object
	.size		.nv.reservedSmem.cap,0x4
